//
// Generated by NVIDIA NVVM Compiler
//
// Compiler Build ID: CL-36424714
// Cuda compilation tools, release 13.0, V13.0.88
// Based on NVVM 20.0.0
//

.version 9.0
.target sm_100
.address_size 64

	// .globl	_Z16rank_individualsPA48_iPA48_fPf
.extern .func  (.param .b32 func_retval0) vprintf
(
	.param .b64 vprintf_param_0,
	.param .b64 vprintf_param_1
)
;
.extern .func  (.param .b64 func_retval0) malloc
(
	.param .b64 malloc_param_0
)
;
.extern .func free
(
	.param .b64 free_param_0
)
;
.global .align 4 .b8 precalc_xorwow_matrix[102400];
.global .align 4 .b8 precalc_xorwow_offset_matrix[102400];
.global .align 4 .b8 mrg32k3aM1[2304];
.global .align 4 .b8 mrg32k3aM2[2304];
.global .align 4 .b8 mrg32k3aM1SubSeq[2016];
.global .align 4 .b8 mrg32k3aM2SubSeq[2016];
.global .align 4 .b8 mrg32k3aM1Seq[2304];
.global .align 4 .b8 mrg32k3aM2Seq[2304];
.const .align 8 .b8 __cr_lgamma_table[72];
// _ZZN3cub18CUB_300001_SM_10006detail4scan16DeviceScanKernelINS2_10policy_hubIfffjN4cuda3std3__44plusIvEEE10Policy1000EN6thrust24THRUST_300001_SM_1000_NS10device_ptrIfEEPfNS0_13ScanTileStateIfLb1EEES9_NS0_8NullTypeEjfLb0ESJ_EEvT0_T1_T2_iT3_T4_T5_E12temp_storage has been demoted
// _ZZN3cub18CUB_300001_SM_10006detail4scan16DeviceScanKernelINS2_10policy_hubIfffmN4cuda3std3__44plusIvEEE10Policy1000EN6thrust24THRUST_300001_SM_1000_NS10device_ptrIfEEPfNS0_13ScanTileStateIfLb1EEES9_NS0_8NullTypeEmfLb0ESJ_EEvT0_T1_T2_iT3_T4_T5_E12temp_storage has been demoted
.global .align 1 .b8 _ZN34_INTERNAL_ce532def_4_k_cu_0552732c4cuda3std3__45__cpo5beginE[1];
.global .align 1 .b8 _ZN34_INTERNAL_ce532def_4_k_cu_0552732c4cuda3std3__45__cpo3endE[1];
.global .align 1 .b8 _ZN34_INTERNAL_ce532def_4_k_cu_0552732c4cuda3std3__45__cpo6cbeginE[1];
.global .align 1 .b8 _ZN34_INTERNAL_ce532def_4_k_cu_0552732c4cuda3std3__45__cpo4cendE[1];
.global .align 1 .b8 _ZN34_INTERNAL_ce532def_4_k_cu_0552732c4cuda3std3__45__cpo6rbeginE[1];
.global .align 1 .b8 _ZN34_INTERNAL_ce532def_4_k_cu_0552732c4cuda3std3__45__cpo4rendE[1];
.global .align 1 .b8 _ZN34_INTERNAL_ce532def_4_k_cu_0552732c4cuda3std3__45__cpo7crbeginE[1];
.global .align 1 .b8 _ZN34_INTERNAL_ce532def_4_k_cu_0552732c4cuda3std3__45__cpo5crendE[1];
.global .align 1 .b8 _ZN34_INTERNAL_ce532def_4_k_cu_0552732c4cuda3std3__436_GLOBAL__N__ce532def_4_k_cu_0552732c6ignoreE[1];
.global .align 1 .b8 _ZN34_INTERNAL_ce532def_4_k_cu_0552732c4cuda3std3__419piecewise_constructE[1];
.global .align 1 .b8 _ZN34_INTERNAL_ce532def_4_k_cu_0552732c4cuda3std3__48in_placeE[1];
.global .align 1 .b8 _ZN34_INTERNAL_ce532def_4_k_cu_0552732c4cuda3std3__420unreachable_sentinelE[1];
.global .align 1 .b8 _ZN34_INTERNAL_ce532def_4_k_cu_0552732c4cuda3std3__47nulloptE[1];
.global .align 1 .b8 _ZN34_INTERNAL_ce532def_4_k_cu_0552732c4cuda3std3__48unexpectE[1];
.global .align 1 .b8 _ZN34_INTERNAL_ce532def_4_k_cu_0552732c4cuda3std6ranges3__45__cpo4swapE[1];
.global .align 1 .b8 _ZN34_INTERNAL_ce532def_4_k_cu_0552732c4cuda3std6ranges3__45__cpo9iter_moveE[1];
.global .align 1 .b8 _ZN34_INTERNAL_ce532def_4_k_cu_0552732c4cuda3std6ranges3__45__cpo5beginE[1];
.global .align 1 .b8 _ZN34_INTERNAL_ce532def_4_k_cu_0552732c4cuda3std6ranges3__45__cpo3endE[1];
.global .align 1 .b8 _ZN34_INTERNAL_ce532def_4_k_cu_0552732c4cuda3std6ranges3__45__cpo6cbeginE[1];
.global .align 1 .b8 _ZN34_INTERNAL_ce532def_4_k_cu_0552732c4cuda3std6ranges3__45__cpo4cendE[1];
.global .align 1 .b8 _ZN34_INTERNAL_ce532def_4_k_cu_0552732c4cuda3std6ranges3__45__cpo7advanceE[1];
.global .align 1 .b8 _ZN34_INTERNAL_ce532def_4_k_cu_0552732c4cuda3std6ranges3__45__cpo9iter_swapE[1];
.global .align 1 .b8 _ZN34_INTERNAL_ce532def_4_k_cu_0552732c4cuda3std6ranges3__45__cpo4nextE[1];
.global .align 1 .b8 _ZN34_INTERNAL_ce532def_4_k_cu_0552732c4cuda3std6ranges3__45__cpo4prevE[1];
.global .align 1 .b8 _ZN34_INTERNAL_ce532def_4_k_cu_0552732c4cuda3std6ranges3__45__cpo4dataE[1];
.global .align 1 .b8 _ZN34_INTERNAL_ce532def_4_k_cu_0552732c4cuda3std6ranges3__45__cpo5cdataE[1];
.global .align 1 .b8 _ZN34_INTERNAL_ce532def_4_k_cu_0552732c4cuda3std6ranges3__45__cpo4sizeE[1];
.global .align 1 .b8 _ZN34_INTERNAL_ce532def_4_k_cu_0552732c4cuda3std6ranges3__45__cpo5ssizeE[1];
.global .align 1 .b8 _ZN34_INTERNAL_ce532def_4_k_cu_0552732c4cuda3std6ranges3__45__cpo8distanceE[1];
.global .align 1 .b8 _ZN34_INTERNAL_ce532def_4_k_cu_0552732c6thrust24THRUST_300001_SM_1000_NS8cuda_cub3parE[1];
.global .align 1 .b8 _ZN34_INTERNAL_ce532def_4_k_cu_0552732c6thrust24THRUST_300001_SM_1000_NS8cuda_cub10par_nosyncE[1];
.global .align 1 .b8 _ZN34_INTERNAL_ce532def_4_k_cu_0552732c6thrust24THRUST_300001_SM_1000_NS6system6detail10sequential3seqE[1];
.global .align 1 .b8 _ZN34_INTERNAL_ce532def_4_k_cu_0552732c6thrust24THRUST_300001_SM_1000_NS6system3cpp3parE[1];
.global .align 1 .b8 _ZN34_INTERNAL_ce532def_4_k_cu_0552732c6thrust24THRUST_300001_SM_1000_NS12placeholders2_1E[1];
.global .align 1 .b8 _ZN34_INTERNAL_ce532def_4_k_cu_0552732c6thrust24THRUST_300001_SM_1000_NS12placeholders2_2E[1];
.global .align 1 .b8 _ZN34_INTERNAL_ce532def_4_k_cu_0552732c6thrust24THRUST_300001_SM_1000_NS12placeholders2_3E[1];
.global .align 1 .b8 _ZN34_INTERNAL_ce532def_4_k_cu_0552732c6thrust24THRUST_300001_SM_1000_NS12placeholders2_4E[1];
.global .align 1 .b8 _ZN34_INTERNAL_ce532def_4_k_cu_0552732c6thrust24THRUST_300001_SM_1000_NS12placeholders2_5E[1];
.global .align 1 .b8 _ZN34_INTERNAL_ce532def_4_k_cu_0552732c6thrust24THRUST_300001_SM_1000_NS12placeholders2_6E[1];
.global .align 1 .b8 _ZN34_INTERNAL_ce532def_4_k_cu_0552732c6thrust24THRUST_300001_SM_1000_NS12placeholders2_7E[1];
.global .align 1 .b8 _ZN34_INTERNAL_ce532def_4_k_cu_0552732c6thrust24THRUST_300001_SM_1000_NS12placeholders2_8E[1];
.global .align 1 .b8 _ZN34_INTERNAL_ce532def_4_k_cu_0552732c6thrust24THRUST_300001_SM_1000_NS12placeholders2_9E[1];
.global .align 1 .b8 _ZN34_INTERNAL_ce532def_4_k_cu_0552732c6thrust24THRUST_300001_SM_1000_NS12placeholders3_10E[1];
.global .align 1 .b8 _ZN34_INTERNAL_ce532def_4_k_cu_0552732c6thrust24THRUST_300001_SM_1000_NS3seqE[1];
.global .align 1 .b8 _ZN34_INTERNAL_ce532def_4_k_cu_0552732c6thrust24THRUST_300001_SM_1000_NS6deviceE[1];
.extern .shared .align 16 .b8 _ZN6thrust24THRUST_300001_SM_1000_NS8cuda_cub4core6detail5shmemE[];
.global .align 1 .b8 $str[56] = {116, 101, 109, 112, 111, 114, 97, 114, 121, 95, 98, 117, 102, 102, 101, 114, 58, 58, 97, 108, 108, 111, 99, 97, 116, 101, 58, 32, 103, 101, 116, 95, 116, 101, 109, 112, 111, 114, 97, 114, 121, 95, 98, 117, 102, 102, 101, 114, 32, 102, 97, 105, 108, 101, 100};
.global .align 1 .b8 $str$8[4] = {37, 115, 10};

.visible .entry _Z16rank_individualsPA48_iPA48_fPf(
	.param .u64 .ptr .align 1 _Z16rank_individualsPA48_iPA48_fPf_param_0,
	.param .u64 .ptr .align 1 _Z16rank_individualsPA48_iPA48_fPf_param_1,
	.param .u64 .ptr .align 1 _Z16rank_individualsPA48_iPA48_fPf_param_2
)
{
	.reg .pred 	%p<2>;
	.reg .b32 	%r<17>;
	.reg .b32 	%f<15>;
	.reg .b64 	%rd<35>;

	ld.param.u64 	%rd7, [_Z16rank_individualsPA48_iPA48_fPf_param_0];
	ld.param.u64 	%rd8, [_Z16rank_individualsPA48_iPA48_fPf_param_1];
	ld.param.u64 	%rd6, [_Z16rank_individualsPA48_iPA48_fPf_param_2];
	cvta.to.global.u64 	%rd1, %rd8;
	cvta.to.global.u64 	%rd9, %rd7;
	mov.u32 	%r9, %tid.x;
	mov.u32 	%r10, %ctaid.x;
	mov.u32 	%r11, %ntid.x;
	mad.lo.s32 	%r1, %r10, %r11, %r9;
	mul.wide.s32 	%rd10, %r1, 192;
	add.s64 	%rd2, %rd9, %rd10;
	ld.global.u32 	%r2, [%rd2];
	add.s64 	%rd34, %rd2, 16;
	mov.f32 	%f14, 0f00000000;
	mov.b32 	%r16, 0;
	mov.u32 	%r15, %r2;
$L__BB0_1:
	mul.wide.s32 	%rd11, %r15, 192;
	add.s64 	%rd12, %rd1, %rd11;
	ld.global.u32 	%r12, [%rd34+-12];
	mul.wide.s32 	%rd13, %r12, 4;
	add.s64 	%rd14, %rd12, %rd13;
	ld.global.f32 	%f5, [%rd14];
	add.f32 	%f6, %f14, %f5;
	mul.wide.s32 	%rd15, %r12, 192;
	add.s64 	%rd16, %rd1, %rd15;
	ld.global.u32 	%r13, [%rd34+-8];
	mul.wide.s32 	%rd17, %r13, 4;
	add.s64 	%rd18, %rd16, %rd17;
	ld.global.f32 	%f7, [%rd18];
	add.f32 	%f8, %f6, %f7;
	mul.wide.s32 	%rd19, %r13, 192;
	add.s64 	%rd20, %rd1, %rd19;
	ld.global.u32 	%r5, [%rd34+-4];
	mul.wide.s32 	%rd21, %r5, 4;
	add.s64 	%rd22, %rd20, %rd21;
	ld.global.f32 	%f9, [%rd22];
	add.f32 	%f2, %f8, %f9;
	setp.eq.s32 	%p1, %r16, 44;
	@%p1 bra 	$L__BB0_3;
	mul.wide.s32 	%rd23, %r5, 192;
	add.s64 	%rd24, %rd1, %rd23;
	add.s32 	%r16, %r16, 4;
	ld.global.u32 	%r15, [%rd34];
	mul.wide.s32 	%rd25, %r15, 4;
	add.s64 	%rd26, %rd24, %rd25;
	ld.global.f32 	%f10, [%rd26];
	add.f32 	%f14, %f2, %f10;
	add.s64 	%rd34, %rd34, 16;
	bra.uni 	$L__BB0_1;
$L__BB0_3:
	cvta.to.global.u64 	%rd27, %rd6;
	ld.global.u32 	%r14, [%rd2+188];
	mul.wide.s32 	%rd28, %r14, 192;
	add.s64 	%rd29, %rd1, %rd28;
	mul.wide.s32 	%rd30, %r2, 4;
	add.s64 	%rd31, %rd29, %rd30;
	ld.global.f32 	%f11, [%rd31];
	add.f32 	%f12, %f2, %f11;
	rcp.rn.f32 	%f13, %f12;
	mul.wide.s32 	%rd32, %r1, 4;
	add.s64 	%rd33, %rd27, %rd32;
	st.global.f32 	[%rd33], %f13;
	bar.sync 	0;
	ret;

}
	// .globl	_Z21crossover_and_migratePA48_iPfS0_
.visible .entry _Z21crossover_and_migratePA48_iPfS0_(
	.param .u64 .ptr .align 1 _Z21crossover_and_migratePA48_iPfS0__param_0,
	.param .u64 .ptr .align 1 _Z21crossover_and_migratePA48_iPfS0__param_1,
	.param .u64 .ptr .align 1 _Z21crossover_and_migratePA48_iPfS0__param_2
)
{
	.local .align 8 .b8 	__local_depot1[16];
	.reg .b64 	%SP;
	.reg .b64 	%SPL;
	.reg .pred 	%p<59>;
	.reg .b32 	%r<713>;
	.reg .b32 	%f<5>;
	.reg .b64 	%rd<375>;

	mov.u64 	%SPL, __local_depot1;
	cvta.local.u64 	%SP, %SPL;
	ld.param.u64 	%rd120, [_Z21crossover_and_migratePA48_iPfS0__param_0];
	ld.param.u64 	%rd118, [_Z21crossover_and_migratePA48_iPfS0__param_1];
	cvta.to.global.u64 	%rd1, %rd120;
	cvta.to.global.u64 	%rd2, %rd118;
	add.u64 	%rd3, %SPL, 8;
	mov.u32 	%r51, %ctaid.x;
	mov.u32 	%r52, %tid.x;
	mov.u32 	%r53, %ntid.x;
	mad.lo.s32 	%r1, %r51, %r53, %r52;
	mul.lo.s32 	%r2, %r51, 1000;
	cvt.u64.u32 	%rd4, %r2;
	{ // callseq 0, 0
	.param .b64 param0;
	st.param.b64 	[param0], 4;
	.param .b64 retval0;
	call.uni (retval0), 
	malloc, 
	(
	param0
	);
	ld.param.b64 	%rd122, [retval0];
	} // callseq 0
	setp.ne.s64 	%p1, %rd122, 0;
	@%p1 bra 	$L__BB1_2;
	add.u64 	%rd315, %SP, 0;
	add.u64 	%rd316, %SPL, 0;
	{ // callseq 14, 0
	.param .b64 param0;
	st.param.b64 	[param0], 0;
	call.uni 
	free, 
	(
	param0
	);
	} // callseq 14
	mov.u64 	%rd317, $str;
	cvta.global.u64 	%rd318, %rd317;
	st.local.u64 	[%rd316], %rd318;
	mov.u64 	%rd319, $str$8;
	cvta.global.u64 	%rd320, %rd319;
	{ // callseq 15, 0
	.param .b64 param0;
	st.param.b64 	[param0], %rd320;
	.param .b64 param1;
	st.param.b64 	[param1], %rd315;
	.param .b32 retval0;
	call.uni (retval0), 
	vprintf, 
	(
	param0, 
	param1
	);
	ld.param.b32 	%r711, [retval0];
	} // callseq 15
	// begin inline asm
	trap;
	// end inline asm
$L__BB1_2:
	{ // callseq 1, 0
	.param .b64 param0;
	st.param.b64 	[param0], 8;
	.param .b64 retval0;
	call.uni (retval0), 
	malloc, 
	(
	param0
	);
	ld.param.b64 	%rd123, [retval0];
	} // callseq 1
	setp.eq.s64 	%p2, %rd123, 0;
	@%p2 bra 	$L__BB1_109;
	add.s32 	%r54, %r2, 1000;
	cvt.s64.s32 	%rd125, %r54;
	sub.s64 	%rd7, %rd125, %rd4;
	setp.gt.s64 	%p3, %rd7, 0;
	mov.b64 	%rd324, 0;
	@%p3 bra 	$L__BB1_4;
	bra.uni 	$L__BB1_6;
$L__BB1_4:
	ld.f32 	%f1, [%rd122];
	mov.b64 	%rd324, 0;
	mov.u64 	%rd323, %rd7;
$L__BB1_5:
	sub.s64 	%rd127, %rd323, %rd324;
	shr.u64 	%rd128, %rd127, 63;
	add.s64 	%rd129, %rd127, %rd128;
	shr.s64 	%rd130, %rd129, 1;
	add.s64 	%rd131, %rd130, %rd324;
	add.s64 	%rd132, %rd131, %rd4;
	shl.b64 	%rd133, %rd132, 2;
	add.s64 	%rd134, %rd2, %rd133;
	ld.global.f32 	%f3, [%rd134];
	setp.geu.f32 	%p4, %f3, %f1;
	add.s64 	%rd135, %rd131, 1;
	selp.b64 	%rd323, %rd131, %rd323, %p4;
	selp.b64 	%rd324, %rd324, %rd135, %p4;
	setp.lt.s64 	%p5, %rd324, %rd323;
	@%p5 bra 	$L__BB1_5;
$L__BB1_6:
	st.u64 	[%rd123], %rd324;
	{ // callseq 2, 0
	.param .b64 param0;
	st.param.b64 	[param0], %rd123;
	call.uni 
	free, 
	(
	param0
	);
	} // callseq 2
	{ // callseq 3, 0
	.param .b64 param0;
	st.param.b64 	[param0], %rd122;
	call.uni 
	free, 
	(
	param0
	);
	} // callseq 3
	cvt.s64.s32 	%rd13, %rd4;
	{ // callseq 4, 0
	.param .b64 param0;
	st.param.b64 	[param0], 4;
	.param .b64 retval0;
	call.uni (retval0), 
	malloc, 
	(
	param0
	);
	ld.param.b64 	%rd136, [retval0];
	} // callseq 4
	setp.ne.s64 	%p6, %rd136, 0;
	@%p6 bra 	$L__BB1_8;
	add.u64 	%rd303, %SP, 0;
	add.u64 	%rd304, %SPL, 0;
	{ // callseq 10, 0
	.param .b64 param0;
	st.param.b64 	[param0], 0;
	call.uni 
	free, 
	(
	param0
	);
	} // callseq 10
	mov.u64 	%rd305, $str;
	cvta.global.u64 	%rd306, %rd305;
	st.local.u64 	[%rd304], %rd306;
	mov.u64 	%rd307, $str$8;
	cvta.global.u64 	%rd308, %rd307;
	{ // callseq 11, 0
	.param .b64 param0;
	st.param.b64 	[param0], %rd308;
	.param .b64 param1;
	st.param.b64 	[param1], %rd303;
	.param .b32 retval0;
	call.uni (retval0), 
	vprintf, 
	(
	param0, 
	param1
	);
	ld.param.b32 	%r707, [retval0];
	} // callseq 11
	// begin inline asm
	trap;
	// end inline asm
$L__BB1_8:
	{ // callseq 5, 0
	.param .b64 param0;
	st.param.b64 	[param0], 8;
	.param .b64 retval0;
	call.uni (retval0), 
	malloc, 
	(
	param0
	);
	ld.param.b64 	%rd137, [retval0];
	} // callseq 5
	setp.eq.s64 	%p7, %rd137, 0;
	@%p7 bra 	$L__BB1_110;
	setp.gt.s64 	%p8, %rd7, 0;
	mov.b64 	%rd327, 0;
	@%p8 bra 	$L__BB1_10;
	bra.uni 	$L__BB1_12;
$L__BB1_10:
	ld.f32 	%f2, [%rd136];
	mov.b64 	%rd327, 0;
$L__BB1_11:
	sub.s64 	%rd140, %rd7, %rd327;
	shr.u64 	%rd141, %rd140, 63;
	add.s64 	%rd142, %rd140, %rd141;
	shr.s64 	%rd143, %rd142, 1;
	add.s64 	%rd144, %rd143, %rd327;
	add.s64 	%rd145, %rd144, %rd4;
	shl.b64 	%rd146, %rd145, 2;
	add.s64 	%rd147, %rd2, %rd146;
	ld.global.f32 	%f4, [%rd147];
	setp.geu.f32 	%p9, %f4, %f2;
	add.s64 	%rd148, %rd144, 1;
	selp.b64 	%rd7, %rd144, %rd7, %p9;
	selp.b64 	%rd327, %rd327, %rd148, %p9;
	setp.lt.s64 	%p10, %rd327, %rd7;
	@%p10 bra 	$L__BB1_11;
$L__BB1_12:
	ld.param.u64 	%rd321, [_Z21crossover_and_migratePA48_iPfS0__param_2];
	mad.lo.s64 	%rd21, %rd13, 192, %rd1;
	cvta.to.global.u64 	%rd149, %rd321;
	mul.wide.s32 	%rd150, %r1, 192;
	add.s64 	%rd22, %rd149, %rd150;
	st.u64 	[%rd137], %rd327;
	{ // callseq 6, 0
	.param .b64 param0;
	st.param.b64 	[param0], %rd137;
	call.uni 
	free, 
	(
	param0
	);
	} // callseq 6
	{ // callseq 7, 0
	.param .b64 param0;
	st.param.b64 	[param0], %rd136;
	call.uni 
	free, 
	(
	param0
	);
	} // callseq 7
	mov.b32 	%r55, 0;
	st.local.v2.u32 	[%rd3], {%r55, %r55};
	ld.global.u32 	%r56, [%rd21];
	st.global.u32 	[%rd22], %r56;
	and.b32  	%r57, %r56, 31;
	mov.b32 	%r58, 1;
	shl.b32 	%r59, %r58, %r57;
	shr.s32 	%r60, %r56, 31;
	shr.u32 	%r61, %r60, 27;
	add.s32 	%r62, %r56, %r61;
	shr.s32 	%r63, %r62, 5;
	mul.wide.s32 	%rd151, %r63, 4;
	add.s64 	%rd152, %rd3, %rd151;
	ld.local.u32 	%r64, [%rd152];
	or.b32  	%r65, %r59, %r64;
	st.local.u32 	[%rd152], %r65;
	ld.global.u32 	%r66, [%rd21+4];
	st.global.u32 	[%rd22+4], %r66;
	and.b32  	%r67, %r66, 31;
	shl.b32 	%r68, %r58, %r67;
	shr.s32 	%r69, %r66, 31;
	shr.u32 	%r70, %r69, 27;
	add.s32 	%r71, %r66, %r70;
	shr.s32 	%r72, %r71, 5;
	mul.wide.s32 	%rd153, %r72, 4;
	add.s64 	%rd154, %rd3, %rd153;
	ld.local.u32 	%r73, [%rd154];
	or.b32  	%r74, %r68, %r73;
	st.local.u32 	[%rd154], %r74;
	ld.global.u32 	%r75, [%rd21+8];
	st.global.u32 	[%rd22+8], %r75;
	and.b32  	%r76, %r75, 31;
	shl.b32 	%r77, %r58, %r76;
	shr.s32 	%r78, %r75, 31;
	shr.u32 	%r79, %r78, 27;
	add.s32 	%r80, %r75, %r79;
	shr.s32 	%r81, %r80, 5;
	mul.wide.s32 	%rd155, %r81, 4;
	add.s64 	%rd156, %rd3, %rd155;
	ld.local.u32 	%r82, [%rd156];
	or.b32  	%r83, %r77, %r82;
	st.local.u32 	[%rd156], %r83;
	ld.global.u32 	%r84, [%rd21+12];
	st.global.u32 	[%rd22+12], %r84;
	and.b32  	%r85, %r84, 31;
	shl.b32 	%r86, %r58, %r85;
	shr.s32 	%r87, %r84, 31;
	shr.u32 	%r88, %r87, 27;
	add.s32 	%r89, %r84, %r88;
	shr.s32 	%r90, %r89, 5;
	mul.wide.s32 	%rd157, %r90, 4;
	add.s64 	%rd158, %rd3, %rd157;
	ld.local.u32 	%r91, [%rd158];
	or.b32  	%r92, %r86, %r91;
	st.local.u32 	[%rd158], %r92;
	ld.global.u32 	%r93, [%rd21+16];
	st.global.u32 	[%rd22+16], %r93;
	and.b32  	%r94, %r93, 31;
	shl.b32 	%r95, %r58, %r94;
	shr.s32 	%r96, %r93, 31;
	shr.u32 	%r97, %r96, 27;
	add.s32 	%r98, %r93, %r97;
	shr.s32 	%r99, %r98, 5;
	mul.wide.s32 	%rd159, %r99, 4;
	add.s64 	%rd160, %rd3, %rd159;
	ld.local.u32 	%r100, [%rd160];
	or.b32  	%r101, %r95, %r100;
	st.local.u32 	[%rd160], %r101;
	ld.global.u32 	%r102, [%rd21+20];
	st.global.u32 	[%rd22+20], %r102;
	and.b32  	%r103, %r102, 31;
	shl.b32 	%r104, %r58, %r103;
	shr.s32 	%r105, %r102, 31;
	shr.u32 	%r106, %r105, 27;
	add.s32 	%r107, %r102, %r106;
	shr.s32 	%r108, %r107, 5;
	mul.wide.s32 	%rd161, %r108, 4;
	add.s64 	%rd162, %rd3, %rd161;
	ld.local.u32 	%r109, [%rd162];
	or.b32  	%r110, %r104, %r109;
	st.local.u32 	[%rd162], %r110;
	ld.global.u32 	%r111, [%rd21+24];
	st.global.u32 	[%rd22+24], %r111;
	and.b32  	%r112, %r111, 31;
	shl.b32 	%r113, %r58, %r112;
	shr.s32 	%r114, %r111, 31;
	shr.u32 	%r115, %r114, 27;
	add.s32 	%r116, %r111, %r115;
	shr.s32 	%r117, %r116, 5;
	mul.wide.s32 	%rd163, %r117, 4;
	add.s64 	%rd164, %rd3, %rd163;
	ld.local.u32 	%r118, [%rd164];
	or.b32  	%r119, %r113, %r118;
	st.local.u32 	[%rd164], %r119;
	ld.global.u32 	%r120, [%rd21+28];
	st.global.u32 	[%rd22+28], %r120;
	and.b32  	%r121, %r120, 31;
	shl.b32 	%r122, %r58, %r121;
	shr.s32 	%r123, %r120, 31;
	shr.u32 	%r124, %r123, 27;
	add.s32 	%r125, %r120, %r124;
	shr.s32 	%r126, %r125, 5;
	mul.wide.s32 	%rd165, %r126, 4;
	add.s64 	%rd166, %rd3, %rd165;
	ld.local.u32 	%r127, [%rd166];
	or.b32  	%r128, %r122, %r127;
	st.local.u32 	[%rd166], %r128;
	ld.global.u32 	%r129, [%rd21+32];
	st.global.u32 	[%rd22+32], %r129;
	and.b32  	%r130, %r129, 31;
	shl.b32 	%r131, %r58, %r130;
	shr.s32 	%r132, %r129, 31;
	shr.u32 	%r133, %r132, 27;
	add.s32 	%r134, %r129, %r133;
	shr.s32 	%r135, %r134, 5;
	mul.wide.s32 	%rd167, %r135, 4;
	add.s64 	%rd168, %rd3, %rd167;
	ld.local.u32 	%r136, [%rd168];
	or.b32  	%r137, %r131, %r136;
	st.local.u32 	[%rd168], %r137;
	ld.global.u32 	%r138, [%rd21+36];
	st.global.u32 	[%rd22+36], %r138;
	and.b32  	%r139, %r138, 31;
	shl.b32 	%r140, %r58, %r139;
	shr.s32 	%r141, %r138, 31;
	shr.u32 	%r142, %r141, 27;
	add.s32 	%r143, %r138, %r142;
	shr.s32 	%r144, %r143, 5;
	mul.wide.s32 	%rd169, %r144, 4;
	add.s64 	%rd170, %rd3, %rd169;
	ld.local.u32 	%r145, [%rd170];
	or.b32  	%r146, %r140, %r145;
	st.local.u32 	[%rd170], %r146;
	ld.global.u32 	%r147, [%rd21+40];
	st.global.u32 	[%rd22+40], %r147;
	and.b32  	%r148, %r147, 31;
	shl.b32 	%r149, %r58, %r148;
	shr.s32 	%r150, %r147, 31;
	shr.u32 	%r151, %r150, 27;
	add.s32 	%r152, %r147, %r151;
	shr.s32 	%r153, %r152, 5;
	mul.wide.s32 	%rd171, %r153, 4;
	add.s64 	%rd172, %rd3, %rd171;
	ld.local.u32 	%r154, [%rd172];
	or.b32  	%r155, %r149, %r154;
	st.local.u32 	[%rd172], %r155;
	ld.global.u32 	%r156, [%rd21+44];
	st.global.u32 	[%rd22+44], %r156;
	and.b32  	%r157, %r156, 31;
	shl.b32 	%r158, %r58, %r157;
	shr.s32 	%r159, %r156, 31;
	shr.u32 	%r160, %r159, 27;
	add.s32 	%r161, %r156, %r160;
	shr.s32 	%r162, %r161, 5;
	mul.wide.s32 	%rd173, %r162, 4;
	add.s64 	%rd174, %rd3, %rd173;
	ld.local.u32 	%r163, [%rd174];
	or.b32  	%r164, %r158, %r163;
	st.local.u32 	[%rd174], %r164;
	ld.global.u32 	%r165, [%rd21+48];
	st.global.u32 	[%rd22+48], %r165;
	and.b32  	%r166, %r165, 31;
	shl.b32 	%r167, %r58, %r166;
	shr.s32 	%r168, %r165, 31;
	shr.u32 	%r169, %r168, 27;
	add.s32 	%r170, %r165, %r169;
	shr.s32 	%r171, %r170, 5;
	mul.wide.s32 	%rd175, %r171, 4;
	add.s64 	%rd176, %rd3, %rd175;
	ld.local.u32 	%r172, [%rd176];
	or.b32  	%r173, %r167, %r172;
	st.local.u32 	[%rd176], %r173;
	ld.global.u32 	%r174, [%rd21+52];
	st.global.u32 	[%rd22+52], %r174;
	and.b32  	%r175, %r174, 31;
	shl.b32 	%r176, %r58, %r175;
	shr.s32 	%r177, %r174, 31;
	shr.u32 	%r178, %r177, 27;
	add.s32 	%r179, %r174, %r178;
	shr.s32 	%r180, %r179, 5;
	mul.wide.s32 	%rd177, %r180, 4;
	add.s64 	%rd178, %rd3, %rd177;
	ld.local.u32 	%r181, [%rd178];
	or.b32  	%r182, %r176, %r181;
	st.local.u32 	[%rd178], %r182;
	ld.global.u32 	%r183, [%rd21+56];
	st.global.u32 	[%rd22+56], %r183;
	and.b32  	%r184, %r183, 31;
	shl.b32 	%r185, %r58, %r184;
	shr.s32 	%r186, %r183, 31;
	shr.u32 	%r187, %r186, 27;
	add.s32 	%r188, %r183, %r187;
	shr.s32 	%r189, %r188, 5;
	mul.wide.s32 	%rd179, %r189, 4;
	add.s64 	%rd180, %rd3, %rd179;
	ld.local.u32 	%r190, [%rd180];
	or.b32  	%r191, %r185, %r190;
	st.local.u32 	[%rd180], %r191;
	ld.global.u32 	%r192, [%rd21+60];
	st.global.u32 	[%rd22+60], %r192;
	and.b32  	%r193, %r192, 31;
	shl.b32 	%r194, %r58, %r193;
	shr.s32 	%r195, %r192, 31;
	shr.u32 	%r196, %r195, 27;
	add.s32 	%r197, %r192, %r196;
	shr.s32 	%r198, %r197, 5;
	mul.wide.s32 	%rd181, %r198, 4;
	add.s64 	%rd182, %rd3, %rd181;
	ld.local.u32 	%r199, [%rd182];
	or.b32  	%r200, %r194, %r199;
	st.local.u32 	[%rd182], %r200;
	ld.global.u32 	%r201, [%rd21+64];
	st.global.u32 	[%rd22+64], %r201;
	and.b32  	%r202, %r201, 31;
	shl.b32 	%r203, %r58, %r202;
	shr.s32 	%r204, %r201, 31;
	shr.u32 	%r205, %r204, 27;
	add.s32 	%r206, %r201, %r205;
	shr.s32 	%r207, %r206, 5;
	mul.wide.s32 	%rd183, %r207, 4;
	add.s64 	%rd184, %rd3, %rd183;
	ld.local.u32 	%r208, [%rd184];
	or.b32  	%r209, %r203, %r208;
	st.local.u32 	[%rd184], %r209;
	ld.global.u32 	%r210, [%rd21+68];
	st.global.u32 	[%rd22+68], %r210;
	and.b32  	%r211, %r210, 31;
	shl.b32 	%r212, %r58, %r211;
	shr.s32 	%r213, %r210, 31;
	shr.u32 	%r214, %r213, 27;
	add.s32 	%r215, %r210, %r214;
	shr.s32 	%r216, %r215, 5;
	mul.wide.s32 	%rd185, %r216, 4;
	add.s64 	%rd186, %rd3, %rd185;
	ld.local.u32 	%r217, [%rd186];
	or.b32  	%r218, %r212, %r217;
	st.local.u32 	[%rd186], %r218;
	ld.global.u32 	%r219, [%rd21+72];
	st.global.u32 	[%rd22+72], %r219;
	and.b32  	%r220, %r219, 31;
	shl.b32 	%r221, %r58, %r220;
	shr.s32 	%r222, %r219, 31;
	shr.u32 	%r223, %r222, 27;
	add.s32 	%r224, %r219, %r223;
	shr.s32 	%r225, %r224, 5;
	mul.wide.s32 	%rd187, %r225, 4;
	add.s64 	%rd188, %rd3, %rd187;
	ld.local.u32 	%r226, [%rd188];
	or.b32  	%r227, %r221, %r226;
	st.local.u32 	[%rd188], %r227;
	ld.global.u32 	%r228, [%rd21+76];
	st.global.u32 	[%rd22+76], %r228;
	and.b32  	%r229, %r228, 31;
	shl.b32 	%r230, %r58, %r229;
	shr.s32 	%r231, %r228, 31;
	shr.u32 	%r232, %r231, 27;
	add.s32 	%r233, %r228, %r232;
	shr.s32 	%r234, %r233, 5;
	mul.wide.s32 	%rd189, %r234, 4;
	add.s64 	%rd190, %rd3, %rd189;
	ld.local.u32 	%r235, [%rd190];
	or.b32  	%r236, %r230, %r235;
	st.local.u32 	[%rd190], %r236;
	ld.global.u32 	%r237, [%rd21+80];
	st.global.u32 	[%rd22+80], %r237;
	and.b32  	%r238, %r237, 31;
	shl.b32 	%r239, %r58, %r238;
	shr.s32 	%r240, %r237, 31;
	shr.u32 	%r241, %r240, 27;
	add.s32 	%r242, %r237, %r241;
	shr.s32 	%r243, %r242, 5;
	mul.wide.s32 	%rd191, %r243, 4;
	add.s64 	%rd192, %rd3, %rd191;
	ld.local.u32 	%r244, [%rd192];
	or.b32  	%r245, %r239, %r244;
	st.local.u32 	[%rd192], %r245;
	ld.global.u32 	%r246, [%rd21+84];
	st.global.u32 	[%rd22+84], %r246;
	and.b32  	%r247, %r246, 31;
	shl.b32 	%r248, %r58, %r247;
	shr.s32 	%r249, %r246, 31;
	shr.u32 	%r250, %r249, 27;
	add.s32 	%r251, %r246, %r250;
	shr.s32 	%r252, %r251, 5;
	mul.wide.s32 	%rd193, %r252, 4;
	add.s64 	%rd194, %rd3, %rd193;
	ld.local.u32 	%r253, [%rd194];
	or.b32  	%r254, %r248, %r253;
	st.local.u32 	[%rd194], %r254;
	ld.global.u32 	%r255, [%rd21+88];
	st.global.u32 	[%rd22+88], %r255;
	and.b32  	%r256, %r255, 31;
	shl.b32 	%r257, %r58, %r256;
	shr.s32 	%r258, %r255, 31;
	shr.u32 	%r259, %r258, 27;
	add.s32 	%r260, %r255, %r259;
	shr.s32 	%r261, %r260, 5;
	mul.wide.s32 	%rd195, %r261, 4;
	add.s64 	%rd196, %rd3, %rd195;
	ld.local.u32 	%r262, [%rd196];
	or.b32  	%r263, %r257, %r262;
	st.local.u32 	[%rd196], %r263;
	ld.global.u32 	%r264, [%rd21+92];
	add.s64 	%rd329, %rd22, 96;
	st.global.u32 	[%rd22+92], %r264;
	and.b32  	%r265, %r264, 31;
	shl.b32 	%r266, %r58, %r265;
	shr.s32 	%r267, %r264, 31;
	shr.u32 	%r268, %r267, 27;
	add.s32 	%r269, %r264, %r268;
	shr.s32 	%r270, %r269, 5;
	mul.wide.s32 	%rd197, %r270, 4;
	add.s64 	%rd198, %rd3, %rd197;
	ld.local.u32 	%r271, [%rd198];
	or.b32  	%r272, %r266, %r271;
	st.local.u32 	[%rd198], %r272;
	ld.global.u32 	%r3, [%rd21];
	shr.s32 	%r273, %r3, 31;
	shr.u32 	%r274, %r273, 27;
	add.s32 	%r275, %r3, %r274;
	shr.s32 	%r276, %r275, 5;
	mul.wide.s32 	%rd199, %r276, 4;
	add.s64 	%rd200, %rd3, %rd199;
	ld.local.u32 	%r277, [%rd200];
	and.b32  	%r278, %r3, 31;
	shr.u32 	%r279, %r277, %r278;
	and.b32  	%r280, %r279, 1;
	setp.eq.b32 	%p11, %r280, 1;
	@%p11 bra 	$L__BB1_14;
	add.s64 	%rd329, %rd22, 100;
	st.global.u32 	[%rd22+96], %r3;
$L__BB1_14:
	ld.global.u32 	%r4, [%rd21+4];
	shr.s32 	%r281, %r4, 31;
	shr.u32 	%r282, %r281, 27;
	add.s32 	%r283, %r4, %r282;
	shr.s32 	%r284, %r283, 5;
	mul.wide.s32 	%rd201, %r284, 4;
	add.s64 	%rd202, %rd3, %rd201;
	ld.local.u32 	%r285, [%rd202];
	and.b32  	%r286, %r4, 31;
	shr.u32 	%r287, %r285, %r286;
	and.b32  	%r288, %r287, 1;
	setp.eq.b32 	%p12, %r288, 1;
	@%p12 bra 	$L__BB1_16;
	add.s64 	%rd26, %rd329, 4;
	st.global.u32 	[%rd329], %r4;
	mov.u64 	%rd329, %rd26;
$L__BB1_16:
	ld.global.u32 	%r5, [%rd21+8];
	shr.s32 	%r289, %r5, 31;
	shr.u32 	%r290, %r289, 27;
	add.s32 	%r291, %r5, %r290;
	shr.s32 	%r292, %r291, 5;
	mul.wide.s32 	%rd203, %r292, 4;
	add.s64 	%rd204, %rd3, %rd203;
	ld.local.u32 	%r293, [%rd204];
	and.b32  	%r294, %r5, 31;
	shr.u32 	%r295, %r293, %r294;
	and.b32  	%r296, %r295, 1;
	setp.eq.b32 	%p13, %r296, 1;
	@%p13 bra 	$L__BB1_18;
	add.s64 	%rd28, %rd329, 4;
	st.global.u32 	[%rd329], %r5;
	mov.u64 	%rd329, %rd28;
$L__BB1_18:
	ld.global.u32 	%r6, [%rd21+12];
	shr.s32 	%r297, %r6, 31;
	shr.u32 	%r298, %r297, 27;
	add.s32 	%r299, %r6, %r298;
	shr.s32 	%r300, %r299, 5;
	mul.wide.s32 	%rd205, %r300, 4;
	add.s64 	%rd206, %rd3, %rd205;
	ld.local.u32 	%r301, [%rd206];
	and.b32  	%r302, %r6, 31;
	shr.u32 	%r303, %r301, %r302;
	and.b32  	%r304, %r303, 1;
	setp.eq.b32 	%p14, %r304, 1;
	@%p14 bra 	$L__BB1_20;
	add.s64 	%rd30, %rd329, 4;
	st.global.u32 	[%rd329], %r6;
	mov.u64 	%rd329, %rd30;
$L__BB1_20:
	ld.global.u32 	%r7, [%rd21+16];
	shr.s32 	%r305, %r7, 31;
	shr.u32 	%r306, %r305, 27;
	add.s32 	%r307, %r7, %r306;
	shr.s32 	%r308, %r307, 5;
	mul.wide.s32 	%rd207, %r308, 4;
	add.s64 	%rd208, %rd3, %rd207;
	ld.local.u32 	%r309, [%rd208];
	and.b32  	%r310, %r7, 31;
	shr.u32 	%r311, %r309, %r310;
	and.b32  	%r312, %r311, 1;
	setp.eq.b32 	%p15, %r312, 1;
	@%p15 bra 	$L__BB1_22;
	add.s64 	%rd32, %rd329, 4;
	st.global.u32 	[%rd329], %r7;
	mov.u64 	%rd329, %rd32;
$L__BB1_22:
	ld.global.u32 	%r8, [%rd21+20];
	shr.s32 	%r313, %r8, 31;
	shr.u32 	%r314, %r313, 27;
	add.s32 	%r315, %r8, %r314;
	shr.s32 	%r316, %r315, 5;
	mul.wide.s32 	%rd209, %r316, 4;
	add.s64 	%rd210, %rd3, %rd209;
	ld.local.u32 	%r317, [%rd210];
	and.b32  	%r318, %r8, 31;
	shr.u32 	%r319, %r317, %r318;
	and.b32  	%r320, %r319, 1;
	setp.eq.b32 	%p16, %r320, 1;
	@%p16 bra 	$L__BB1_24;
	add.s64 	%rd34, %rd329, 4;
	st.global.u32 	[%rd329], %r8;
	mov.u64 	%rd329, %rd34;
$L__BB1_24:
	ld.global.u32 	%r9, [%rd21+24];
	shr.s32 	%r321, %r9, 31;
	shr.u32 	%r322, %r321, 27;
	add.s32 	%r323, %r9, %r322;
	shr.s32 	%r324, %r323, 5;
	mul.wide.s32 	%rd211, %r324, 4;
	add.s64 	%rd212, %rd3, %rd211;
	ld.local.u32 	%r325, [%rd212];
	and.b32  	%r326, %r9, 31;
	shr.u32 	%r327, %r325, %r326;
	and.b32  	%r328, %r327, 1;
	setp.eq.b32 	%p17, %r328, 1;
	@%p17 bra 	$L__BB1_26;
	add.s64 	%rd36, %rd329, 4;
	st.global.u32 	[%rd329], %r9;
	mov.u64 	%rd329, %rd36;
$L__BB1_26:
	ld.global.u32 	%r10, [%rd21+28];
	shr.s32 	%r329, %r10, 31;
	shr.u32 	%r330, %r329, 27;
	add.s32 	%r331, %r10, %r330;
	shr.s32 	%r332, %r331, 5;
	mul.wide.s32 	%rd213, %r332, 4;
	add.s64 	%rd214, %rd3, %rd213;
	ld.local.u32 	%r333, [%rd214];
	and.b32  	%r334, %r10, 31;
	shr.u32 	%r335, %r333, %r334;
	and.b32  	%r336, %r335, 1;
	setp.eq.b32 	%p18, %r336, 1;
	@%p18 bra 	$L__BB1_28;
	add.s64 	%rd38, %rd329, 4;
	st.global.u32 	[%rd329], %r10;
	mov.u64 	%rd329, %rd38;
$L__BB1_28:
	ld.global.u32 	%r11, [%rd21+32];
	shr.s32 	%r337, %r11, 31;
	shr.u32 	%r338, %r337, 27;
	add.s32 	%r339, %r11, %r338;
	shr.s32 	%r340, %r339, 5;
	mul.wide.s32 	%rd215, %r340, 4;
	add.s64 	%rd216, %rd3, %rd215;
	ld.local.u32 	%r341, [%rd216];
	and.b32  	%r342, %r11, 31;
	shr.u32 	%r343, %r341, %r342;
	and.b32  	%r344, %r343, 1;
	setp.eq.b32 	%p19, %r344, 1;
	@%p19 bra 	$L__BB1_30;
	add.s64 	%rd40, %rd329, 4;
	st.global.u32 	[%rd329], %r11;
	mov.u64 	%rd329, %rd40;
$L__BB1_30:
	ld.global.u32 	%r12, [%rd21+36];
	shr.s32 	%r345, %r12, 31;
	shr.u32 	%r346, %r345, 27;
	add.s32 	%r347, %r12, %r346;
	shr.s32 	%r348, %r347, 5;
	mul.wide.s32 	%rd217, %r348, 4;
	add.s64 	%rd218, %rd3, %rd217;
	ld.local.u32 	%r349, [%rd218];
	and.b32  	%r350, %r12, 31;
	shr.u32 	%r351, %r349, %r350;
	and.b32  	%r352, %r351, 1;
	setp.eq.b32 	%p20, %r352, 1;
	@%p20 bra 	$L__BB1_32;
	add.s64 	%rd42, %rd329, 4;
	st.global.u32 	[%rd329], %r12;
	mov.u64 	%rd329, %rd42;
$L__BB1_32:
	ld.global.u32 	%r13, [%rd21+40];
	shr.s32 	%r353, %r13, 31;
	shr.u32 	%r354, %r353, 27;
	add.s32 	%r355, %r13, %r354;
	shr.s32 	%r356, %r355, 5;
	mul.wide.s32 	%rd219, %r356, 4;
	add.s64 	%rd220, %rd3, %rd219;
	ld.local.u32 	%r357, [%rd220];
	and.b32  	%r358, %r13, 31;
	shr.u32 	%r359, %r357, %r358;
	and.b32  	%r360, %r359, 1;
	setp.eq.b32 	%p21, %r360, 1;
	@%p21 bra 	$L__BB1_34;
	add.s64 	%rd44, %rd329, 4;
	st.global.u32 	[%rd329], %r13;
	mov.u64 	%rd329, %rd44;
$L__BB1_34:
	ld.global.u32 	%r14, [%rd21+44];
	shr.s32 	%r361, %r14, 31;
	shr.u32 	%r362, %r361, 27;
	add.s32 	%r363, %r14, %r362;
	shr.s32 	%r364, %r363, 5;
	mul.wide.s32 	%rd221, %r364, 4;
	add.s64 	%rd222, %rd3, %rd221;
	ld.local.u32 	%r365, [%rd222];
	and.b32  	%r366, %r14, 31;
	shr.u32 	%r367, %r365, %r366;
	and.b32  	%r368, %r367, 1;
	setp.eq.b32 	%p22, %r368, 1;
	@%p22 bra 	$L__BB1_36;
	add.s64 	%rd46, %rd329, 4;
	st.global.u32 	[%rd329], %r14;
	mov.u64 	%rd329, %rd46;
$L__BB1_36:
	ld.global.u32 	%r15, [%rd21+48];
	shr.s32 	%r369, %r15, 31;
	shr.u32 	%r370, %r369, 27;
	add.s32 	%r371, %r15, %r370;
	shr.s32 	%r372, %r371, 5;
	mul.wide.s32 	%rd223, %r372, 4;
	add.s64 	%rd224, %rd3, %rd223;
	ld.local.u32 	%r373, [%rd224];
	and.b32  	%r374, %r15, 31;
	shr.u32 	%r375, %r373, %r374;
	and.b32  	%r376, %r375, 1;
	setp.eq.b32 	%p23, %r376, 1;
	@%p23 bra 	$L__BB1_38;
	add.s64 	%rd48, %rd329, 4;
	st.global.u32 	[%rd329], %r15;
	mov.u64 	%rd329, %rd48;
$L__BB1_38:
	ld.global.u32 	%r16, [%rd21+52];
	shr.s32 	%r377, %r16, 31;
	shr.u32 	%r378, %r377, 27;
	add.s32 	%r379, %r16, %r378;
	shr.s32 	%r380, %r379, 5;
	mul.wide.s32 	%rd225, %r380, 4;
	add.s64 	%rd226, %rd3, %rd225;
	ld.local.u32 	%r381, [%rd226];
	and.b32  	%r382, %r16, 31;
	shr.u32 	%r383, %r381, %r382;
	and.b32  	%r384, %r383, 1;
	setp.eq.b32 	%p24, %r384, 1;
	@%p24 bra 	$L__BB1_40;
	add.s64 	%rd50, %rd329, 4;
	st.global.u32 	[%rd329], %r16;
	mov.u64 	%rd329, %rd50;
$L__BB1_40:
	ld.global.u32 	%r17, [%rd21+56];
	shr.s32 	%r385, %r17, 31;
	shr.u32 	%r386, %r385, 27;
	add.s32 	%r387, %r17, %r386;
	shr.s32 	%r388, %r387, 5;
	mul.wide.s32 	%rd227, %r388, 4;
	add.s64 	%rd228, %rd3, %rd227;
	ld.local.u32 	%r389, [%rd228];
	and.b32  	%r390, %r17, 31;
	shr.u32 	%r391, %r389, %r390;
	and.b32  	%r392, %r391, 1;
	setp.eq.b32 	%p25, %r392, 1;
	@%p25 bra 	$L__BB1_42;
	add.s64 	%rd52, %rd329, 4;
	st.global.u32 	[%rd329], %r17;
	mov.u64 	%rd329, %rd52;
$L__BB1_42:
	ld.global.u32 	%r18, [%rd21+60];
	shr.s32 	%r393, %r18, 31;
	shr.u32 	%r394, %r393, 27;
	add.s32 	%r395, %r18, %r394;
	shr.s32 	%r396, %r395, 5;
	mul.wide.s32 	%rd229, %r396, 4;
	add.s64 	%rd230, %rd3, %rd229;
	ld.local.u32 	%r397, [%rd230];
	and.b32  	%r398, %r18, 31;
	shr.u32 	%r399, %r397, %r398;
	and.b32  	%r400, %r399, 1;
	setp.eq.b32 	%p26, %r400, 1;
	@%p26 bra 	$L__BB1_44;
	add.s64 	%rd54, %rd329, 4;
	st.global.u32 	[%rd329], %r18;
	mov.u64 	%rd329, %rd54;
$L__BB1_44:
	ld.global.u32 	%r19, [%rd21+64];
	shr.s32 	%r401, %r19, 31;
	shr.u32 	%r402, %r401, 27;
	add.s32 	%r403, %r19, %r402;
	shr.s32 	%r404, %r403, 5;
	mul.wide.s32 	%rd231, %r404, 4;
	add.s64 	%rd232, %rd3, %rd231;
	ld.local.u32 	%r405, [%rd232];
	and.b32  	%r406, %r19, 31;
	shr.u32 	%r407, %r405, %r406;
	and.b32  	%r408, %r407, 1;
	setp.eq.b32 	%p27, %r408, 1;
	@%p27 bra 	$L__BB1_46;
	add.s64 	%rd56, %rd329, 4;
	st.global.u32 	[%rd329], %r19;
	mov.u64 	%rd329, %rd56;
$L__BB1_46:
	ld.global.u32 	%r20, [%rd21+68];
	shr.s32 	%r409, %r20, 31;
	shr.u32 	%r410, %r409, 27;
	add.s32 	%r411, %r20, %r410;
	shr.s32 	%r412, %r411, 5;
	mul.wide.s32 	%rd233, %r412, 4;
	add.s64 	%rd234, %rd3, %rd233;
	ld.local.u32 	%r413, [%rd234];
	and.b32  	%r414, %r20, 31;
	shr.u32 	%r415, %r413, %r414;
	and.b32  	%r416, %r415, 1;
	setp.eq.b32 	%p28, %r416, 1;
	@%p28 bra 	$L__BB1_48;
	add.s64 	%rd58, %rd329, 4;
	st.global.u32 	[%rd329], %r20;
	mov.u64 	%rd329, %rd58;
$L__BB1_48:
	ld.global.u32 	%r21, [%rd21+72];
	shr.s32 	%r417, %r21, 31;
	shr.u32 	%r418, %r417, 27;
	add.s32 	%r419, %r21, %r418;
	shr.s32 	%r420, %r419, 5;
	mul.wide.s32 	%rd235, %r420, 4;
	add.s64 	%rd236, %rd3, %rd235;
	ld.local.u32 	%r421, [%rd236];
	and.b32  	%r422, %r21, 31;
	shr.u32 	%r423, %r421, %r422;
	and.b32  	%r424, %r423, 1;
	setp.eq.b32 	%p29, %r424, 1;
	@%p29 bra 	$L__BB1_50;
	add.s64 	%rd60, %rd329, 4;
	st.global.u32 	[%rd329], %r21;
	mov.u64 	%rd329, %rd60;
$L__BB1_50:
	ld.global.u32 	%r22, [%rd21+76];
	shr.s32 	%r425, %r22, 31;
	shr.u32 	%r426, %r425, 27;
	add.s32 	%r427, %r22, %r426;
	shr.s32 	%r428, %r427, 5;
	mul.wide.s32 	%rd237, %r428, 4;
	add.s64 	%rd238, %rd3, %rd237;
	ld.local.u32 	%r429, [%rd238];
	and.b32  	%r430, %r22, 31;
	shr.u32 	%r431, %r429, %r430;
	and.b32  	%r432, %r431, 1;
	setp.eq.b32 	%p30, %r432, 1;
	@%p30 bra 	$L__BB1_52;
	add.s64 	%rd62, %rd329, 4;
	st.global.u32 	[%rd329], %r22;
	mov.u64 	%rd329, %rd62;
$L__BB1_52:
	ld.global.u32 	%r23, [%rd21+80];
	shr.s32 	%r433, %r23, 31;
	shr.u32 	%r434, %r433, 27;
	add.s32 	%r435, %r23, %r434;
	shr.s32 	%r436, %r435, 5;
	mul.wide.s32 	%rd239, %r436, 4;
	add.s64 	%rd240, %rd3, %rd239;
	ld.local.u32 	%r437, [%rd240];
	and.b32  	%r438, %r23, 31;
	shr.u32 	%r439, %r437, %r438;
	and.b32  	%r440, %r439, 1;
	setp.eq.b32 	%p31, %r440, 1;
	@%p31 bra 	$L__BB1_54;
	add.s64 	%rd64, %rd329, 4;
	st.global.u32 	[%rd329], %r23;
	mov.u64 	%rd329, %rd64;
$L__BB1_54:
	ld.global.u32 	%r24, [%rd21+84];
	shr.s32 	%r441, %r24, 31;
	shr.u32 	%r442, %r441, 27;
	add.s32 	%r443, %r24, %r442;
	shr.s32 	%r444, %r443, 5;
	mul.wide.s32 	%rd241, %r444, 4;
	add.s64 	%rd242, %rd3, %rd241;
	ld.local.u32 	%r445, [%rd242];
	and.b32  	%r446, %r24, 31;
	shr.u32 	%r447, %r445, %r446;
	and.b32  	%r448, %r447, 1;
	setp.eq.b32 	%p32, %r448, 1;
	@%p32 bra 	$L__BB1_56;
	add.s64 	%rd66, %rd329, 4;
	st.global.u32 	[%rd329], %r24;
	mov.u64 	%rd329, %rd66;
$L__BB1_56:
	ld.global.u32 	%r25, [%rd21+88];
	shr.s32 	%r449, %r25, 31;
	shr.u32 	%r450, %r449, 27;
	add.s32 	%r451, %r25, %r450;
	shr.s32 	%r452, %r451, 5;
	mul.wide.s32 	%rd243, %r452, 4;
	add.s64 	%rd244, %rd3, %rd243;
	ld.local.u32 	%r453, [%rd244];
	and.b32  	%r454, %r25, 31;
	shr.u32 	%r455, %r453, %r454;
	and.b32  	%r456, %r455, 1;
	setp.eq.b32 	%p33, %r456, 1;
	@%p33 bra 	$L__BB1_58;
	add.s64 	%rd68, %rd329, 4;
	st.global.u32 	[%rd329], %r25;
	mov.u64 	%rd329, %rd68;
$L__BB1_58:
	ld.global.u32 	%r26, [%rd21+92];
	shr.s32 	%r457, %r26, 31;
	shr.u32 	%r458, %r457, 27;
	add.s32 	%r459, %r26, %r458;
	shr.s32 	%r460, %r459, 5;
	mul.wide.s32 	%rd245, %r460, 4;
	add.s64 	%rd246, %rd3, %rd245;
	ld.local.u32 	%r461, [%rd246];
	and.b32  	%r462, %r26, 31;
	shr.u32 	%r463, %r461, %r462;
	and.b32  	%r464, %r463, 1;
	setp.eq.b32 	%p34, %r464, 1;
	@%p34 bra 	$L__BB1_60;
	add.s64 	%rd70, %rd329, 4;
	st.global.u32 	[%rd329], %r26;
	mov.u64 	%rd329, %rd70;
$L__BB1_60:
	ld.global.u32 	%r27, [%rd21+96];
	shr.s32 	%r465, %r27, 31;
	shr.u32 	%r466, %r465, 27;
	add.s32 	%r467, %r27, %r466;
	shr.s32 	%r468, %r467, 5;
	mul.wide.s32 	%rd247, %r468, 4;
	add.s64 	%rd248, %rd3, %rd247;
	ld.local.u32 	%r469, [%rd248];
	and.b32  	%r470, %r27, 31;
	shr.u32 	%r471, %r469, %r470;
	and.b32  	%r472, %r471, 1;
	setp.eq.b32 	%p35, %r472, 1;
	@%p35 bra 	$L__BB1_62;
	add.s64 	%rd72, %rd329, 4;
	st.global.u32 	[%rd329], %r27;
	mov.u64 	%rd329, %rd72;
$L__BB1_62:
	ld.global.u32 	%r28, [%rd21+100];
	shr.s32 	%r473, %r28, 31;
	shr.u32 	%r474, %r473, 27;
	add.s32 	%r475, %r28, %r474;
	shr.s32 	%r476, %r475, 5;
	mul.wide.s32 	%rd249, %r476, 4;
	add.s64 	%rd250, %rd3, %rd249;
	ld.local.u32 	%r477, [%rd250];
	and.b32  	%r478, %r28, 31;
	shr.u32 	%r479, %r477, %r478;
	and.b32  	%r480, %r479, 1;
	setp.eq.b32 	%p36, %r480, 1;
	@%p36 bra 	$L__BB1_64;
	add.s64 	%rd74, %rd329, 4;
	st.global.u32 	[%rd329], %r28;
	mov.u64 	%rd329, %rd74;
$L__BB1_64:
	ld.global.u32 	%r29, [%rd21+104];
	shr.s32 	%r481, %r29, 31;
	shr.u32 	%r482, %r481, 27;
	add.s32 	%r483, %r29, %r482;
	shr.s32 	%r484, %r483, 5;
	mul.wide.s32 	%rd251, %r484, 4;
	add.s64 	%rd252, %rd3, %rd251;
	ld.local.u32 	%r485, [%rd252];
	and.b32  	%r486, %r29, 31;
	shr.u32 	%r487, %r485, %r486;
	and.b32  	%r488, %r487, 1;
	setp.eq.b32 	%p37, %r488, 1;
	@%p37 bra 	$L__BB1_66;
	add.s64 	%rd76, %rd329, 4;
	st.global.u32 	[%rd329], %r29;
	mov.u64 	%rd329, %rd76;
$L__BB1_66:
	ld.global.u32 	%r30, [%rd21+108];
	shr.s32 	%r489, %r30, 31;
	shr.u32 	%r490, %r489, 27;
	add.s32 	%r491, %r30, %r490;
	shr.s32 	%r492, %r491, 5;
	mul.wide.s32 	%rd253, %r492, 4;
	add.s64 	%rd254, %rd3, %rd253;
	ld.local.u32 	%r493, [%rd254];
	and.b32  	%r494, %r30, 31;
	shr.u32 	%r495, %r493, %r494;
	and.b32  	%r496, %r495, 1;
	setp.eq.b32 	%p38, %r496, 1;
	@%p38 bra 	$L__BB1_68;
	add.s64 	%rd78, %rd329, 4;
	st.global.u32 	[%rd329], %r30;
	mov.u64 	%rd329, %rd78;
$L__BB1_68:
	ld.global.u32 	%r31, [%rd21+112];
	shr.s32 	%r497, %r31, 31;
	shr.u32 	%r498, %r497, 27;
	add.s32 	%r499, %r31, %r498;
	shr.s32 	%r500, %r499, 5;
	mul.wide.s32 	%rd255, %r500, 4;
	add.s64 	%rd256, %rd3, %rd255;
	ld.local.u32 	%r501, [%rd256];
	and.b32  	%r502, %r31, 31;
	shr.u32 	%r503, %r501, %r502;
	and.b32  	%r504, %r503, 1;
	setp.eq.b32 	%p39, %r504, 1;
	@%p39 bra 	$L__BB1_70;
	add.s64 	%rd80, %rd329, 4;
	st.global.u32 	[%rd329], %r31;
	mov.u64 	%rd329, %rd80;
$L__BB1_70:
	ld.global.u32 	%r32, [%rd21+116];
	shr.s32 	%r505, %r32, 31;
	shr.u32 	%r506, %r505, 27;
	add.s32 	%r507, %r32, %r506;
	shr.s32 	%r508, %r507, 5;
	mul.wide.s32 	%rd257, %r508, 4;
	add.s64 	%rd258, %rd3, %rd257;
	ld.local.u32 	%r509, [%rd258];
	and.b32  	%r510, %r32, 31;
	shr.u32 	%r511, %r509, %r510;
	and.b32  	%r512, %r511, 1;
	setp.eq.b32 	%p40, %r512, 1;
	@%p40 bra 	$L__BB1_72;
	add.s64 	%rd82, %rd329, 4;
	st.global.u32 	[%rd329], %r32;
	mov.u64 	%rd329, %rd82;
$L__BB1_72:
	ld.global.u32 	%r33, [%rd21+120];
	shr.s32 	%r513, %r33, 31;
	shr.u32 	%r514, %r513, 27;
	add.s32 	%r515, %r33, %r514;
	shr.s32 	%r516, %r515, 5;
	mul.wide.s32 	%rd259, %r516, 4;
	add.s64 	%rd260, %rd3, %rd259;
	ld.local.u32 	%r517, [%rd260];
	and.b32  	%r518, %r33, 31;
	shr.u32 	%r519, %r517, %r518;
	and.b32  	%r520, %r519, 1;
	setp.eq.b32 	%p41, %r520, 1;
	@%p41 bra 	$L__BB1_74;
	add.s64 	%rd84, %rd329, 4;
	st.global.u32 	[%rd329], %r33;
	mov.u64 	%rd329, %rd84;
$L__BB1_74:
	ld.global.u32 	%r34, [%rd21+124];
	shr.s32 	%r521, %r34, 31;
	shr.u32 	%r522, %r521, 27;
	add.s32 	%r523, %r34, %r522;
	shr.s32 	%r524, %r523, 5;
	mul.wide.s32 	%rd261, %r524, 4;
	add.s64 	%rd262, %rd3, %rd261;
	ld.local.u32 	%r525, [%rd262];
	and.b32  	%r526, %r34, 31;
	shr.u32 	%r527, %r525, %r526;
	and.b32  	%r528, %r527, 1;
	setp.eq.b32 	%p42, %r528, 1;
	@%p42 bra 	$L__BB1_76;
	add.s64 	%rd86, %rd329, 4;
	st.global.u32 	[%rd329], %r34;
	mov.u64 	%rd329, %rd86;
$L__BB1_76:
	ld.global.u32 	%r35, [%rd21+128];
	shr.s32 	%r529, %r35, 31;
	shr.u32 	%r530, %r529, 27;
	add.s32 	%r531, %r35, %r530;
	shr.s32 	%r532, %r531, 5;
	mul.wide.s32 	%rd263, %r532, 4;
	add.s64 	%rd264, %rd3, %rd263;
	ld.local.u32 	%r533, [%rd264];
	and.b32  	%r534, %r35, 31;
	shr.u32 	%r535, %r533, %r534;
	and.b32  	%r536, %r535, 1;
	setp.eq.b32 	%p43, %r536, 1;
	@%p43 bra 	$L__BB1_78;
	add.s64 	%rd88, %rd329, 4;
	st.global.u32 	[%rd329], %r35;
	mov.u64 	%rd329, %rd88;
$L__BB1_78:
	ld.global.u32 	%r36, [%rd21+132];
	shr.s32 	%r537, %r36, 31;
	shr.u32 	%r538, %r537, 27;
	add.s32 	%r539, %r36, %r538;
	shr.s32 	%r540, %r539, 5;
	mul.wide.s32 	%rd265, %r540, 4;
	add.s64 	%rd266, %rd3, %rd265;
	ld.local.u32 	%r541, [%rd266];
	and.b32  	%r542, %r36, 31;
	shr.u32 	%r543, %r541, %r542;
	and.b32  	%r544, %r543, 1;
	setp.eq.b32 	%p44, %r544, 1;
	@%p44 bra 	$L__BB1_80;
	add.s64 	%rd90, %rd329, 4;
	st.global.u32 	[%rd329], %r36;
	mov.u64 	%rd329, %rd90;
$L__BB1_80:
	ld.global.u32 	%r37, [%rd21+136];
	shr.s32 	%r545, %r37, 31;
	shr.u32 	%r546, %r545, 27;
	add.s32 	%r547, %r37, %r546;
	shr.s32 	%r548, %r547, 5;
	mul.wide.s32 	%rd267, %r548, 4;
	add.s64 	%rd268, %rd3, %rd267;
	ld.local.u32 	%r549, [%rd268];
	and.b32  	%r550, %r37, 31;
	shr.u32 	%r551, %r549, %r550;
	and.b32  	%r552, %r551, 1;
	setp.eq.b32 	%p45, %r552, 1;
	@%p45 bra 	$L__BB1_82;
	add.s64 	%rd92, %rd329, 4;
	st.global.u32 	[%rd329], %r37;
	mov.u64 	%rd329, %rd92;
$L__BB1_82:
	ld.global.u32 	%r38, [%rd21+140];
	shr.s32 	%r553, %r38, 31;
	shr.u32 	%r554, %r553, 27;
	add.s32 	%r555, %r38, %r554;
	shr.s32 	%r556, %r555, 5;
	mul.wide.s32 	%rd269, %r556, 4;
	add.s64 	%rd270, %rd3, %rd269;
	ld.local.u32 	%r557, [%rd270];
	and.b32  	%r558, %r38, 31;
	shr.u32 	%r559, %r557, %r558;
	and.b32  	%r560, %r559, 1;
	setp.eq.b32 	%p46, %r560, 1;
	@%p46 bra 	$L__BB1_84;
	add.s64 	%rd94, %rd329, 4;
	st.global.u32 	[%rd329], %r38;
	mov.u64 	%rd329, %rd94;
$L__BB1_84:
	ld.global.u32 	%r39, [%rd21+144];
	shr.s32 	%r561, %r39, 31;
	shr.u32 	%r562, %r561, 27;
	add.s32 	%r563, %r39, %r562;
	shr.s32 	%r564, %r563, 5;
	mul.wide.s32 	%rd271, %r564, 4;
	add.s64 	%rd272, %rd3, %rd271;
	ld.local.u32 	%r565, [%rd272];
	and.b32  	%r566, %r39, 31;
	shr.u32 	%r567, %r565, %r566;
	and.b32  	%r568, %r567, 1;
	setp.eq.b32 	%p47, %r568, 1;
	@%p47 bra 	$L__BB1_86;
	add.s64 	%rd96, %rd329, 4;
	st.global.u32 	[%rd329], %r39;
	mov.u64 	%rd329, %rd96;
$L__BB1_86:
	ld.global.u32 	%r40, [%rd21+148];
	shr.s32 	%r569, %r40, 31;
	shr.u32 	%r570, %r569, 27;
	add.s32 	%r571, %r40, %r570;
	shr.s32 	%r572, %r571, 5;
	mul.wide.s32 	%rd273, %r572, 4;
	add.s64 	%rd274, %rd3, %rd273;
	ld.local.u32 	%r573, [%rd274];
	and.b32  	%r574, %r40, 31;
	shr.u32 	%r575, %r573, %r574;
	and.b32  	%r576, %r575, 1;
	setp.eq.b32 	%p48, %r576, 1;
	@%p48 bra 	$L__BB1_88;
	add.s64 	%rd98, %rd329, 4;
	st.global.u32 	[%rd329], %r40;
	mov.u64 	%rd329, %rd98;
$L__BB1_88:
	ld.global.u32 	%r41, [%rd21+152];
	shr.s32 	%r577, %r41, 31;
	shr.u32 	%r578, %r577, 27;
	add.s32 	%r579, %r41, %r578;
	shr.s32 	%r580, %r579, 5;
	mul.wide.s32 	%rd275, %r580, 4;
	add.s64 	%rd276, %rd3, %rd275;
	ld.local.u32 	%r581, [%rd276];
	and.b32  	%r582, %r41, 31;
	shr.u32 	%r583, %r581, %r582;
	and.b32  	%r584, %r583, 1;
	setp.eq.b32 	%p49, %r584, 1;
	@%p49 bra 	$L__BB1_90;
	add.s64 	%rd100, %rd329, 4;
	st.global.u32 	[%rd329], %r41;
	mov.u64 	%rd329, %rd100;
$L__BB1_90:
	ld.global.u32 	%r42, [%rd21+156];
	shr.s32 	%r585, %r42, 31;
	shr.u32 	%r586, %r585, 27;
	add.s32 	%r587, %r42, %r586;
	shr.s32 	%r588, %r587, 5;
	mul.wide.s32 	%rd277, %r588, 4;
	add.s64 	%rd278, %rd3, %rd277;
	ld.local.u32 	%r589, [%rd278];
	and.b32  	%r590, %r42, 31;
	shr.u32 	%r591, %r589, %r590;
	and.b32  	%r592, %r591, 1;
	setp.eq.b32 	%p50, %r592, 1;
	@%p50 bra 	$L__BB1_92;
	add.s64 	%rd102, %rd329, 4;
	st.global.u32 	[%rd329], %r42;
	mov.u64 	%rd329, %rd102;
$L__BB1_92:
	ld.global.u32 	%r43, [%rd21+160];
	shr.s32 	%r593, %r43, 31;
	shr.u32 	%r594, %r593, 27;
	add.s32 	%r595, %r43, %r594;
	shr.s32 	%r596, %r595, 5;
	mul.wide.s32 	%rd279, %r596, 4;
	add.s64 	%rd280, %rd3, %rd279;
	ld.local.u32 	%r597, [%rd280];
	and.b32  	%r598, %r43, 31;
	shr.u32 	%r599, %r597, %r598;
	and.b32  	%r600, %r599, 1;
	setp.eq.b32 	%p51, %r600, 1;
	@%p51 bra 	$L__BB1_94;
	add.s64 	%rd104, %rd329, 4;
	st.global.u32 	[%rd329], %r43;
	mov.u64 	%rd329, %rd104;
$L__BB1_94:
	ld.global.u32 	%r44, [%rd21+164];
	shr.s32 	%r601, %r44, 31;
	shr.u32 	%r602, %r601, 27;
	add.s32 	%r603, %r44, %r602;
	shr.s32 	%r604, %r603, 5;
	mul.wide.s32 	%rd281, %r604, 4;
	add.s64 	%rd282, %rd3, %rd281;
	ld.local.u32 	%r605, [%rd282];
	and.b32  	%r606, %r44, 31;
	shr.u32 	%r607, %r605, %r606;
	and.b32  	%r608, %r607, 1;
	setp.eq.b32 	%p52, %r608, 1;
	@%p52 bra 	$L__BB1_96;
	add.s64 	%rd106, %rd329, 4;
	st.global.u32 	[%rd329], %r44;
	mov.u64 	%rd329, %rd106;
$L__BB1_96:
	ld.global.u32 	%r45, [%rd21+168];
	shr.s32 	%r609, %r45, 31;
	shr.u32 	%r610, %r609, 27;
	add.s32 	%r611, %r45, %r610;
	shr.s32 	%r612, %r611, 5;
	mul.wide.s32 	%rd283, %r612, 4;
	add.s64 	%rd284, %rd3, %rd283;
	ld.local.u32 	%r613, [%rd284];
	and.b32  	%r614, %r45, 31;
	shr.u32 	%r615, %r613, %r614;
	and.b32  	%r616, %r615, 1;
	setp.eq.b32 	%p53, %r616, 1;
	@%p53 bra 	$L__BB1_98;
	add.s64 	%rd108, %rd329, 4;
	st.global.u32 	[%rd329], %r45;
	mov.u64 	%rd329, %rd108;
$L__BB1_98:
	ld.global.u32 	%r46, [%rd21+172];
	shr.s32 	%r617, %r46, 31;
	shr.u32 	%r618, %r617, 27;
	add.s32 	%r619, %r46, %r618;
	shr.s32 	%r620, %r619, 5;
	mul.wide.s32 	%rd285, %r620, 4;
	add.s64 	%rd286, %rd3, %rd285;
	ld.local.u32 	%r621, [%rd286];
	and.b32  	%r622, %r46, 31;
	shr.u32 	%r623, %r621, %r622;
	and.b32  	%r624, %r623, 1;
	setp.eq.b32 	%p54, %r624, 1;
	@%p54 bra 	$L__BB1_100;
	add.s64 	%rd110, %rd329, 4;
	st.global.u32 	[%rd329], %r46;
	mov.u64 	%rd329, %rd110;
$L__BB1_100:
	ld.global.u32 	%r47, [%rd21+176];
	shr.s32 	%r625, %r47, 31;
	shr.u32 	%r626, %r625, 27;
	add.s32 	%r627, %r47, %r626;
	shr.s32 	%r628, %r627, 5;
	mul.wide.s32 	%rd287, %r628, 4;
	add.s64 	%rd288, %rd3, %rd287;
	ld.local.u32 	%r629, [%rd288];
	and.b32  	%r630, %r47, 31;
	shr.u32 	%r631, %r629, %r630;
	and.b32  	%r632, %r631, 1;
	setp.eq.b32 	%p55, %r632, 1;
	@%p55 bra 	$L__BB1_102;
	add.s64 	%rd112, %rd329, 4;
	st.global.u32 	[%rd329], %r47;
	mov.u64 	%rd329, %rd112;
$L__BB1_102:
	ld.global.u32 	%r48, [%rd21+180];
	shr.s32 	%r633, %r48, 31;
	shr.u32 	%r634, %r633, 27;
	add.s32 	%r635, %r48, %r634;
	shr.s32 	%r636, %r635, 5;
	mul.wide.s32 	%rd289, %r636, 4;
	add.s64 	%rd290, %rd3, %rd289;
	ld.local.u32 	%r637, [%rd290];
	and.b32  	%r638, %r48, 31;
	shr.u32 	%r639, %r637, %r638;
	and.b32  	%r640, %r639, 1;
	setp.eq.b32 	%p56, %r640, 1;
	@%p56 bra 	$L__BB1_104;
	add.s64 	%rd114, %rd329, 4;
	st.global.u32 	[%rd329], %r48;
	mov.u64 	%rd329, %rd114;
$L__BB1_104:
	ld.global.u32 	%r49, [%rd21+184];
	shr.s32 	%r641, %r49, 31;
	shr.u32 	%r642, %r641, 27;
	add.s32 	%r643, %r49, %r642;
	shr.s32 	%r644, %r643, 5;
	mul.wide.s32 	%rd291, %r644, 4;
	add.s64 	%rd292, %rd3, %rd291;
	ld.local.u32 	%r645, [%rd292];
	and.b32  	%r646, %r49, 31;
	shr.u32 	%r647, %r645, %r646;
	and.b32  	%r648, %r647, 1;
	setp.eq.b32 	%p57, %r648, 1;
	@%p57 bra 	$L__BB1_106;
	add.s64 	%rd116, %rd329, 4;
	st.global.u32 	[%rd329], %r49;
	mov.u64 	%rd329, %rd116;
$L__BB1_106:
	ld.global.u32 	%r50, [%rd21+188];
	shr.s32 	%r649, %r50, 31;
	shr.u32 	%r650, %r649, 27;
	add.s32 	%r651, %r50, %r650;
	shr.s32 	%r652, %r651, 5;
	mul.wide.s32 	%rd293, %r652, 4;
	add.s64 	%rd294, %rd3, %rd293;
	ld.local.u32 	%r653, [%rd294];
	and.b32  	%r654, %r50, 31;
	shr.u32 	%r655, %r653, %r654;
	and.b32  	%r656, %r655, 1;
	setp.eq.b32 	%p58, %r656, 1;
	@%p58 bra 	$L__BB1_108;
	st.global.u32 	[%rd329], %r50;
$L__BB1_108:
	bar.sync 	0;
	add.s64 	%rd296, %rd1, %rd150;
	ld.global.u32 	%r657, [%rd22];
	st.global.u32 	[%rd296], %r657;
	ld.global.u32 	%r658, [%rd22+4];
	st.global.u32 	[%rd296+4], %r658;
	ld.global.u32 	%r659, [%rd22+8];
	st.global.u32 	[%rd296+8], %r659;
	ld.global.u32 	%r660, [%rd22+12];
	st.global.u32 	[%rd296+12], %r660;
	ld.global.u32 	%r661, [%rd22+16];
	st.global.u32 	[%rd296+16], %r661;
	ld.global.u32 	%r662, [%rd22+20];
	st.global.u32 	[%rd296+20], %r662;
	ld.global.u32 	%r663, [%rd22+24];
	st.global.u32 	[%rd296+24], %r663;
	ld.global.u32 	%r664, [%rd22+28];
	st.global.u32 	[%rd296+28], %r664;
	ld.global.u32 	%r665, [%rd22+32];
	st.global.u32 	[%rd296+32], %r665;
	ld.global.u32 	%r666, [%rd22+36];
	st.global.u32 	[%rd296+36], %r666;
	ld.global.u32 	%r667, [%rd22+40];
	st.global.u32 	[%rd296+40], %r667;
	ld.global.u32 	%r668, [%rd22+44];
	st.global.u32 	[%rd296+44], %r668;
	ld.global.u32 	%r669, [%rd22+48];
	st.global.u32 	[%rd296+48], %r669;
	ld.global.u32 	%r670, [%rd22+52];
	st.global.u32 	[%rd296+52], %r670;
	ld.global.u32 	%r671, [%rd22+56];
	st.global.u32 	[%rd296+56], %r671;
	ld.global.u32 	%r672, [%rd22+60];
	st.global.u32 	[%rd296+60], %r672;
	ld.global.u32 	%r673, [%rd22+64];
	st.global.u32 	[%rd296+64], %r673;
	ld.global.u32 	%r674, [%rd22+68];
	st.global.u32 	[%rd296+68], %r674;
	ld.global.u32 	%r675, [%rd22+72];
	st.global.u32 	[%rd296+72], %r675;
	ld.global.u32 	%r676, [%rd22+76];
	st.global.u32 	[%rd296+76], %r676;
	ld.global.u32 	%r677, [%rd22+80];
	st.global.u32 	[%rd296+80], %r677;
	ld.global.u32 	%r678, [%rd22+84];
	st.global.u32 	[%rd296+84], %r678;
	ld.global.u32 	%r679, [%rd22+88];
	st.global.u32 	[%rd296+88], %r679;
	ld.global.u32 	%r680, [%rd22+92];
	st.global.u32 	[%rd296+92], %r680;
	ld.global.u32 	%r681, [%rd22+96];
	st.global.u32 	[%rd296+96], %r681;
	ld.global.u32 	%r682, [%rd22+100];
	st.global.u32 	[%rd296+100], %r682;
	ld.global.u32 	%r683, [%rd22+104];
	st.global.u32 	[%rd296+104], %r683;
	ld.global.u32 	%r684, [%rd22+108];
	st.global.u32 	[%rd296+108], %r684;
	ld.global.u32 	%r685, [%rd22+112];
	st.global.u32 	[%rd296+112], %r685;
	ld.global.u32 	%r686, [%rd22+116];
	st.global.u32 	[%rd296+116], %r686;
	ld.global.u32 	%r687, [%rd22+120];
	st.global.u32 	[%rd296+120], %r687;
	ld.global.u32 	%r688, [%rd22+124];
	st.global.u32 	[%rd296+124], %r688;
	ld.global.u32 	%r689, [%rd22+128];
	st.global.u32 	[%rd296+128], %r689;
	ld.global.u32 	%r690, [%rd22+132];
	st.global.u32 	[%rd296+132], %r690;
	ld.global.u32 	%r691, [%rd22+136];
	st.global.u32 	[%rd296+136], %r691;
	ld.global.u32 	%r692, [%rd22+140];
	st.global.u32 	[%rd296+140], %r692;
	ld.global.u32 	%r693, [%rd22+144];
	st.global.u32 	[%rd296+144], %r693;
	ld.global.u32 	%r694, [%rd22+148];
	st.global.u32 	[%rd296+148], %r694;
	ld.global.u32 	%r695, [%rd22+152];
	st.global.u32 	[%rd296+152], %r695;
	ld.global.u32 	%r696, [%rd22+156];
	st.global.u32 	[%rd296+156], %r696;
	ld.global.u32 	%r697, [%rd22+160];
	st.global.u32 	[%rd296+160], %r697;
	ld.global.u32 	%r698, [%rd22+164];
	st.global.u32 	[%rd296+164], %r698;
	ld.global.u32 	%r699, [%rd22+168];
	st.global.u32 	[%rd296+168], %r699;
	ld.global.u32 	%r700, [%rd22+172];
	st.global.u32 	[%rd296+172], %r700;
	ld.global.u32 	%r701, [%rd22+176];
	st.global.u32 	[%rd296+176], %r701;
	ld.global.u32 	%r702, [%rd22+180];
	st.global.u32 	[%rd296+180], %r702;
	ld.global.u32 	%r703, [%rd22+184];
	st.global.u32 	[%rd296+184], %r703;
	ld.global.u32 	%r704, [%rd22+188];
	st.global.u32 	[%rd296+188], %r704;
	ret;
$L__BB1_109:
	add.u64 	%rd309, %SP, 0;
	add.u64 	%rd310, %SPL, 0;
	{ // callseq 12, 0
	.param .b64 param0;
	st.param.b64 	[param0], 0;
	call.uni 
	free, 
	(
	param0
	);
	} // callseq 12
	mov.u64 	%rd311, $str;
	cvta.global.u64 	%rd312, %rd311;
	st.local.u64 	[%rd310], %rd312;
	mov.u64 	%rd313, $str$8;
	cvta.global.u64 	%rd314, %rd313;
	{ // callseq 13, 0
	.param .b64 param0;
	st.param.b64 	[param0], %rd314;
	.param .b64 param1;
	st.param.b64 	[param1], %rd309;
	.param .b32 retval0;
	call.uni (retval0), 
	vprintf, 
	(
	param0, 
	param1
	);
	ld.param.b32 	%r709, [retval0];
	} // callseq 13
	// begin inline asm
	trap;
	// end inline asm
$L__BB1_110:
	add.u64 	%rd297, %SP, 0;
	add.u64 	%rd298, %SPL, 0;
	{ // callseq 8, 0
	.param .b64 param0;
	st.param.b64 	[param0], 0;
	call.uni 
	free, 
	(
	param0
	);
	} // callseq 8
	mov.u64 	%rd299, $str;
	cvta.global.u64 	%rd300, %rd299;
	st.local.u64 	[%rd298], %rd300;
	mov.u64 	%rd301, $str$8;
	cvta.global.u64 	%rd302, %rd301;
	{ // callseq 9, 0
	.param .b64 param0;
	st.param.b64 	[param0], %rd302;
	.param .b64 param1;
	st.param.b64 	[param1], %rd297;
	.param .b32 retval0;
	call.uni (retval0), 
	vprintf, 
	(
	param0, 
	param1
	);
	ld.param.b32 	%r705, [retval0];
	} // callseq 9
	// begin inline asm
	trap;
	// end inline asm

}
	// .globl	_Z6mutatePA48_i
.visible .entry _Z6mutatePA48_i(
	.param .u64 .ptr .align 1 _Z6mutatePA48_i_param_0
)
{
	.reg .pred 	%p<12>;
	.reg .b32 	%r<136>;
	.reg .b32 	%f<17>;
	.reg .b64 	%rd<9>;

	ld.param.u64 	%rd4, [_Z6mutatePA48_i_param_0];
	cvta.to.global.u64 	%rd5, %rd4;
	mov.u32 	%r34, %tid.x;
	mov.u32 	%r35, %ctaid.x;
	mov.u32 	%r36, %ntid.x;
	mad.lo.s32 	%r37, %r35, %r36, %r34;
	mul.wide.s32 	%rd6, %r37, 192;
	add.s64 	%rd1, %rd5, %rd6;
	xor.b32  	%r38, %r37, -1429050551;
	mul.lo.s32 	%r39, %r38, 1099087573;
	setp.gt.s32 	%p1, %r37, -1;
	selp.b32 	%r40, -644748465, -1947113066, %p1;
	add.s32 	%r41, %r40, %r39;
	add.s32 	%r123, %r41, 6615241;
	add.s32 	%r131, %r39, 123456789;
	xor.b32  	%r132, %r39, 362436069;
	add.s32 	%r133, %r40, 521288629;
	xor.b32  	%r134, %r40, 88675123;
	add.s32 	%r135, %r39, 5783321;
	mov.b32 	%r122, 0;
$L__BB2_1:
	mul.wide.u32 	%rd7, %r122, 4;
	add.s64 	%rd2, %rd1, %rd7;
	mov.b32 	%r129, 0;
	mov.u32 	%r130, %r123;
$L__BB2_2:
	shr.u32 	%r43, %r131, 2;
	xor.b32  	%r44, %r43, %r131;
	shl.b32 	%r45, %r135, 4;
	shl.b32 	%r46, %r44, 1;
	xor.b32  	%r47, %r45, %r46;
	xor.b32  	%r48, %r47, %r135;
	xor.b32  	%r21, %r48, %r44;
	add.s32 	%r49, %r130, %r21;
	add.s32 	%r50, %r49, 362437;
	cvt.rn.f32.u32 	%f1, %r50;
	fma.rn.f32 	%f2, %f1, 0f2F800000, 0f2F000000;
	setp.geu.f32 	%p2, %f2, 0f3A83126F;
	mul.wide.u32 	%rd8, %r129, 4;
	add.s64 	%rd3, %rd1, %rd8;
	@%p2 bra 	$L__BB2_4;
	ld.global.u32 	%r51, [%rd2];
	ld.global.u32 	%r52, [%rd3];
	st.global.u32 	[%rd2], %r52;
	st.global.u32 	[%rd3], %r51;
$L__BB2_4:
	shr.u32 	%r53, %r132, 2;
	xor.b32  	%r54, %r53, %r132;
	shl.b32 	%r55, %r21, 4;
	shl.b32 	%r56, %r54, 1;
	xor.b32  	%r57, %r55, %r56;
	xor.b32  	%r58, %r57, %r21;
	xor.b32  	%r22, %r58, %r54;
	add.s32 	%r59, %r130, %r22;
	add.s32 	%r60, %r59, 724874;
	cvt.rn.f32.u32 	%f3, %r60;
	fma.rn.f32 	%f4, %f3, 0f2F800000, 0f2F000000;
	setp.geu.f32 	%p3, %f4, 0f3A83126F;
	@%p3 bra 	$L__BB2_6;
	ld.global.u32 	%r61, [%rd2];
	ld.global.u32 	%r62, [%rd3+4];
	st.global.u32 	[%rd2], %r62;
	st.global.u32 	[%rd3+4], %r61;
$L__BB2_6:
	shr.u32 	%r63, %r133, 2;
	xor.b32  	%r64, %r63, %r133;
	shl.b32 	%r65, %r22, 4;
	shl.b32 	%r66, %r64, 1;
	xor.b32  	%r67, %r65, %r66;
	xor.b32  	%r68, %r67, %r22;
	xor.b32  	%r23, %r68, %r64;
	add.s32 	%r69, %r130, %r23;
	add.s32 	%r70, %r69, 1087311;
	cvt.rn.f32.u32 	%f5, %r70;
	fma.rn.f32 	%f6, %f5, 0f2F800000, 0f2F000000;
	setp.geu.f32 	%p4, %f6, 0f3A83126F;
	@%p4 bra 	$L__BB2_8;
	ld.global.u32 	%r71, [%rd2];
	ld.global.u32 	%r72, [%rd3+8];
	st.global.u32 	[%rd2], %r72;
	st.global.u32 	[%rd3+8], %r71;
$L__BB2_8:
	shr.u32 	%r73, %r134, 2;
	xor.b32  	%r74, %r73, %r134;
	shl.b32 	%r75, %r23, 4;
	shl.b32 	%r76, %r74, 1;
	xor.b32  	%r77, %r75, %r76;
	xor.b32  	%r78, %r77, %r23;
	xor.b32  	%r131, %r78, %r74;
	add.s32 	%r79, %r130, %r131;
	add.s32 	%r80, %r79, 1449748;
	cvt.rn.f32.u32 	%f7, %r80;
	fma.rn.f32 	%f8, %f7, 0f2F800000, 0f2F000000;
	setp.geu.f32 	%p5, %f8, 0f3A83126F;
	@%p5 bra 	$L__BB2_10;
	ld.global.u32 	%r81, [%rd2];
	ld.global.u32 	%r82, [%rd3+12];
	st.global.u32 	[%rd2], %r82;
	st.global.u32 	[%rd3+12], %r81;
$L__BB2_10:
	shr.u32 	%r83, %r135, 2;
	xor.b32  	%r84, %r83, %r135;
	shl.b32 	%r85, %r131, 4;
	shl.b32 	%r86, %r84, 1;
	xor.b32  	%r87, %r85, %r86;
	xor.b32  	%r88, %r87, %r131;
	xor.b32  	%r132, %r88, %r84;
	add.s32 	%r89, %r130, %r132;
	add.s32 	%r90, %r89, 1812185;
	cvt.rn.f32.u32 	%f9, %r90;
	fma.rn.f32 	%f10, %f9, 0f2F800000, 0f2F000000;
	setp.geu.f32 	%p6, %f10, 0f3A83126F;
	@%p6 bra 	$L__BB2_12;
	ld.global.u32 	%r91, [%rd2];
	ld.global.u32 	%r92, [%rd3+16];
	st.global.u32 	[%rd2], %r92;
	st.global.u32 	[%rd3+16], %r91;
$L__BB2_12:
	shr.u32 	%r93, %r21, 2;
	xor.b32  	%r94, %r93, %r21;
	shl.b32 	%r95, %r132, 4;
	shl.b32 	%r96, %r94, 1;
	xor.b32  	%r97, %r95, %r96;
	xor.b32  	%r98, %r97, %r132;
	xor.b32  	%r133, %r98, %r94;
	add.s32 	%r99, %r130, %r133;
	add.s32 	%r100, %r99, 2174622;
	cvt.rn.f32.u32 	%f11, %r100;
	fma.rn.f32 	%f12, %f11, 0f2F800000, 0f2F000000;
	setp.geu.f32 	%p7, %f12, 0f3A83126F;
	@%p7 bra 	$L__BB2_14;
	ld.global.u32 	%r101, [%rd2];
	ld.global.u32 	%r102, [%rd3+20];
	st.global.u32 	[%rd2], %r102;
	st.global.u32 	[%rd3+20], %r101;
$L__BB2_14:
	shr.u32 	%r103, %r22, 2;
	xor.b32  	%r104, %r103, %r22;
	shl.b32 	%r105, %r133, 4;
	shl.b32 	%r106, %r104, 1;
	xor.b32  	%r107, %r105, %r106;
	xor.b32  	%r108, %r107, %r133;
	xor.b32  	%r134, %r108, %r104;
	add.s32 	%r109, %r130, %r134;
	add.s32 	%r110, %r109, 2537059;
	cvt.rn.f32.u32 	%f13, %r110;
	fma.rn.f32 	%f14, %f13, 0f2F800000, 0f2F000000;
	setp.geu.f32 	%p8, %f14, 0f3A83126F;
	@%p8 bra 	$L__BB2_16;
	ld.global.u32 	%r111, [%rd2];
	ld.global.u32 	%r112, [%rd3+24];
	st.global.u32 	[%rd2], %r112;
	st.global.u32 	[%rd3+24], %r111;
$L__BB2_16:
	shr.u32 	%r113, %r23, 2;
	xor.b32  	%r114, %r113, %r23;
	shl.b32 	%r115, %r134, 4;
	shl.b32 	%r116, %r114, 1;
	xor.b32  	%r117, %r115, %r116;
	xor.b32  	%r118, %r117, %r134;
	xor.b32  	%r135, %r118, %r114;
	add.s32 	%r130, %r130, 2899496;
	add.s32 	%r119, %r135, %r130;
	cvt.rn.f32.u32 	%f15, %r119;
	fma.rn.f32 	%f16, %f15, 0f2F800000, 0f2F000000;
	setp.geu.f32 	%p9, %f16, 0f3A83126F;
	@%p9 bra 	$L__BB2_18;
	ld.global.u32 	%r120, [%rd2];
	ld.global.u32 	%r121, [%rd3+28];
	st.global.u32 	[%rd2], %r121;
	st.global.u32 	[%rd3+28], %r120;
$L__BB2_18:
	add.s32 	%r129, %r129, 8;
	setp.ne.s32 	%p10, %r129, 48;
	@%p10 bra 	$L__BB2_2;
	add.s32 	%r122, %r122, 1;
	setp.ne.s32 	%p11, %r122, 48;
	add.s32 	%r123, %r123, 17396976;
	@%p11 bra 	$L__BB2_1;
	ret;

}
	// .globl	_ZN6thrust24THRUST_300001_SM_1000_NS8cuda_cub4core6detail13_kernel_agentINS1_8__reduce11ReduceAgentINS0_12zip_iteratorIN4cuda3std3__45tupleIJNS0_6detail15normal_iteratorINS0_10device_ptrIfEEEENS0_17counting_iteratorIlNS0_11use_defaultESI_SI_EEEEEEEPNSB_IJflEEESM_iNS1_9__extrema9arg_max_fIflNSA_4lessIfEEEEEEJSL_SN_iSS_EEEvDpT0_
.visible .entry _ZN6thrust24THRUST_300001_SM_1000_NS8cuda_cub4core6detail13_kernel_agentINS1_8__reduce11ReduceAgentINS0_12zip_iteratorIN4cuda3std3__45tupleIJNS0_6detail15normal_iteratorINS0_10device_ptrIfEEEENS0_17counting_iteratorIlNS0_11use_defaultESI_SI_EEEEEEEPNSB_IJflEEESM_iNS1_9__extrema9arg_max_fIflNSA_4lessIfEEEEEEJSL_SN_iSS_EEEvDpT0_(
	.param .align 8 .b8 _ZN6thrust24THRUST_300001_SM_1000_NS8cuda_cub4core6detail13_kernel_agentINS1_8__reduce11ReduceAgentINS0_12zip_iteratorIN4cuda3std3__45tupleIJNS0_6detail15normal_iteratorINS0_10device_ptrIfEEEENS0_17counting_iteratorIlNS0_11use_defaultESI_SI_EEEEEEEPNSB_IJflEEESM_iNS1_9__extrema9arg_max_fIflNSA_4lessIfEEEEEEJSL_SN_iSS_EEEvDpT0__param_0[16],
	.param .u64 .ptr .align 1 _ZN6thrust24THRUST_300001_SM_1000_NS8cuda_cub4core6detail13_kernel_agentINS1_8__reduce11ReduceAgentINS0_12zip_iteratorIN4cuda3std3__45tupleIJNS0_6detail15normal_iteratorINS0_10device_ptrIfEEEENS0_17counting_iteratorIlNS0_11use_defaultESI_SI_EEEEEEEPNSB_IJflEEESM_iNS1_9__extrema9arg_max_fIflNSA_4lessIfEEEEEEJSL_SN_iSS_EEEvDpT0__param_1,
	.param .u32 _ZN6thrust24THRUST_300001_SM_1000_NS8cuda_cub4core6detail13_kernel_agentINS1_8__reduce11ReduceAgentINS0_12zip_iteratorIN4cuda3std3__45tupleIJNS0_6detail15normal_iteratorINS0_10device_ptrIfEEEENS0_17counting_iteratorIlNS0_11use_defaultESI_SI_EEEEEEEPNSB_IJflEEESM_iNS1_9__extrema9arg_max_fIflNSA_4lessIfEEEEEEJSL_SN_iSS_EEEvDpT0__param_2,
	.param .align 1 .b8 _ZN6thrust24THRUST_300001_SM_1000_NS8cuda_cub4core6detail13_kernel_agentINS1_8__reduce11ReduceAgentINS0_12zip_iteratorIN4cuda3std3__45tupleIJNS0_6detail15normal_iteratorINS0_10device_ptrIfEEEENS0_17counting_iteratorIlNS0_11use_defaultESI_SI_EEEEEEEPNSB_IJflEEESM_iNS1_9__extrema9arg_max_fIflNSA_4lessIfEEEEEEJSL_SN_iSS_EEEvDpT0__param_3[1]
)
.maxntid 256
{
	.reg .pred 	%p<213>;
	.reg .b32 	%r<400>;
	.reg .b32 	%f<242>;
	.reg .b64 	%rd<305>;

	ld.param.u64 	%rd195, [_ZN6thrust24THRUST_300001_SM_1000_NS8cuda_cub4core6detail13_kernel_agentINS1_8__reduce11ReduceAgentINS0_12zip_iteratorIN4cuda3std3__45tupleIJNS0_6detail15normal_iteratorINS0_10device_ptrIfEEEENS0_17counting_iteratorIlNS0_11use_defaultESI_SI_EEEEEEEPNSB_IJflEEESM_iNS1_9__extrema9arg_max_fIflNSA_4lessIfEEEEEEJSL_SN_iSS_EEEvDpT0__param_0+8];
	ld.param.u64 	%rd194, [_ZN6thrust24THRUST_300001_SM_1000_NS8cuda_cub4core6detail13_kernel_agentINS1_8__reduce11ReduceAgentINS0_12zip_iteratorIN4cuda3std3__45tupleIJNS0_6detail15normal_iteratorINS0_10device_ptrIfEEEENS0_17counting_iteratorIlNS0_11use_defaultESI_SI_EEEEEEEPNSB_IJflEEESM_iNS1_9__extrema9arg_max_fIflNSA_4lessIfEEEEEEJSL_SN_iSS_EEEvDpT0__param_0];
	ld.param.u32 	%r36, [_ZN6thrust24THRUST_300001_SM_1000_NS8cuda_cub4core6detail13_kernel_agentINS1_8__reduce11ReduceAgentINS0_12zip_iteratorIN4cuda3std3__45tupleIJNS0_6detail15normal_iteratorINS0_10device_ptrIfEEEENS0_17counting_iteratorIlNS0_11use_defaultESI_SI_EEEEEEEPNSB_IJflEEESM_iNS1_9__extrema9arg_max_fIflNSA_4lessIfEEEEEEJSL_SN_iSS_EEEvDpT0__param_2];
	setp.eq.s32 	%p1, %r36, 0;
	@%p1 bra 	$L__BB3_206;
	cvta.to.global.u64 	%rd1, %rd194;
	setp.gt.s32 	%p2, %r36, 1279;
	@%p2 bra 	$L__BB3_122;
	mov.u32 	%r1, %tid.x;
	setp.ge.s32 	%p96, %r1, %r36;
	mov.f32 	%f188, 0f00000000;
	mov.b64 	%rd246, 0;
	mov.u32 	%r391, %r1;
	@%p96 bra 	$L__BB3_4;
	cvt.u64.u32 	%rd222, %r1;
	mul.wide.u32 	%rd223, %r1, 4;
	add.s64 	%rd224, %rd1, %rd223;
	add.s64 	%rd246, %rd195, %rd222;
	ld.global.f32 	%f188, [%rd224];
	add.s32 	%r391, %r1, 256;
$L__BB3_4:
	setp.ge.s32 	%p97, %r391, %r36;
	@%p97 bra 	$L__BB3_26;
	not.b32 	%r160, %r391;
	add.s32 	%r4, %r36, %r160;
	and.b32  	%r161, %r4, 768;
	setp.eq.s32 	%p98, %r161, 768;
	@%p98 bra 	$L__BB3_11;
	cvt.u64.u32 	%rd226, %r391;
	add.s64 	%rd237, %rd195, %rd226;
	mul.wide.u32 	%rd227, %r391, 4;
	add.s64 	%rd236, %rd1, %rd227;
	shr.u32 	%r162, %r4, 8;
	add.s32 	%r163, %r162, 1;
	and.b32  	%r164, %r163, 3;
	neg.s32 	%r389, %r164;
$L__BB3_7:
	.pragma "nounroll";
	mov.u64 	%rd9, %rd246;
	mov.f32 	%f3, %f188;
	ld.global.f32 	%f4, [%rd236];
	setp.lt.f32 	%p99, %f3, %f4;
	mov.u64 	%rd246, %rd237;
	mov.f32 	%f188, %f4;
	@%p99 bra 	$L__BB3_10;
	setp.lt.f32 	%p100, %f4, %f3;
	mov.u64 	%rd246, %rd9;
	mov.f32 	%f188, %f3;
	@%p100 bra 	$L__BB3_10;
	setp.lt.s64 	%p101, %rd9, %rd237;
	min.s64 	%rd246, %rd9, %rd237;
	selp.f32 	%f188, %f3, %f4, %p101;
$L__BB3_10:
	add.s32 	%r391, %r391, 256;
	add.s64 	%rd237, %rd237, 256;
	add.s64 	%rd236, %rd236, 1024;
	add.s32 	%r389, %r389, 1;
	setp.ne.s32 	%p102, %r389, 0;
	@%p102 bra 	$L__BB3_7;
$L__BB3_11:
	setp.lt.u32 	%p103, %r4, 768;
	@%p103 bra 	$L__BB3_26;
	add.s32 	%r392, %r391, 512;
$L__BB3_13:
	mov.u32 	%r12, %r392;
	add.s32 	%r165, %r12, -512;
	cvt.s64.s32 	%rd228, %r165;
	mul.wide.s32 	%rd229, %r165, 4;
	add.s64 	%rd17, %rd1, %rd229;
	add.s64 	%rd18, %rd195, %rd228;
	ld.global.f32 	%f10, [%rd17];
	setp.lt.f32 	%p104, %f188, %f10;
	mov.u64 	%rd243, %rd18;
	mov.f32 	%f185, %f10;
	@%p104 bra 	$L__BB3_16;
	setp.lt.f32 	%p105, %f10, %f188;
	mov.u64 	%rd243, %rd246;
	mov.f32 	%f185, %f188;
	@%p105 bra 	$L__BB3_16;
	setp.lt.s64 	%p106, %rd246, %rd18;
	min.s64 	%rd243, %rd246, %rd18;
	selp.f32 	%f185, %f188, %f10, %p106;
$L__BB3_16:
	add.s32 	%r166, %r12, -256;
	cvt.s64.s32 	%rd230, %r166;
	add.s64 	%rd21, %rd195, %rd230;
	ld.global.f32 	%f13, [%rd17+1024];
	setp.lt.f32 	%p107, %f185, %f13;
	mov.u64 	%rd244, %rd21;
	mov.f32 	%f186, %f13;
	@%p107 bra 	$L__BB3_19;
	setp.lt.f32 	%p108, %f13, %f185;
	mov.u64 	%rd244, %rd243;
	mov.f32 	%f186, %f185;
	@%p108 bra 	$L__BB3_19;
	setp.lt.s64 	%p109, %rd243, %rd21;
	min.s64 	%rd244, %rd243, %rd21;
	selp.f32 	%f186, %f185, %f13, %p109;
$L__BB3_19:
	cvt.s64.s32 	%rd231, %r12;
	add.s64 	%rd24, %rd195, %rd231;
	ld.global.f32 	%f16, [%rd17+2048];
	setp.lt.f32 	%p110, %f186, %f16;
	mov.u64 	%rd245, %rd24;
	mov.f32 	%f187, %f16;
	@%p110 bra 	$L__BB3_22;
	setp.lt.f32 	%p111, %f16, %f186;
	mov.u64 	%rd245, %rd244;
	mov.f32 	%f187, %f186;
	@%p111 bra 	$L__BB3_22;
	setp.lt.s64 	%p112, %rd244, %rd24;
	min.s64 	%rd245, %rd244, %rd24;
	selp.f32 	%f187, %f186, %f16, %p112;
$L__BB3_22:
	add.s32 	%r167, %r12, 256;
	cvt.s64.s32 	%rd232, %r167;
	add.s64 	%rd27, %rd195, %rd232;
	ld.global.f32 	%f19, [%rd17+3072];
	setp.lt.f32 	%p113, %f187, %f19;
	mov.u64 	%rd246, %rd27;
	mov.f32 	%f188, %f19;
	@%p113 bra 	$L__BB3_25;
	setp.lt.f32 	%p114, %f19, %f187;
	mov.u64 	%rd246, %rd245;
	mov.f32 	%f188, %f187;
	@%p114 bra 	$L__BB3_25;
	setp.lt.s64 	%p115, %rd245, %rd27;
	min.s64 	%rd246, %rd245, %rd27;
	selp.f32 	%f188, %f187, %f19, %p115;
$L__BB3_25:
	add.s32 	%r392, %r12, 1024;
	add.s32 	%r168, %r12, 512;
	setp.lt.s32 	%p116, %r168, %r36;
	@%p116 bra 	$L__BB3_13;
$L__BB3_26:
	setp.lt.s32 	%p117, %r36, 256;
	@%p117 bra 	$L__BB3_71;
	// begin inline asm
	mov.u32 %r282, %laneid;
	// end inline asm
	mov.b32 	%r284, %f188;
	mov.b32 	%r300, 1;
	mov.b32 	%r301, 31;
	mov.b32 	%r302, -1;
	// begin inline asm
	shfl.sync.down.b32 %r283, %r284, %r300, %r301, %r302;
	// end inline asm
	mov.b32 	%f23, %r283;
	// begin inline asm
	shfl.sync.down.b32 %r288, %r289, %r300, %r301, %r302;
	// end inline asm
	mov.b64 	{%r294, %r299}, %rd246;
	// begin inline asm
	shfl.sync.down.b32 %r293, %r294, %r300, %r301, %r302;
	// end inline asm
	// begin inline asm
	shfl.sync.down.b32 %r298, %r299, %r300, %r301, %r302;
	// end inline asm
	mov.b64 	%rd31, {%r293, %r298};
	setp.gt.s32 	%p169, %r282, 30;
	mov.u64 	%rd248, %rd246;
	mov.f32 	%f190, %f188;
	@%p169 bra 	$L__BB3_31;
	setp.lt.f32 	%p170, %f188, %f23;
	mov.u64 	%rd248, %rd31;
	mov.f32 	%f190, %f23;
	@%p170 bra 	$L__BB3_31;
	setp.gt.f32 	%p171, %f188, %f23;
	mov.u64 	%rd248, %rd246;
	mov.f32 	%f190, %f188;
	@%p171 bra 	$L__BB3_31;
	setp.lt.s64 	%p172, %rd246, %rd31;
	min.s64 	%rd248, %rd246, %rd31;
	selp.f32 	%f190, %f188, %f23, %p172;
$L__BB3_31:
	mov.b32 	%r304, %f190;
	mov.b32 	%r320, 2;
	mov.b32 	%r321, 31;
	mov.b32 	%r322, -1;
	// begin inline asm
	shfl.sync.down.b32 %r303, %r304, %r320, %r321, %r322;
	// end inline asm
	mov.b32 	%f26, %r303;
	// begin inline asm
	shfl.sync.down.b32 %r308, %r309, %r320, %r321, %r322;
	// end inline asm
	mov.b64 	{%r314, %r319}, %rd248;
	// begin inline asm
	shfl.sync.down.b32 %r313, %r314, %r320, %r321, %r322;
	// end inline asm
	// begin inline asm
	shfl.sync.down.b32 %r318, %r319, %r320, %r321, %r322;
	// end inline asm
	mov.b64 	%rd34, {%r313, %r318};
	setp.gt.s32 	%p173, %r282, 29;
	mov.u64 	%rd249, %rd248;
	mov.f32 	%f191, %f190;
	@%p173 bra 	$L__BB3_35;
	setp.lt.f32 	%p174, %f190, %f26;
	mov.u64 	%rd249, %rd34;
	mov.f32 	%f191, %f26;
	@%p174 bra 	$L__BB3_35;
	setp.gt.f32 	%p175, %f190, %f26;
	mov.u64 	%rd249, %rd248;
	mov.f32 	%f191, %f190;
	@%p175 bra 	$L__BB3_35;
	setp.lt.s64 	%p176, %rd248, %rd34;
	min.s64 	%rd249, %rd248, %rd34;
	selp.f32 	%f191, %f190, %f26, %p176;
$L__BB3_35:
	mov.b32 	%r324, %f191;
	mov.b32 	%r340, 4;
	mov.b32 	%r341, 31;
	mov.b32 	%r342, -1;
	// begin inline asm
	shfl.sync.down.b32 %r323, %r324, %r340, %r341, %r342;
	// end inline asm
	mov.b32 	%f29, %r323;
	// begin inline asm
	shfl.sync.down.b32 %r328, %r329, %r340, %r341, %r342;
	// end inline asm
	mov.b64 	{%r334, %r339}, %rd249;
	// begin inline asm
	shfl.sync.down.b32 %r333, %r334, %r340, %r341, %r342;
	// end inline asm
	// begin inline asm
	shfl.sync.down.b32 %r338, %r339, %r340, %r341, %r342;
	// end inline asm
	mov.b64 	%rd37, {%r333, %r338};
	setp.gt.s32 	%p177, %r282, 27;
	mov.u64 	%rd250, %rd249;
	mov.f32 	%f192, %f191;
	@%p177 bra 	$L__BB3_39;
	setp.lt.f32 	%p178, %f191, %f29;
	mov.u64 	%rd250, %rd37;
	mov.f32 	%f192, %f29;
	@%p178 bra 	$L__BB3_39;
	setp.gt.f32 	%p179, %f191, %f29;
	mov.u64 	%rd250, %rd249;
	mov.f32 	%f192, %f191;
	@%p179 bra 	$L__BB3_39;
	setp.lt.s64 	%p180, %rd249, %rd37;
	min.s64 	%rd250, %rd249, %rd37;
	selp.f32 	%f192, %f191, %f29, %p180;
$L__BB3_39:
	mov.b32 	%r344, %f192;
	mov.b32 	%r360, 8;
	mov.b32 	%r361, 31;
	mov.b32 	%r362, -1;
	// begin inline asm
	shfl.sync.down.b32 %r343, %r344, %r360, %r361, %r362;
	// end inline asm
	mov.b32 	%f32, %r343;
	// begin inline asm
	shfl.sync.down.b32 %r348, %r349, %r360, %r361, %r362;
	// end inline asm
	mov.b64 	{%r354, %r359}, %rd250;
	// begin inline asm
	shfl.sync.down.b32 %r353, %r354, %r360, %r361, %r362;
	// end inline asm
	// begin inline asm
	shfl.sync.down.b32 %r358, %r359, %r360, %r361, %r362;
	// end inline asm
	mov.b64 	%rd40, {%r353, %r358};
	setp.gt.s32 	%p181, %r282, 23;
	mov.u64 	%rd251, %rd250;
	mov.f32 	%f193, %f192;
	@%p181 bra 	$L__BB3_43;
	setp.lt.f32 	%p182, %f192, %f32;
	mov.u64 	%rd251, %rd40;
	mov.f32 	%f193, %f32;
	@%p182 bra 	$L__BB3_43;
	setp.gt.f32 	%p183, %f192, %f32;
	mov.u64 	%rd251, %rd250;
	mov.f32 	%f193, %f192;
	@%p183 bra 	$L__BB3_43;
	setp.lt.s64 	%p184, %rd250, %rd40;
	min.s64 	%rd251, %rd250, %rd40;
	selp.f32 	%f193, %f192, %f32, %p184;
$L__BB3_43:
	mov.b32 	%r364, %f193;
	mov.b32 	%r380, 16;
	mov.b32 	%r381, 31;
	mov.b32 	%r382, -1;
	// begin inline asm
	shfl.sync.down.b32 %r363, %r364, %r380, %r381, %r382;
	// end inline asm
	mov.b32 	%f35, %r363;
	// begin inline asm
	shfl.sync.down.b32 %r368, %r369, %r380, %r381, %r382;
	// end inline asm
	mov.b64 	{%r374, %r379}, %rd251;
	// begin inline asm
	shfl.sync.down.b32 %r373, %r374, %r380, %r381, %r382;
	// end inline asm
	// begin inline asm
	shfl.sync.down.b32 %r378, %r379, %r380, %r381, %r382;
	// end inline asm
	mov.b64 	%rd43, {%r373, %r378};
	setp.gt.s32 	%p185, %r282, 15;
	mov.u64 	%rd304, %rd251;
	mov.f32 	%f241, %f193;
	@%p185 bra 	$L__BB3_47;
	setp.lt.f32 	%p186, %f193, %f35;
	mov.u64 	%rd304, %rd43;
	mov.f32 	%f241, %f35;
	@%p186 bra 	$L__BB3_47;
	setp.gt.f32 	%p187, %f193, %f35;
	mov.u64 	%rd304, %rd251;
	mov.f32 	%f241, %f193;
	@%p187 bra 	$L__BB3_47;
	setp.lt.s64 	%p188, %rd251, %rd43;
	min.s64 	%rd304, %rd251, %rd43;
	selp.f32 	%f241, %f193, %f35, %p188;
$L__BB3_47:
	setp.ne.s32 	%p189, %r282, 0;
	@%p189 bra 	$L__BB3_49;
	shr.u32 	%r383, %r1, 1;
	and.b32  	%r384, %r383, 496;
	mov.u32 	%r385, _ZN6thrust24THRUST_300001_SM_1000_NS8cuda_cub4core6detail5shmemE;
	add.s32 	%r386, %r385, %r384;
	st.shared.f32 	[%r386+8], %f241;
	st.shared.u64 	[%r386+16], %rd304;
$L__BB3_49:
	bar.sync 	0;
	setp.ne.s32 	%p190, %r1, 0;
	@%p190 bra 	$L__BB3_204;
	ld.shared.f32 	%f38, [_ZN6thrust24THRUST_300001_SM_1000_NS8cuda_cub4core6detail5shmemE+24];
	ld.shared.u64 	%rd46, [_ZN6thrust24THRUST_300001_SM_1000_NS8cuda_cub4core6detail5shmemE+32];
	setp.lt.f32 	%p191, %f241, %f38;
	mov.u64 	%rd253, %rd46;
	mov.f32 	%f195, %f38;
	@%p191 bra 	$L__BB3_53;
	setp.lt.f32 	%p192, %f38, %f241;
	mov.u64 	%rd253, %rd304;
	mov.f32 	%f195, %f241;
	@%p192 bra 	$L__BB3_53;
	setp.lt.s64 	%p193, %rd304, %rd46;
	min.s64 	%rd253, %rd304, %rd46;
	selp.f32 	%f195, %f241, %f38, %p193;
$L__BB3_53:
	ld.shared.f32 	%f41, [_ZN6thrust24THRUST_300001_SM_1000_NS8cuda_cub4core6detail5shmemE+40];
	ld.shared.u64 	%rd49, [_ZN6thrust24THRUST_300001_SM_1000_NS8cuda_cub4core6detail5shmemE+48];
	setp.lt.f32 	%p194, %f195, %f41;
	mov.u64 	%rd254, %rd49;
	mov.f32 	%f196, %f41;
	@%p194 bra 	$L__BB3_56;
	setp.lt.f32 	%p195, %f41, %f195;
	mov.u64 	%rd254, %rd253;
	mov.f32 	%f196, %f195;
	@%p195 bra 	$L__BB3_56;
	setp.lt.s64 	%p196, %rd253, %rd49;
	min.s64 	%rd254, %rd253, %rd49;
	selp.f32 	%f196, %f195, %f41, %p196;
$L__BB3_56:
	ld.shared.f32 	%f44, [_ZN6thrust24THRUST_300001_SM_1000_NS8cuda_cub4core6detail5shmemE+56];
	ld.shared.u64 	%rd52, [_ZN6thrust24THRUST_300001_SM_1000_NS8cuda_cub4core6detail5shmemE+64];
	setp.lt.f32 	%p197, %f196, %f44;
	mov.u64 	%rd255, %rd52;
	mov.f32 	%f197, %f44;
	@%p197 bra 	$L__BB3_59;
	setp.lt.f32 	%p198, %f44, %f196;
	mov.u64 	%rd255, %rd254;
	mov.f32 	%f197, %f196;
	@%p198 bra 	$L__BB3_59;
	setp.lt.s64 	%p199, %rd254, %rd52;
	min.s64 	%rd255, %rd254, %rd52;
	selp.f32 	%f197, %f196, %f44, %p199;
$L__BB3_59:
	ld.shared.f32 	%f47, [_ZN6thrust24THRUST_300001_SM_1000_NS8cuda_cub4core6detail5shmemE+72];
	ld.shared.u64 	%rd55, [_ZN6thrust24THRUST_300001_SM_1000_NS8cuda_cub4core6detail5shmemE+80];
	setp.lt.f32 	%p200, %f197, %f47;
	mov.u64 	%rd256, %rd55;
	mov.f32 	%f198, %f47;
	@%p200 bra 	$L__BB3_62;
	setp.lt.f32 	%p201, %f47, %f197;
	mov.u64 	%rd256, %rd255;
	mov.f32 	%f198, %f197;
	@%p201 bra 	$L__BB3_62;
	setp.lt.s64 	%p202, %rd255, %rd55;
	min.s64 	%rd256, %rd255, %rd55;
	selp.f32 	%f198, %f197, %f47, %p202;
$L__BB3_62:
	ld.shared.f32 	%f50, [_ZN6thrust24THRUST_300001_SM_1000_NS8cuda_cub4core6detail5shmemE+88];
	ld.shared.u64 	%rd58, [_ZN6thrust24THRUST_300001_SM_1000_NS8cuda_cub4core6detail5shmemE+96];
	setp.lt.f32 	%p203, %f198, %f50;
	mov.u64 	%rd257, %rd58;
	mov.f32 	%f199, %f50;
	@%p203 bra 	$L__BB3_65;
	setp.lt.f32 	%p204, %f50, %f198;
	mov.u64 	%rd257, %rd256;
	mov.f32 	%f199, %f198;
	@%p204 bra 	$L__BB3_65;
	setp.lt.s64 	%p205, %rd256, %rd58;
	min.s64 	%rd257, %rd256, %rd58;
	selp.f32 	%f199, %f198, %f50, %p205;
$L__BB3_65:
	ld.shared.f32 	%f53, [_ZN6thrust24THRUST_300001_SM_1000_NS8cuda_cub4core6detail5shmemE+104];
	ld.shared.u64 	%rd61, [_ZN6thrust24THRUST_300001_SM_1000_NS8cuda_cub4core6detail5shmemE+112];
	setp.lt.f32 	%p206, %f199, %f53;
	mov.u64 	%rd258, %rd61;
	mov.f32 	%f200, %f53;
	@%p206 bra 	$L__BB3_68;
	setp.lt.f32 	%p207, %f53, %f199;
	mov.u64 	%rd258, %rd257;
	mov.f32 	%f200, %f199;
	@%p207 bra 	$L__BB3_68;
	setp.lt.s64 	%p208, %rd257, %rd61;
	min.s64 	%rd258, %rd257, %rd61;
	selp.f32 	%f200, %f199, %f53, %p208;
$L__BB3_68:
	ld.shared.f32 	%f56, [_ZN6thrust24THRUST_300001_SM_1000_NS8cuda_cub4core6detail5shmemE+120];
	ld.shared.u64 	%rd64, [_ZN6thrust24THRUST_300001_SM_1000_NS8cuda_cub4core6detail5shmemE+128];
	setp.lt.f32 	%p209, %f200, %f56;
	mov.f32 	%f241, %f56;
	mov.u64 	%rd304, %rd64;
	@%p209 bra 	$L__BB3_204;
	setp.lt.f32 	%p210, %f56, %f200;
	mov.f32 	%f241, %f200;
	mov.u64 	%rd304, %rd258;
	@%p210 bra 	$L__BB3_204;
	setp.lt.s64 	%p211, %rd258, %rd64;
	min.s64 	%rd304, %rd258, %rd64;
	selp.f32 	%f241, %f200, %f56, %p211;
	bra.uni 	$L__BB3_204;
$L__BB3_71:
	// begin inline asm
	mov.u32 %r169, %laneid;
	// end inline asm
	and.b32  	%r190, %r1, 992;
	add.s32 	%r191, %r190, 32;
	setp.gt.s32 	%p118, %r191, %r36;
	not.b32 	%r192, %r190;
	add.s32 	%r193, %r36, %r192;
	selp.b32 	%r188, %r193, 31, %p118;
	mov.b32 	%r171, %f188;
	mov.b32 	%r187, 1;
	mov.b32 	%r189, -1;
	// begin inline asm
	shfl.sync.down.b32 %r170, %r171, %r187, %r188, %r189;
	// end inline asm
	mov.b32 	%f58, %r170;
	// begin inline asm
	shfl.sync.down.b32 %r175, %r176, %r187, %r188, %r189;
	// end inline asm
	mov.b64 	{%r181, %r186}, %rd246;
	// begin inline asm
	shfl.sync.down.b32 %r180, %r181, %r187, %r188, %r189;
	// end inline asm
	// begin inline asm
	shfl.sync.down.b32 %r185, %r186, %r187, %r188, %r189;
	// end inline asm
	mov.b64 	%rd66, {%r180, %r185};
	setp.ge.s32 	%p119, %r169, %r188;
	mov.f32 	%f201, %f188;
	mov.u64 	%rd259, %rd246;
	@%p119 bra 	$L__BB3_75;
	setp.lt.f32 	%p120, %f188, %f58;
	mov.f32 	%f201, %f58;
	mov.u64 	%rd259, %rd66;
	@%p120 bra 	$L__BB3_75;
	setp.gt.f32 	%p121, %f188, %f58;
	mov.f32 	%f201, %f188;
	mov.u64 	%rd259, %rd246;
	@%p121 bra 	$L__BB3_75;
	setp.lt.s64 	%p122, %rd246, %rd66;
	selp.f32 	%f201, %f188, %f58, %p122;
	min.s64 	%rd259, %rd246, %rd66;
$L__BB3_75:
	mov.b32 	%r195, %f201;
	mov.b32 	%r211, 2;
	mov.b32 	%r213, -1;
	// begin inline asm
	shfl.sync.down.b32 %r194, %r195, %r211, %r188, %r213;
	// end inline asm
	mov.b32 	%f61, %r194;
	// begin inline asm
	shfl.sync.down.b32 %r199, %r200, %r211, %r188, %r213;
	// end inline asm
	mov.b64 	{%r205, %r210}, %rd259;
	// begin inline asm
	shfl.sync.down.b32 %r204, %r205, %r211, %r188, %r213;
	// end inline asm
	// begin inline asm
	shfl.sync.down.b32 %r209, %r210, %r211, %r188, %r213;
	// end inline asm
	mov.b64 	%rd69, {%r204, %r209};
	add.s32 	%r214, %r169, 2;
	setp.gt.s32 	%p123, %r214, %r188;
	mov.f32 	%f202, %f201;
	mov.u64 	%rd260, %rd259;
	@%p123 bra 	$L__BB3_79;
	setp.lt.f32 	%p124, %f201, %f61;
	mov.f32 	%f202, %f61;
	mov.u64 	%rd260, %rd69;
	@%p124 bra 	$L__BB3_79;
	setp.gt.f32 	%p125, %f201, %f61;
	mov.f32 	%f202, %f201;
	mov.u64 	%rd260, %rd259;
	@%p125 bra 	$L__BB3_79;
	setp.lt.s64 	%p126, %rd259, %rd69;
	selp.f32 	%f202, %f201, %f61, %p126;
	min.s64 	%rd260, %rd259, %rd69;
$L__BB3_79:
	mov.b32 	%r216, %f202;
	mov.b32 	%r232, 4;
	mov.b32 	%r234, -1;
	// begin inline asm
	shfl.sync.down.b32 %r215, %r216, %r232, %r188, %r234;
	// end inline asm
	mov.b32 	%f64, %r215;
	// begin inline asm
	shfl.sync.down.b32 %r220, %r221, %r232, %r188, %r234;
	// end inline asm
	mov.b64 	{%r226, %r231}, %rd260;
	// begin inline asm
	shfl.sync.down.b32 %r225, %r226, %r232, %r188, %r234;
	// end inline asm
	// begin inline asm
	shfl.sync.down.b32 %r230, %r231, %r232, %r188, %r234;
	// end inline asm
	mov.b64 	%rd72, {%r225, %r230};
	add.s32 	%r235, %r169, 4;
	setp.gt.s32 	%p127, %r235, %r188;
	mov.f32 	%f203, %f202;
	mov.u64 	%rd261, %rd260;
	@%p127 bra 	$L__BB3_83;
	setp.lt.f32 	%p128, %f202, %f64;
	mov.f32 	%f203, %f64;
	mov.u64 	%rd261, %rd72;
	@%p128 bra 	$L__BB3_83;
	setp.gt.f32 	%p129, %f202, %f64;
	mov.f32 	%f203, %f202;
	mov.u64 	%rd261, %rd260;
	@%p129 bra 	$L__BB3_83;
	setp.lt.s64 	%p130, %rd260, %rd72;
	selp.f32 	%f203, %f202, %f64, %p130;
	min.s64 	%rd261, %rd260, %rd72;
$L__BB3_83:
	mov.b32 	%r237, %f203;
	mov.b32 	%r253, 8;
	mov.b32 	%r255, -1;
	// begin inline asm
	shfl.sync.down.b32 %r236, %r237, %r253, %r188, %r255;
	// end inline asm
	mov.b32 	%f67, %r236;
	// begin inline asm
	shfl.sync.down.b32 %r241, %r242, %r253, %r188, %r255;
	// end inline asm
	mov.b64 	{%r247, %r252}, %rd261;
	// begin inline asm
	shfl.sync.down.b32 %r246, %r247, %r253, %r188, %r255;
	// end inline asm
	// begin inline asm
	shfl.sync.down.b32 %r251, %r252, %r253, %r188, %r255;
	// end inline asm
	mov.b64 	%rd75, {%r246, %r251};
	add.s32 	%r256, %r169, 8;
	setp.gt.s32 	%p131, %r256, %r188;
	mov.f32 	%f204, %f203;
	mov.u64 	%rd262, %rd261;
	@%p131 bra 	$L__BB3_87;
	setp.lt.f32 	%p132, %f203, %f67;
	mov.f32 	%f204, %f67;
	mov.u64 	%rd262, %rd75;
	@%p132 bra 	$L__BB3_87;
	setp.gt.f32 	%p133, %f203, %f67;
	mov.f32 	%f204, %f203;
	mov.u64 	%rd262, %rd261;
	@%p133 bra 	$L__BB3_87;
	setp.lt.s64 	%p134, %rd261, %rd75;
	selp.f32 	%f204, %f203, %f67, %p134;
	min.s64 	%rd262, %rd261, %rd75;
$L__BB3_87:
	mov.b32 	%r258, %f204;
	mov.b32 	%r274, 16;
	mov.b32 	%r276, -1;
	// begin inline asm
	shfl.sync.down.b32 %r257, %r258, %r274, %r188, %r276;
	// end inline asm
	mov.b32 	%f70, %r257;
	// begin inline asm
	shfl.sync.down.b32 %r262, %r263, %r274, %r188, %r276;
	// end inline asm
	mov.b64 	{%r268, %r273}, %rd262;
	// begin inline asm
	shfl.sync.down.b32 %r267, %r268, %r274, %r188, %r276;
	// end inline asm
	// begin inline asm
	shfl.sync.down.b32 %r272, %r273, %r274, %r188, %r276;
	// end inline asm
	mov.b64 	%rd78, {%r267, %r272};
	add.s32 	%r277, %r169, 16;
	setp.gt.s32 	%p135, %r277, %r188;
	mov.f32 	%f241, %f204;
	mov.u64 	%rd304, %rd262;
	@%p135 bra 	$L__BB3_91;
	setp.lt.f32 	%p136, %f204, %f70;
	mov.f32 	%f241, %f70;
	mov.u64 	%rd304, %rd78;
	@%p136 bra 	$L__BB3_91;
	setp.gt.f32 	%p137, %f204, %f70;
	mov.f32 	%f241, %f204;
	mov.u64 	%rd304, %rd262;
	@%p137 bra 	$L__BB3_91;
	setp.lt.s64 	%p138, %rd262, %rd78;
	selp.f32 	%f241, %f204, %f70, %p138;
	min.s64 	%rd304, %rd262, %rd78;
$L__BB3_91:
	setp.ne.s32 	%p139, %r169, 0;
	@%p139 bra 	$L__BB3_93;
	shr.u32 	%r278, %r1, 1;
	and.b32  	%r279, %r278, 496;
	mov.u32 	%r280, _ZN6thrust24THRUST_300001_SM_1000_NS8cuda_cub4core6detail5shmemE;
	add.s32 	%r281, %r280, %r279;
	st.shared.f32 	[%r281+8], %f241;
	st.shared.u64 	[%r281+16], %rd304;
$L__BB3_93:
	bar.sync 	0;
	setp.ne.s32 	%p140, %r1, 0;
	@%p140 bra 	$L__BB3_204;
	setp.lt.s32 	%p141, %r36, 33;
	mov.f32 	%f206, %f241;
	mov.u64 	%rd264, %rd304;
	@%p141 bra 	$L__BB3_98;
	ld.shared.f32 	%f73, [_ZN6thrust24THRUST_300001_SM_1000_NS8cuda_cub4core6detail5shmemE+24];
	ld.shared.u64 	%rd81, [_ZN6thrust24THRUST_300001_SM_1000_NS8cuda_cub4core6detail5shmemE+32];
	setp.lt.f32 	%p142, %f241, %f73;
	mov.f32 	%f206, %f73;
	mov.u64 	%rd264, %rd81;
	@%p142 bra 	$L__BB3_98;
	setp.lt.f32 	%p143, %f73, %f241;
	mov.f32 	%f206, %f241;
	mov.u64 	%rd264, %rd304;
	@%p143 bra 	$L__BB3_98;
	setp.lt.s64 	%p144, %rd304, %rd81;
	selp.f32 	%f206, %f241, %f73, %p144;
	min.s64 	%rd264, %rd304, %rd81;
$L__BB3_98:
	setp.lt.s32 	%p145, %r36, 65;
	mov.f32 	%f207, %f206;
	mov.u64 	%rd265, %rd264;
	@%p145 bra 	$L__BB3_102;
	ld.shared.f32 	%f76, [_ZN6thrust24THRUST_300001_SM_1000_NS8cuda_cub4core6detail5shmemE+40];
	ld.shared.u64 	%rd84, [_ZN6thrust24THRUST_300001_SM_1000_NS8cuda_cub4core6detail5shmemE+48];
	setp.lt.f32 	%p146, %f206, %f76;
	mov.f32 	%f207, %f76;
	mov.u64 	%rd265, %rd84;
	@%p146 bra 	$L__BB3_102;
	setp.lt.f32 	%p147, %f76, %f206;
	mov.f32 	%f207, %f206;
	mov.u64 	%rd265, %rd264;
	@%p147 bra 	$L__BB3_102;
	setp.lt.s64 	%p148, %rd264, %rd84;
	selp.f32 	%f207, %f206, %f76, %p148;
	min.s64 	%rd265, %rd264, %rd84;
$L__BB3_102:
	setp.lt.s32 	%p149, %r36, 97;
	mov.f32 	%f208, %f207;
	mov.u64 	%rd266, %rd265;
	@%p149 bra 	$L__BB3_106;
	ld.shared.f32 	%f79, [_ZN6thrust24THRUST_300001_SM_1000_NS8cuda_cub4core6detail5shmemE+56];
	ld.shared.u64 	%rd87, [_ZN6thrust24THRUST_300001_SM_1000_NS8cuda_cub4core6detail5shmemE+64];
	setp.lt.f32 	%p150, %f207, %f79;
	mov.f32 	%f208, %f79;
	mov.u64 	%rd266, %rd87;
	@%p150 bra 	$L__BB3_106;
	setp.lt.f32 	%p151, %f79, %f207;
	mov.f32 	%f208, %f207;
	mov.u64 	%rd266, %rd265;
	@%p151 bra 	$L__BB3_106;
	setp.lt.s64 	%p152, %rd265, %rd87;
	selp.f32 	%f208, %f207, %f79, %p152;
	min.s64 	%rd266, %rd265, %rd87;
$L__BB3_106:
	setp.lt.s32 	%p153, %r36, 129;
	mov.f32 	%f209, %f208;
	mov.u64 	%rd267, %rd266;
	@%p153 bra 	$L__BB3_110;
	ld.shared.f32 	%f82, [_ZN6thrust24THRUST_300001_SM_1000_NS8cuda_cub4core6detail5shmemE+72];
	ld.shared.u64 	%rd90, [_ZN6thrust24THRUST_300001_SM_1000_NS8cuda_cub4core6detail5shmemE+80];
	setp.lt.f32 	%p154, %f208, %f82;
	mov.f32 	%f209, %f82;
	mov.u64 	%rd267, %rd90;
	@%p154 bra 	$L__BB3_110;
	setp.lt.f32 	%p155, %f82, %f208;
	mov.f32 	%f209, %f208;
	mov.u64 	%rd267, %rd266;
	@%p155 bra 	$L__BB3_110;
	setp.lt.s64 	%p156, %rd266, %rd90;
	selp.f32 	%f209, %f208, %f82, %p156;
	min.s64 	%rd267, %rd266, %rd90;
$L__BB3_110:
	setp.lt.s32 	%p157, %r36, 161;
	mov.f32 	%f210, %f209;
	mov.u64 	%rd268, %rd267;
	@%p157 bra 	$L__BB3_114;
	ld.shared.f32 	%f85, [_ZN6thrust24THRUST_300001_SM_1000_NS8cuda_cub4core6detail5shmemE+88];
	ld.shared.u64 	%rd93, [_ZN6thrust24THRUST_300001_SM_1000_NS8cuda_cub4core6detail5shmemE+96];
	setp.lt.f32 	%p158, %f209, %f85;
	mov.f32 	%f210, %f85;
	mov.u64 	%rd268, %rd93;
	@%p158 bra 	$L__BB3_114;
	setp.lt.f32 	%p159, %f85, %f209;
	mov.f32 	%f210, %f209;
	mov.u64 	%rd268, %rd267;
	@%p159 bra 	$L__BB3_114;
	setp.lt.s64 	%p160, %rd267, %rd93;
	selp.f32 	%f210, %f209, %f85, %p160;
	min.s64 	%rd268, %rd267, %rd93;
$L__BB3_114:
	setp.lt.s32 	%p161, %r36, 193;
	mov.f32 	%f211, %f210;
	mov.u64 	%rd269, %rd268;
	@%p161 bra 	$L__BB3_118;
	ld.shared.f32 	%f88, [_ZN6thrust24THRUST_300001_SM_1000_NS8cuda_cub4core6detail5shmemE+104];
	ld.shared.u64 	%rd96, [_ZN6thrust24THRUST_300001_SM_1000_NS8cuda_cub4core6detail5shmemE+112];
	setp.lt.f32 	%p162, %f210, %f88;
	mov.f32 	%f211, %f88;
	mov.u64 	%rd269, %rd96;
	@%p162 bra 	$L__BB3_118;
	setp.lt.f32 	%p163, %f88, %f210;
	mov.f32 	%f211, %f210;
	mov.u64 	%rd269, %rd268;
	@%p163 bra 	$L__BB3_118;
	setp.lt.s64 	%p164, %rd268, %rd96;
	selp.f32 	%f211, %f210, %f88, %p164;
	min.s64 	%rd269, %rd268, %rd96;
$L__BB3_118:
	setp.lt.s32 	%p165, %r36, 225;
	mov.f32 	%f241, %f211;
	mov.u64 	%rd304, %rd269;
	@%p165 bra 	$L__BB3_204;
	ld.shared.f32 	%f91, [_ZN6thrust24THRUST_300001_SM_1000_NS8cuda_cub4core6detail5shmemE+120];
	ld.shared.u64 	%rd99, [_ZN6thrust24THRUST_300001_SM_1000_NS8cuda_cub4core6detail5shmemE+128];
	setp.lt.f32 	%p166, %f211, %f91;
	mov.f32 	%f241, %f91;
	mov.u64 	%rd304, %rd99;
	@%p166 bra 	$L__BB3_204;
	setp.lt.f32 	%p167, %f91, %f211;
	mov.f32 	%f241, %f211;
	mov.u64 	%rd304, %rd269;
	@%p167 bra 	$L__BB3_204;
	setp.lt.s64 	%p168, %rd269, %rd99;
	selp.f32 	%f241, %f211, %f91, %p168;
	min.s64 	%rd304, %rd269, %rd99;
	bra.uni 	$L__BB3_204;
$L__BB3_122:
	mov.u32 	%r17, %tid.x;
	cvt.u64.u32 	%rd101, %r17;
	mul.wide.u32 	%rd197, %r17, 4;
	add.s64 	%rd102, %rd1, %rd197;
	ld.global.f32 	%f170, [%rd102];
	add.s32 	%r37, %r17, 256;
	cvt.u64.u32 	%rd198, %r37;
	ld.global.f32 	%f171, [%rd102+1024];
	add.s32 	%r38, %r17, 512;
	cvt.u64.u32 	%rd199, %r38;
	ld.global.f32 	%f172, [%rd102+2048];
	add.s32 	%r39, %r17, 768;
	cvt.u64.u32 	%rd200, %r39;
	ld.global.f32 	%f173, [%rd102+3072];
	or.b32  	%r40, %r17, 1024;
	cvt.u64.u32 	%rd103, %r40;
	add.s64 	%rd291, %rd195, %rd103;
	ld.global.f32 	%f228, [%rd102+4096];
	setp.geu.f32 	%p3, %f170, %f171;
	selp.f32 	%f174, %f170, %f171, %p3;
	selp.b64 	%rd201, %rd101, %rd198, %p3;
	setp.geu.f32 	%p4, %f174, %f172;
	selp.f32 	%f175, %f174, %f172, %p4;
	selp.b64 	%rd202, %rd201, %rd199, %p4;
	setp.geu.f32 	%p5, %f175, %f173;
	selp.f32 	%f94, %f175, %f173, %p5;
	selp.b64 	%rd105, %rd202, %rd200, %p5;
	setp.lt.f32 	%p6, %f94, %f228;
	@%p6 bra 	$L__BB3_124;
	setp.lt.f32 	%p7, %f228, %f94;
	setp.lt.u64 	%p8, %rd105, %rd103;
	or.pred  	%p9, %p7, %p8;
	selp.f32 	%f228, %f94, %f228, %p9;
	add.s64 	%rd203, %rd195, %rd105;
	selp.b64 	%rd291, %rd203, %rd291, %p9;
$L__BB3_124:
	setp.lt.u32 	%p10, %r36, 2560;
	mov.b32 	%r394, 1280;
	@%p10 bra 	$L__BB3_137;
	mov.b32 	%r393, 1280;
	mov.f32 	%f213, %f228;
	mov.u64 	%rd271, %rd291;
$L__BB3_126:
	cvt.u64.u32 	%rd204, %r393;
	add.s64 	%rd205, %rd101, %rd204;
	mul.wide.u32 	%rd206, %r393, 4;
	add.s64 	%rd207, %rd102, %rd206;
	add.s64 	%rd272, %rd205, %rd195;
	ld.global.f32 	%f214, [%rd207];
	add.s64 	%rd273, %rd272, 256;
	ld.global.f32 	%f215, [%rd207+1024];
	add.s64 	%rd274, %rd272, 512;
	ld.global.f32 	%f216, [%rd207+2048];
	add.s64 	%rd275, %rd272, 768;
	ld.global.f32 	%f217, [%rd207+3072];
	add.s64 	%rd291, %rd272, 1024;
	ld.global.f32 	%f228, [%rd207+4096];
	setp.lt.f32 	%p11, %f213, %f214;
	@%p11 bra 	$L__BB3_128;
	setp.lt.f32 	%p12, %f214, %f213;
	setp.lt.s64 	%p13, %rd271, %rd272;
	or.pred  	%p14, %p12, %p13;
	selp.f32 	%f214, %f213, %f214, %p14;
	selp.b64 	%rd272, %rd271, %rd272, %p14;
$L__BB3_128:
	setp.lt.f32 	%p15, %f214, %f215;
	@%p15 bra 	$L__BB3_130;
	setp.lt.f32 	%p16, %f215, %f214;
	setp.lt.s64 	%p17, %rd272, %rd273;
	or.pred  	%p18, %p16, %p17;
	selp.f32 	%f215, %f214, %f215, %p18;
	selp.b64 	%rd273, %rd272, %rd273, %p18;
$L__BB3_130:
	setp.lt.f32 	%p19, %f215, %f216;
	@%p19 bra 	$L__BB3_132;
	setp.lt.f32 	%p20, %f216, %f215;
	setp.lt.s64 	%p21, %rd273, %rd274;
	or.pred  	%p22, %p20, %p21;
	selp.f32 	%f216, %f215, %f216, %p22;
	selp.b64 	%rd274, %rd273, %rd274, %p22;
$L__BB3_132:
	setp.lt.f32 	%p23, %f216, %f217;
	@%p23 bra 	$L__BB3_134;
	setp.lt.f32 	%p24, %f217, %f216;
	setp.lt.s64 	%p25, %rd274, %rd275;
	or.pred  	%p26, %p24, %p25;
	selp.f32 	%f217, %f216, %f217, %p26;
	selp.b64 	%rd275, %rd274, %rd275, %p26;
$L__BB3_134:
	setp.lt.f32 	%p27, %f217, %f228;
	@%p27 bra 	$L__BB3_136;
	setp.lt.f32 	%p28, %f228, %f217;
	setp.lt.s64 	%p29, %rd275, %rd291;
	or.pred  	%p30, %p28, %p29;
	selp.f32 	%f228, %f217, %f228, %p30;
	selp.b64 	%rd291, %rd275, %rd291, %p30;
$L__BB3_136:
	add.s32 	%r394, %r393, 1280;
	add.s32 	%r43, %r393, 2560;
	setp.le.s32 	%p31, %r43, %r36;
	mov.u32 	%r393, %r394;
	mov.f32 	%f213, %f228;
	mov.u64 	%rd271, %rd291;
	@%p31 bra 	$L__BB3_126;
$L__BB3_137:
	setp.le.s32 	%p32, %r36, %r394;
	@%p32 bra 	$L__BB3_160;
	sub.s32 	%r21, %r36, %r394;
	setp.ge.s32 	%p33, %r17, %r21;
	@%p33 bra 	$L__BB3_160;
	not.b32 	%r44, %r17;
	add.s32 	%r45, %r36, %r44;
	sub.s32 	%r22, %r45, %r394;
	and.b32  	%r46, %r22, 768;
	setp.eq.s32 	%p34, %r46, 768;
	mov.u32 	%r397, %r17;
	@%p34 bra 	$L__BB3_145;
	add.s32 	%r47, %r17, %r394;
	cvt.u64.u32 	%rd209, %r47;
	add.s64 	%rd279, %rd195, %rd209;
	mul.wide.u32 	%rd210, %r47, 4;
	add.s64 	%rd278, %rd1, %rd210;
	shr.u32 	%r48, %r22, 8;
	add.s32 	%r49, %r48, 1;
	and.b32  	%r50, %r49, 3;
	neg.s32 	%r395, %r50;
	mov.u32 	%r397, %r17;
$L__BB3_141:
	.pragma "nounroll";
	mov.u64 	%rd129, %rd291;
	mov.f32 	%f114, %f228;
	ld.global.f32 	%f115, [%rd278];
	setp.lt.f32 	%p35, %f114, %f115;
	mov.f32 	%f228, %f115;
	mov.u64 	%rd291, %rd279;
	@%p35 bra 	$L__BB3_144;
	setp.lt.f32 	%p36, %f115, %f114;
	mov.f32 	%f228, %f114;
	mov.u64 	%rd291, %rd129;
	@%p36 bra 	$L__BB3_144;
	setp.lt.s64 	%p37, %rd129, %rd279;
	selp.f32 	%f228, %f114, %f115, %p37;
	min.s64 	%rd291, %rd129, %rd279;
$L__BB3_144:
	add.s32 	%r397, %r397, 256;
	add.s64 	%rd279, %rd279, 256;
	add.s64 	%rd278, %rd278, 1024;
	add.s32 	%r395, %r395, 1;
	setp.ne.s32 	%p38, %r395, 0;
	@%p38 bra 	$L__BB3_141;
$L__BB3_145:
	setp.lt.u32 	%p39, %r22, 768;
	@%p39 bra 	$L__BB3_160;
	add.s32 	%r398, %r397, %r394;
	cvt.u64.u32 	%rd211, %r398;
	add.s64 	%rd286, %rd195, %rd211;
	cvt.u64.u32 	%rd212, %r397;
	cvt.u64.u32 	%rd213, %r394;
	add.s64 	%rd214, %rd212, %rd213;
	shl.b64 	%rd215, %rd214, 2;
	add.s64 	%rd216, %rd215, %rd1;
	add.s64 	%rd285, %rd216, 3072;
	mul.wide.u32 	%rd217, %r398, 4;
	add.s64 	%rd284, %rd1, %rd217;
	add.s32 	%r399, %r397, 512;
$L__BB3_147:
	mov.u32 	%r32, %r399;
	ld.global.f32 	%f121, [%rd284];
	setp.lt.f32 	%p40, %f228, %f121;
	mov.f32 	%f225, %f121;
	mov.u64 	%rd288, %rd286;
	@%p40 bra 	$L__BB3_150;
	setp.lt.f32 	%p41, %f121, %f228;
	mov.f32 	%f225, %f228;
	mov.u64 	%rd288, %rd291;
	@%p41 bra 	$L__BB3_150;
	setp.lt.s64 	%p42, %rd291, %rd286;
	selp.f32 	%f225, %f228, %f121, %p42;
	min.s64 	%rd288, %rd291, %rd286;
$L__BB3_150:
	add.s32 	%r51, %r398, 256;
	cvt.u64.u32 	%rd218, %r51;
	add.s64 	%rd145, %rd195, %rd218;
	ld.global.f32 	%f124, [%rd285+-2048];
	setp.lt.f32 	%p43, %f225, %f124;
	mov.f32 	%f226, %f124;
	mov.u64 	%rd289, %rd145;
	@%p43 bra 	$L__BB3_153;
	setp.lt.f32 	%p44, %f124, %f225;
	mov.f32 	%f226, %f225;
	mov.u64 	%rd289, %rd288;
	@%p44 bra 	$L__BB3_153;
	setp.lt.s64 	%p45, %rd288, %rd145;
	selp.f32 	%f226, %f225, %f124, %p45;
	min.s64 	%rd289, %rd288, %rd145;
$L__BB3_153:
	add.s32 	%r52, %r398, 512;
	cvt.u64.u32 	%rd219, %r52;
	add.s64 	%rd148, %rd195, %rd219;
	ld.global.f32 	%f127, [%rd285+-1024];
	setp.lt.f32 	%p46, %f226, %f127;
	mov.f32 	%f227, %f127;
	mov.u64 	%rd290, %rd148;
	@%p46 bra 	$L__BB3_156;
	setp.lt.f32 	%p47, %f127, %f226;
	mov.f32 	%f227, %f226;
	mov.u64 	%rd290, %rd289;
	@%p47 bra 	$L__BB3_156;
	setp.lt.s64 	%p48, %rd289, %rd148;
	selp.f32 	%f227, %f226, %f127, %p48;
	min.s64 	%rd290, %rd289, %rd148;
$L__BB3_156:
	add.s32 	%r53, %r398, 768;
	cvt.u64.u32 	%rd220, %r53;
	add.s64 	%rd151, %rd195, %rd220;
	ld.global.f32 	%f130, [%rd285];
	setp.lt.f32 	%p49, %f227, %f130;
	mov.f32 	%f228, %f130;
	mov.u64 	%rd291, %rd151;
	@%p49 bra 	$L__BB3_159;
	setp.lt.f32 	%p50, %f130, %f227;
	mov.f32 	%f228, %f227;
	mov.u64 	%rd291, %rd290;
	@%p50 bra 	$L__BB3_159;
	setp.lt.s64 	%p51, %rd290, %rd151;
	selp.f32 	%f228, %f227, %f130, %p51;
	min.s64 	%rd291, %rd290, %rd151;
$L__BB3_159:
	add.s64 	%rd286, %rd286, 1024;
	add.s64 	%rd285, %rd285, 4096;
	add.s64 	%rd284, %rd284, 4096;
	add.s32 	%r399, %r32, 1024;
	add.s32 	%r54, %r32, 512;
	add.s32 	%r398, %r398, 1024;
	setp.lt.s32 	%p52, %r54, %r21;
	@%p52 bra 	$L__BB3_147;
$L__BB3_160:
	// begin inline asm
	mov.u32 %r55, %laneid;
	// end inline asm
	mov.b32 	%r57, %f228;
	mov.b32 	%r73, 1;
	mov.b32 	%r74, 31;
	mov.b32 	%r75, -1;
	// begin inline asm
	shfl.sync.down.b32 %r56, %r57, %r73, %r74, %r75;
	// end inline asm
	mov.b32 	%f134, %r56;
	// begin inline asm
	shfl.sync.down.b32 %r61, %r62, %r73, %r74, %r75;
	// end inline asm
	mov.b64 	{%r67, %r72}, %rd291;
	// begin inline asm
	shfl.sync.down.b32 %r66, %r67, %r73, %r74, %r75;
	// end inline asm
	// begin inline asm
	shfl.sync.down.b32 %r71, %r72, %r73, %r74, %r75;
	// end inline asm
	mov.b64 	%rd158, {%r66, %r71};
	setp.gt.s32 	%p53, %r55, 30;
	mov.f32 	%f230, %f228;
	mov.u64 	%rd293, %rd291;
	@%p53 bra 	$L__BB3_164;
	setp.lt.f32 	%p54, %f228, %f134;
	mov.f32 	%f230, %f134;
	mov.u64 	%rd293, %rd158;
	@%p54 bra 	$L__BB3_164;
	setp.gt.f32 	%p55, %f228, %f134;
	mov.f32 	%f230, %f228;
	mov.u64 	%rd293, %rd291;
	@%p55 bra 	$L__BB3_164;
	setp.lt.s64 	%p56, %rd291, %rd158;
	selp.f32 	%f230, %f228, %f134, %p56;
	min.s64 	%rd293, %rd291, %rd158;
$L__BB3_164:
	mov.b32 	%r77, %f230;
	mov.b32 	%r93, 2;
	mov.b32 	%r94, 31;
	mov.b32 	%r95, -1;
	// begin inline asm
	shfl.sync.down.b32 %r76, %r77, %r93, %r94, %r95;
	// end inline asm
	mov.b32 	%f137, %r76;
	// begin inline asm
	shfl.sync.down.b32 %r81, %r82, %r93, %r94, %r95;
	// end inline asm
	mov.b64 	{%r87, %r92}, %rd293;
	// begin inline asm
	shfl.sync.down.b32 %r86, %r87, %r93, %r94, %r95;
	// end inline asm
	// begin inline asm
	shfl.sync.down.b32 %r91, %r92, %r93, %r94, %r95;
	// end inline asm
	mov.b64 	%rd161, {%r86, %r91};
	setp.gt.s32 	%p57, %r55, 29;
	mov.f32 	%f231, %f230;
	mov.u64 	%rd294, %rd293;
	@%p57 bra 	$L__BB3_168;
	setp.lt.f32 	%p58, %f230, %f137;
	mov.f32 	%f231, %f137;
	mov.u64 	%rd294, %rd161;
	@%p58 bra 	$L__BB3_168;
	setp.gt.f32 	%p59, %f230, %f137;
	mov.f32 	%f231, %f230;
	mov.u64 	%rd294, %rd293;
	@%p59 bra 	$L__BB3_168;
	setp.lt.s64 	%p60, %rd293, %rd161;
	selp.f32 	%f231, %f230, %f137, %p60;
	min.s64 	%rd294, %rd293, %rd161;
$L__BB3_168:
	mov.b32 	%r97, %f231;
	mov.b32 	%r113, 4;
	mov.b32 	%r114, 31;
	mov.b32 	%r115, -1;
	// begin inline asm
	shfl.sync.down.b32 %r96, %r97, %r113, %r114, %r115;
	// end inline asm
	mov.b32 	%f140, %r96;
	// begin inline asm
	shfl.sync.down.b32 %r101, %r102, %r113, %r114, %r115;
	// end inline asm
	mov.b64 	{%r107, %r112}, %rd294;
	// begin inline asm
	shfl.sync.down.b32 %r106, %r107, %r113, %r114, %r115;
	// end inline asm
	// begin inline asm
	shfl.sync.down.b32 %r111, %r112, %r113, %r114, %r115;
	// end inline asm
	mov.b64 	%rd164, {%r106, %r111};
	setp.gt.s32 	%p61, %r55, 27;
	mov.f32 	%f232, %f231;
	mov.u64 	%rd295, %rd294;
	@%p61 bra 	$L__BB3_172;
	setp.lt.f32 	%p62, %f231, %f140;
	mov.f32 	%f232, %f140;
	mov.u64 	%rd295, %rd164;
	@%p62 bra 	$L__BB3_172;
	setp.gt.f32 	%p63, %f231, %f140;
	mov.f32 	%f232, %f231;
	mov.u64 	%rd295, %rd294;
	@%p63 bra 	$L__BB3_172;
	setp.lt.s64 	%p64, %rd294, %rd164;
	selp.f32 	%f232, %f231, %f140, %p64;
	min.s64 	%rd295, %rd294, %rd164;
$L__BB3_172:
	mov.b32 	%r117, %f232;
	mov.b32 	%r133, 8;
	mov.b32 	%r134, 31;
	mov.b32 	%r135, -1;
	// begin inline asm
	shfl.sync.down.b32 %r116, %r117, %r133, %r134, %r135;
	// end inline asm
	mov.b32 	%f143, %r116;
	// begin inline asm
	shfl.sync.down.b32 %r121, %r122, %r133, %r134, %r135;
	// end inline asm
	mov.b64 	{%r127, %r132}, %rd295;
	// begin inline asm
	shfl.sync.down.b32 %r126, %r127, %r133, %r134, %r135;
	// end inline asm
	// begin inline asm
	shfl.sync.down.b32 %r131, %r132, %r133, %r134, %r135;
	// end inline asm
	mov.b64 	%rd167, {%r126, %r131};
	setp.gt.s32 	%p65, %r55, 23;
	mov.f32 	%f233, %f232;
	mov.u64 	%rd296, %rd295;
	@%p65 bra 	$L__BB3_176;
	setp.lt.f32 	%p66, %f232, %f143;
	mov.f32 	%f233, %f143;
	mov.u64 	%rd296, %rd167;
	@%p66 bra 	$L__BB3_176;
	setp.gt.f32 	%p67, %f232, %f143;
	mov.f32 	%f233, %f232;
	mov.u64 	%rd296, %rd295;
	@%p67 bra 	$L__BB3_176;
	setp.lt.s64 	%p68, %rd295, %rd167;
	selp.f32 	%f233, %f232, %f143, %p68;
	min.s64 	%rd296, %rd295, %rd167;
$L__BB3_176:
	mov.b32 	%r137, %f233;
	mov.b32 	%r153, 16;
	mov.b32 	%r154, 31;
	mov.b32 	%r155, -1;
	// begin inline asm
	shfl.sync.down.b32 %r136, %r137, %r153, %r154, %r155;
	// end inline asm
	mov.b32 	%f146, %r136;
	// begin inline asm
	shfl.sync.down.b32 %r141, %r142, %r153, %r154, %r155;
	// end inline asm
	mov.b64 	{%r147, %r152}, %rd296;
	// begin inline asm
	shfl.sync.down.b32 %r146, %r147, %r153, %r154, %r155;
	// end inline asm
	// begin inline asm
	shfl.sync.down.b32 %r151, %r152, %r153, %r154, %r155;
	// end inline asm
	mov.b64 	%rd170, {%r146, %r151};
	setp.gt.s32 	%p69, %r55, 15;
	mov.f32 	%f241, %f233;
	mov.u64 	%rd304, %rd296;
	@%p69 bra 	$L__BB3_180;
	setp.lt.f32 	%p70, %f233, %f146;
	mov.f32 	%f241, %f146;
	mov.u64 	%rd304, %rd170;
	@%p70 bra 	$L__BB3_180;
	setp.gt.f32 	%p71, %f233, %f146;
	mov.f32 	%f241, %f233;
	mov.u64 	%rd304, %rd296;
	@%p71 bra 	$L__BB3_180;
	setp.lt.s64 	%p72, %rd296, %rd170;
	selp.f32 	%f241, %f233, %f146, %p72;
	min.s64 	%rd304, %rd296, %rd170;
$L__BB3_180:
	setp.ne.s32 	%p73, %r55, 0;
	@%p73 bra 	$L__BB3_182;
	shr.u32 	%r156, %r17, 1;
	and.b32  	%r157, %r156, 496;
	mov.u32 	%r158, _ZN6thrust24THRUST_300001_SM_1000_NS8cuda_cub4core6detail5shmemE;
	add.s32 	%r159, %r158, %r157;
	st.shared.f32 	[%r159+8], %f241;
	st.shared.u64 	[%r159+16], %rd304;
$L__BB3_182:
	bar.sync 	0;
	setp.ne.s32 	%p74, %r17, 0;
	@%p74 bra 	$L__BB3_204;
	ld.shared.f32 	%f149, [_ZN6thrust24THRUST_300001_SM_1000_NS8cuda_cub4core6detail5shmemE+24];
	ld.shared.u64 	%rd173, [_ZN6thrust24THRUST_300001_SM_1000_NS8cuda_cub4core6detail5shmemE+32];
	setp.lt.f32 	%p75, %f241, %f149;
	mov.f32 	%f235, %f149;
	mov.u64 	%rd298, %rd173;
	@%p75 bra 	$L__BB3_186;
	setp.lt.f32 	%p76, %f149, %f241;
	mov.f32 	%f235, %f241;
	mov.u64 	%rd298, %rd304;
	@%p76 bra 	$L__BB3_186;
	setp.lt.s64 	%p77, %rd304, %rd173;
	selp.f32 	%f235, %f241, %f149, %p77;
	min.s64 	%rd298, %rd304, %rd173;
$L__BB3_186:
	ld.shared.f32 	%f152, [_ZN6thrust24THRUST_300001_SM_1000_NS8cuda_cub4core6detail5shmemE+40];
	ld.shared.u64 	%rd176, [_ZN6thrust24THRUST_300001_SM_1000_NS8cuda_cub4core6detail5shmemE+48];
	setp.lt.f32 	%p78, %f235, %f152;
	mov.f32 	%f236, %f152;
	mov.u64 	%rd299, %rd176;
	@%p78 bra 	$L__BB3_189;
	setp.lt.f32 	%p79, %f152, %f235;
	mov.f32 	%f236, %f235;
	mov.u64 	%rd299, %rd298;
	@%p79 bra 	$L__BB3_189;
	setp.lt.s64 	%p80, %rd298, %rd176;
	selp.f32 	%f236, %f235, %f152, %p80;
	min.s64 	%rd299, %rd298, %rd176;
$L__BB3_189:
	ld.shared.f32 	%f155, [_ZN6thrust24THRUST_300001_SM_1000_NS8cuda_cub4core6detail5shmemE+56];
	ld.shared.u64 	%rd179, [_ZN6thrust24THRUST_300001_SM_1000_NS8cuda_cub4core6detail5shmemE+64];
	setp.lt.f32 	%p81, %f236, %f155;
	mov.f32 	%f237, %f155;
	mov.u64 	%rd300, %rd179;
	@%p81 bra 	$L__BB3_192;
	setp.lt.f32 	%p82, %f155, %f236;
	mov.f32 	%f237, %f236;
	mov.u64 	%rd300, %rd299;
	@%p82 bra 	$L__BB3_192;
	setp.lt.s64 	%p83, %rd299, %rd179;
	selp.f32 	%f237, %f236, %f155, %p83;
	min.s64 	%rd300, %rd299, %rd179;
$L__BB3_192:
	ld.shared.f32 	%f158, [_ZN6thrust24THRUST_300001_SM_1000_NS8cuda_cub4core6detail5shmemE+72];
	ld.shared.u64 	%rd182, [_ZN6thrust24THRUST_300001_SM_1000_NS8cuda_cub4core6detail5shmemE+80];
	setp.lt.f32 	%p84, %f237, %f158;
	mov.f32 	%f238, %f158;
	mov.u64 	%rd301, %rd182;
	@%p84 bra 	$L__BB3_195;
	setp.lt.f32 	%p85, %f158, %f237;
	mov.f32 	%f238, %f237;
	mov.u64 	%rd301, %rd300;
	@%p85 bra 	$L__BB3_195;
	setp.lt.s64 	%p86, %rd300, %rd182;
	selp.f32 	%f238, %f237, %f158, %p86;
	min.s64 	%rd301, %rd300, %rd182;
$L__BB3_195:
	ld.shared.f32 	%f161, [_ZN6thrust24THRUST_300001_SM_1000_NS8cuda_cub4core6detail5shmemE+88];
	ld.shared.u64 	%rd185, [_ZN6thrust24THRUST_300001_SM_1000_NS8cuda_cub4core6detail5shmemE+96];
	setp.lt.f32 	%p87, %f238, %f161;
	mov.f32 	%f239, %f161;
	mov.u64 	%rd302, %rd185;
	@%p87 bra 	$L__BB3_198;
	setp.lt.f32 	%p88, %f161, %f238;
	mov.f32 	%f239, %f238;
	mov.u64 	%rd302, %rd301;
	@%p88 bra 	$L__BB3_198;
	setp.lt.s64 	%p89, %rd301, %rd185;
	selp.f32 	%f239, %f238, %f161, %p89;
	min.s64 	%rd302, %rd301, %rd185;
$L__BB3_198:
	ld.shared.f32 	%f164, [_ZN6thrust24THRUST_300001_SM_1000_NS8cuda_cub4core6detail5shmemE+104];
	ld.shared.u64 	%rd188, [_ZN6thrust24THRUST_300001_SM_1000_NS8cuda_cub4core6detail5shmemE+112];
	setp.lt.f32 	%p90, %f239, %f164;
	mov.f32 	%f240, %f164;
	mov.u64 	%rd303, %rd188;
	@%p90 bra 	$L__BB3_201;
	setp.lt.f32 	%p91, %f164, %f239;
	mov.f32 	%f240, %f239;
	mov.u64 	%rd303, %rd302;
	@%p91 bra 	$L__BB3_201;
	setp.lt.s64 	%p92, %rd302, %rd188;
	selp.f32 	%f240, %f239, %f164, %p92;
	min.s64 	%rd303, %rd302, %rd188;
$L__BB3_201:
	ld.shared.f32 	%f167, [_ZN6thrust24THRUST_300001_SM_1000_NS8cuda_cub4core6detail5shmemE+120];
	ld.shared.u64 	%rd191, [_ZN6thrust24THRUST_300001_SM_1000_NS8cuda_cub4core6detail5shmemE+128];
	setp.lt.f32 	%p93, %f240, %f167;
	mov.f32 	%f241, %f167;
	mov.u64 	%rd304, %rd191;
	@%p93 bra 	$L__BB3_204;
	setp.lt.f32 	%p94, %f167, %f240;
	mov.f32 	%f241, %f240;
	mov.u64 	%rd304, %rd303;
	@%p94 bra 	$L__BB3_204;
	setp.lt.s64 	%p95, %rd303, %rd191;
	selp.f32 	%f241, %f240, %f167, %p95;
	min.s64 	%rd304, %rd303, %rd191;
$L__BB3_204:
	mov.u32 	%r387, %tid.x;
	setp.ne.s32 	%p212, %r387, 0;
	@%p212 bra 	$L__BB3_206;
	ld.param.u64 	%rd234, [_ZN6thrust24THRUST_300001_SM_1000_NS8cuda_cub4core6detail13_kernel_agentINS1_8__reduce11ReduceAgentINS0_12zip_iteratorIN4cuda3std3__45tupleIJNS0_6detail15normal_iteratorINS0_10device_ptrIfEEEENS0_17counting_iteratorIlNS0_11use_defaultESI_SI_EEEEEEEPNSB_IJflEEESM_iNS1_9__extrema9arg_max_fIflNSA_4lessIfEEEEEEJSL_SN_iSS_EEEvDpT0__param_1];
	cvta.to.global.u64 	%rd233, %rd234;
	st.global.f32 	[%rd233], %f241;
	st.global.u64 	[%rd233+8], %rd304;
$L__BB3_206:
	ret;

}
	// .globl	_ZN6thrust24THRUST_300001_SM_1000_NS8cuda_cub4core6detail13_kernel_agentINS1_8__reduce11ReduceAgentINS0_12zip_iteratorIN4cuda3std3__45tupleIJNS0_6detail15normal_iteratorINS0_10device_ptrIfEEEENS0_17counting_iteratorIlNS0_11use_defaultESI_SI_EEEEEEEPNSB_IJflEEESM_iNS1_9__extrema9arg_max_fIflNSA_4lessIfEEEEEEJSL_SN_iN3cub18CUB_300001_SM_100013GridEvenShareIiEENSV_9GridQueueIjEESS_EEEvDpT0_
.visible .entry _ZN6thrust24THRUST_300001_SM_1000_NS8cuda_cub4core6detail13_kernel_agentINS1_8__reduce11ReduceAgentINS0_12zip_iteratorIN4cuda3std3__45tupleIJNS0_6detail15normal_iteratorINS0_10device_ptrIfEEEENS0_17counting_iteratorIlNS0_11use_defaultESI_SI_EEEEEEEPNSB_IJflEEESM_iNS1_9__extrema9arg_max_fIflNSA_4lessIfEEEEEEJSL_SN_iN3cub18CUB_300001_SM_100013GridEvenShareIiEENSV_9GridQueueIjEESS_EEEvDpT0_(
	.param .align 8 .b8 _ZN6thrust24THRUST_300001_SM_1000_NS8cuda_cub4core6detail13_kernel_agentINS1_8__reduce11ReduceAgentINS0_12zip_iteratorIN4cuda3std3__45tupleIJNS0_6detail15normal_iteratorINS0_10device_ptrIfEEEENS0_17counting_iteratorIlNS0_11use_defaultESI_SI_EEEEEEEPNSB_IJflEEESM_iNS1_9__extrema9arg_max_fIflNSA_4lessIfEEEEEEJSL_SN_iN3cub18CUB_300001_SM_100013GridEvenShareIiEENSV_9GridQueueIjEESS_EEEvDpT0__param_0[16],
	.param .u64 .ptr .align 1 _ZN6thrust24THRUST_300001_SM_1000_NS8cuda_cub4core6detail13_kernel_agentINS1_8__reduce11ReduceAgentINS0_12zip_iteratorIN4cuda3std3__45tupleIJNS0_6detail15normal_iteratorINS0_10device_ptrIfEEEENS0_17counting_iteratorIlNS0_11use_defaultESI_SI_EEEEEEEPNSB_IJflEEESM_iNS1_9__extrema9arg_max_fIflNSA_4lessIfEEEEEEJSL_SN_iN3cub18CUB_300001_SM_100013GridEvenShareIiEENSV_9GridQueueIjEESS_EEEvDpT0__param_1,
	.param .u32 _ZN6thrust24THRUST_300001_SM_1000_NS8cuda_cub4core6detail13_kernel_agentINS1_8__reduce11ReduceAgentINS0_12zip_iteratorIN4cuda3std3__45tupleIJNS0_6detail15normal_iteratorINS0_10device_ptrIfEEEENS0_17counting_iteratorIlNS0_11use_defaultESI_SI_EEEEEEEPNSB_IJflEEESM_iNS1_9__extrema9arg_max_fIflNSA_4lessIfEEEEEEJSL_SN_iN3cub18CUB_300001_SM_100013GridEvenShareIiEENSV_9GridQueueIjEESS_EEEvDpT0__param_2,
	.param .align 4 .b8 _ZN6thrust24THRUST_300001_SM_1000_NS8cuda_cub4core6detail13_kernel_agentINS1_8__reduce11ReduceAgentINS0_12zip_iteratorIN4cuda3std3__45tupleIJNS0_6detail15normal_iteratorINS0_10device_ptrIfEEEENS0_17counting_iteratorIlNS0_11use_defaultESI_SI_EEEEEEEPNSB_IJflEEESM_iNS1_9__extrema9arg_max_fIflNSA_4lessIfEEEEEEJSL_SN_iN3cub18CUB_300001_SM_100013GridEvenShareIiEENSV_9GridQueueIjEESS_EEEvDpT0__param_3[40],
	.param .align 8 .b8 _ZN6thrust24THRUST_300001_SM_1000_NS8cuda_cub4core6detail13_kernel_agentINS1_8__reduce11ReduceAgentINS0_12zip_iteratorIN4cuda3std3__45tupleIJNS0_6detail15normal_iteratorINS0_10device_ptrIfEEEENS0_17counting_iteratorIlNS0_11use_defaultESI_SI_EEEEEEEPNSB_IJflEEESM_iNS1_9__extrema9arg_max_fIflNSA_4lessIfEEEEEEJSL_SN_iN3cub18CUB_300001_SM_100013GridEvenShareIiEENSV_9GridQueueIjEESS_EEEvDpT0__param_4[8],
	.param .align 1 .b8 _ZN6thrust24THRUST_300001_SM_1000_NS8cuda_cub4core6detail13_kernel_agentINS1_8__reduce11ReduceAgentINS0_12zip_iteratorIN4cuda3std3__45tupleIJNS0_6detail15normal_iteratorINS0_10device_ptrIfEEEENS0_17counting_iteratorIlNS0_11use_defaultESI_SI_EEEEEEEPNSB_IJflEEESM_iNS1_9__extrema9arg_max_fIflNSA_4lessIfEEEEEEJSL_SN_iN3cub18CUB_300001_SM_100013GridEvenShareIiEENSV_9GridQueueIjEESS_EEEvDpT0__param_5[1]
)
.maxntid 256
{
	.reg .pred 	%p<215>;
	.reg .b32 	%r<437>;
	.reg .b32 	%f<242>;
	.reg .b64 	%rd<286>;

	ld.param.u64 	%rd3, [_ZN6thrust24THRUST_300001_SM_1000_NS8cuda_cub4core6detail13_kernel_agentINS1_8__reduce11ReduceAgentINS0_12zip_iteratorIN4cuda3std3__45tupleIJNS0_6detail15normal_iteratorINS0_10device_ptrIfEEEENS0_17counting_iteratorIlNS0_11use_defaultESI_SI_EEEEEEEPNSB_IJflEEESM_iNS1_9__extrema9arg_max_fIflNSA_4lessIfEEEEEEJSL_SN_iN3cub18CUB_300001_SM_100013GridEvenShareIiEENSV_9GridQueueIjEESS_EEEvDpT0__param_0+8];
	ld.param.u64 	%rd181, [_ZN6thrust24THRUST_300001_SM_1000_NS8cuda_cub4core6detail13_kernel_agentINS1_8__reduce11ReduceAgentINS0_12zip_iteratorIN4cuda3std3__45tupleIJNS0_6detail15normal_iteratorINS0_10device_ptrIfEEEENS0_17counting_iteratorIlNS0_11use_defaultESI_SI_EEEEEEEPNSB_IJflEEESM_iNS1_9__extrema9arg_max_fIflNSA_4lessIfEEEEEEJSL_SN_iN3cub18CUB_300001_SM_100013GridEvenShareIiEENSV_9GridQueueIjEESS_EEEvDpT0__param_0];
	ld.param.u64 	%rd182, [_ZN6thrust24THRUST_300001_SM_1000_NS8cuda_cub4core6detail13_kernel_agentINS1_8__reduce11ReduceAgentINS0_12zip_iteratorIN4cuda3std3__45tupleIJNS0_6detail15normal_iteratorINS0_10device_ptrIfEEEENS0_17counting_iteratorIlNS0_11use_defaultESI_SI_EEEEEEEPNSB_IJflEEESM_iNS1_9__extrema9arg_max_fIflNSA_4lessIfEEEEEEJSL_SN_iN3cub18CUB_300001_SM_100013GridEvenShareIiEENSV_9GridQueueIjEESS_EEEvDpT0__param_4];
	ld.param.u32 	%r66, [_ZN6thrust24THRUST_300001_SM_1000_NS8cuda_cub4core6detail13_kernel_agentINS1_8__reduce11ReduceAgentINS0_12zip_iteratorIN4cuda3std3__45tupleIJNS0_6detail15normal_iteratorINS0_10device_ptrIfEEEENS0_17counting_iteratorIlNS0_11use_defaultESI_SI_EEEEEEEPNSB_IJflEEESM_iNS1_9__extrema9arg_max_fIflNSA_4lessIfEEEEEEJSL_SN_iN3cub18CUB_300001_SM_100013GridEvenShareIiEENSV_9GridQueueIjEESS_EEEvDpT0__param_2];
	cvta.to.global.u64 	%rd1, %rd182;
	cvta.to.global.u64 	%rd2, %rd181;
	mov.u32 	%r1, %ctaid.x;
	mul.lo.s32 	%r2, %r1, 1280;
	mov.u32 	%r67, %nctaid.x;
	mul.lo.s32 	%r3, %r67, 1280;
	add.s32 	%r68, %r2, 1280;
	setp.le.s32 	%p1, %r68, %r66;
	@%p1 bra 	$L__BB4_121;
	sub.s32 	%r4, %r66, %r2;
	mov.u32 	%r5, %tid.x;
	setp.ge.s32 	%p98, %r5, %r4;
	mov.f32 	%f188, 0f00000000;
	mov.b64 	%rd232, 0;
	mov.u32 	%r420, %r5;
	@%p98 bra 	$L__BB4_3;
	add.s32 	%r190, %r2, %r5;
	cvt.s64.s32 	%rd207, %r190;
	mul.wide.s32 	%rd208, %r190, 4;
	add.s64 	%rd209, %rd2, %rd208;
	add.s64 	%rd232, %rd3, %rd207;
	ld.global.f32 	%f188, [%rd209];
	add.s32 	%r420, %r5, 256;
$L__BB4_3:
	setp.ge.s32 	%p99, %r420, %r4;
	@%p99 bra 	$L__BB4_25;
	not.b32 	%r191, %r420;
	add.s32 	%r192, %r66, %r191;
	sub.s32 	%r8, %r192, %r2;
	and.b32  	%r193, %r8, 768;
	setp.eq.s32 	%p100, %r193, 768;
	@%p100 bra 	$L__BB4_10;
	add.s32 	%r418, %r420, %r2;
	shr.u32 	%r194, %r8, 8;
	add.s32 	%r195, %r194, 1;
	and.b32  	%r196, %r195, 3;
	neg.s32 	%r417, %r196;
$L__BB4_6:
	.pragma "nounroll";
	mov.u64 	%rd6, %rd232;
	mov.f32 	%f3, %f188;
	cvt.s64.s32 	%rd211, %r418;
	add.s64 	%rd7, %rd3, %rd211;
	mul.wide.s32 	%rd212, %r418, 4;
	add.s64 	%rd213, %rd2, %rd212;
	ld.global.f32 	%f4, [%rd213];
	setp.lt.f32 	%p101, %f3, %f4;
	mov.u64 	%rd232, %rd7;
	mov.f32 	%f188, %f4;
	@%p101 bra 	$L__BB4_9;
	setp.lt.f32 	%p102, %f4, %f3;
	mov.u64 	%rd232, %rd6;
	mov.f32 	%f188, %f3;
	@%p102 bra 	$L__BB4_9;
	setp.lt.s64 	%p103, %rd6, %rd7;
	min.s64 	%rd232, %rd6, %rd7;
	selp.f32 	%f188, %f3, %f4, %p103;
$L__BB4_9:
	add.s32 	%r420, %r420, 256;
	add.s32 	%r418, %r418, 256;
	add.s32 	%r417, %r417, 1;
	setp.ne.s32 	%p104, %r417, 0;
	@%p104 bra 	$L__BB4_6;
$L__BB4_10:
	setp.lt.u32 	%p105, %r8, 768;
	@%p105 bra 	$L__BB4_25;
	add.s32 	%r421, %r420, %r2;
	add.s32 	%r424, %r421, 256;
	add.s32 	%r423, %r421, 512;
	add.s32 	%r422, %r421, 768;
	add.s64 	%rd12, %rd2, 2048;
$L__BB4_12:
	cvt.s64.s32 	%rd214, %r424;
	add.s64 	%rd14, %rd3, %rd214;
	cvt.s64.s32 	%rd215, %r423;
	add.s64 	%rd15, %rd3, %rd215;
	cvt.s64.s32 	%rd216, %r422;
	add.s64 	%rd16, %rd3, %rd216;
	cvt.s64.s32 	%rd217, %r421;
	mul.wide.s32 	%rd218, %r421, 4;
	add.s64 	%rd17, %rd12, %rd218;
	add.s64 	%rd18, %rd3, %rd217;
	ld.global.f32 	%f10, [%rd17+-2048];
	setp.lt.f32 	%p106, %f188, %f10;
	mov.u64 	%rd229, %rd18;
	mov.f32 	%f185, %f10;
	@%p106 bra 	$L__BB4_15;
	setp.lt.f32 	%p107, %f10, %f188;
	mov.u64 	%rd229, %rd232;
	mov.f32 	%f185, %f188;
	@%p107 bra 	$L__BB4_15;
	setp.lt.s64 	%p108, %rd232, %rd18;
	min.s64 	%rd229, %rd232, %rd18;
	selp.f32 	%f185, %f188, %f10, %p108;
$L__BB4_15:
	ld.global.f32 	%f13, [%rd17+-1024];
	setp.lt.f32 	%p109, %f185, %f13;
	mov.u64 	%rd230, %rd14;
	mov.f32 	%f186, %f13;
	@%p109 bra 	$L__BB4_18;
	setp.lt.f32 	%p110, %f13, %f185;
	mov.u64 	%rd230, %rd229;
	mov.f32 	%f186, %f185;
	@%p110 bra 	$L__BB4_18;
	setp.lt.s64 	%p111, %rd229, %rd14;
	min.s64 	%rd230, %rd229, %rd14;
	selp.f32 	%f186, %f185, %f13, %p111;
$L__BB4_18:
	ld.global.f32 	%f16, [%rd17];
	setp.lt.f32 	%p112, %f186, %f16;
	mov.u64 	%rd231, %rd15;
	mov.f32 	%f187, %f16;
	@%p112 bra 	$L__BB4_21;
	setp.lt.f32 	%p113, %f16, %f186;
	mov.u64 	%rd231, %rd230;
	mov.f32 	%f187, %f186;
	@%p113 bra 	$L__BB4_21;
	setp.lt.s64 	%p114, %rd230, %rd15;
	min.s64 	%rd231, %rd230, %rd15;
	selp.f32 	%f187, %f186, %f16, %p114;
$L__BB4_21:
	ld.global.f32 	%f19, [%rd17+1024];
	setp.lt.f32 	%p115, %f187, %f19;
	mov.u64 	%rd232, %rd16;
	mov.f32 	%f188, %f19;
	@%p115 bra 	$L__BB4_24;
	setp.lt.f32 	%p116, %f19, %f187;
	mov.u64 	%rd232, %rd231;
	mov.f32 	%f188, %f187;
	@%p116 bra 	$L__BB4_24;
	setp.lt.s64 	%p117, %rd231, %rd16;
	min.s64 	%rd232, %rd231, %rd16;
	selp.f32 	%f188, %f187, %f19, %p117;
$L__BB4_24:
	add.s32 	%r420, %r420, 1024;
	add.s32 	%r424, %r424, 1024;
	add.s32 	%r423, %r423, 1024;
	add.s32 	%r422, %r422, 1024;
	add.s32 	%r421, %r421, 1024;
	setp.lt.s32 	%p118, %r420, %r4;
	@%p118 bra 	$L__BB4_12;
$L__BB4_25:
	setp.lt.s32 	%p119, %r4, 256;
	@%p119 bra 	$L__BB4_70;
	// begin inline asm
	mov.u32 %r310, %laneid;
	// end inline asm
	mov.b32 	%r312, %f188;
	mov.b32 	%r328, 1;
	mov.b32 	%r329, 31;
	mov.b32 	%r330, -1;
	// begin inline asm
	shfl.sync.down.b32 %r311, %r312, %r328, %r329, %r330;
	// end inline asm
	mov.b32 	%f23, %r311;
	// begin inline asm
	shfl.sync.down.b32 %r316, %r317, %r328, %r329, %r330;
	// end inline asm
	mov.b64 	{%r322, %r327}, %rd232;
	// begin inline asm
	shfl.sync.down.b32 %r321, %r322, %r328, %r329, %r330;
	// end inline asm
	// begin inline asm
	shfl.sync.down.b32 %r326, %r327, %r328, %r329, %r330;
	// end inline asm
	mov.b64 	%rd28, {%r321, %r326};
	setp.gt.s32 	%p171, %r310, 30;
	mov.u64 	%rd234, %rd232;
	mov.f32 	%f190, %f188;
	@%p171 bra 	$L__BB4_30;
	setp.lt.f32 	%p172, %f188, %f23;
	mov.u64 	%rd234, %rd28;
	mov.f32 	%f190, %f23;
	@%p172 bra 	$L__BB4_30;
	setp.gt.f32 	%p173, %f188, %f23;
	mov.u64 	%rd234, %rd232;
	mov.f32 	%f190, %f188;
	@%p173 bra 	$L__BB4_30;
	setp.lt.s64 	%p174, %rd232, %rd28;
	min.s64 	%rd234, %rd232, %rd28;
	selp.f32 	%f190, %f188, %f23, %p174;
$L__BB4_30:
	mov.b32 	%r332, %f190;
	mov.b32 	%r348, 2;
	mov.b32 	%r349, 31;
	mov.b32 	%r350, -1;
	// begin inline asm
	shfl.sync.down.b32 %r331, %r332, %r348, %r349, %r350;
	// end inline asm
	mov.b32 	%f26, %r331;
	// begin inline asm
	shfl.sync.down.b32 %r336, %r337, %r348, %r349, %r350;
	// end inline asm
	mov.b64 	{%r342, %r347}, %rd234;
	// begin inline asm
	shfl.sync.down.b32 %r341, %r342, %r348, %r349, %r350;
	// end inline asm
	// begin inline asm
	shfl.sync.down.b32 %r346, %r347, %r348, %r349, %r350;
	// end inline asm
	mov.b64 	%rd31, {%r341, %r346};
	setp.gt.s32 	%p175, %r310, 29;
	mov.u64 	%rd235, %rd234;
	mov.f32 	%f191, %f190;
	@%p175 bra 	$L__BB4_34;
	setp.lt.f32 	%p176, %f190, %f26;
	mov.u64 	%rd235, %rd31;
	mov.f32 	%f191, %f26;
	@%p176 bra 	$L__BB4_34;
	setp.gt.f32 	%p177, %f190, %f26;
	mov.u64 	%rd235, %rd234;
	mov.f32 	%f191, %f190;
	@%p177 bra 	$L__BB4_34;
	setp.lt.s64 	%p178, %rd234, %rd31;
	min.s64 	%rd235, %rd234, %rd31;
	selp.f32 	%f191, %f190, %f26, %p178;
$L__BB4_34:
	mov.b32 	%r352, %f191;
	mov.b32 	%r368, 4;
	mov.b32 	%r369, 31;
	mov.b32 	%r370, -1;
	// begin inline asm
	shfl.sync.down.b32 %r351, %r352, %r368, %r369, %r370;
	// end inline asm
	mov.b32 	%f29, %r351;
	// begin inline asm
	shfl.sync.down.b32 %r356, %r357, %r368, %r369, %r370;
	// end inline asm
	mov.b64 	{%r362, %r367}, %rd235;
	// begin inline asm
	shfl.sync.down.b32 %r361, %r362, %r368, %r369, %r370;
	// end inline asm
	// begin inline asm
	shfl.sync.down.b32 %r366, %r367, %r368, %r369, %r370;
	// end inline asm
	mov.b64 	%rd34, {%r361, %r366};
	setp.gt.s32 	%p179, %r310, 27;
	mov.u64 	%rd236, %rd235;
	mov.f32 	%f192, %f191;
	@%p179 bra 	$L__BB4_38;
	setp.lt.f32 	%p180, %f191, %f29;
	mov.u64 	%rd236, %rd34;
	mov.f32 	%f192, %f29;
	@%p180 bra 	$L__BB4_38;
	setp.gt.f32 	%p181, %f191, %f29;
	mov.u64 	%rd236, %rd235;
	mov.f32 	%f192, %f191;
	@%p181 bra 	$L__BB4_38;
	setp.lt.s64 	%p182, %rd235, %rd34;
	min.s64 	%rd236, %rd235, %rd34;
	selp.f32 	%f192, %f191, %f29, %p182;
$L__BB4_38:
	mov.b32 	%r372, %f192;
	mov.b32 	%r388, 8;
	mov.b32 	%r389, 31;
	mov.b32 	%r390, -1;
	// begin inline asm
	shfl.sync.down.b32 %r371, %r372, %r388, %r389, %r390;
	// end inline asm
	mov.b32 	%f32, %r371;
	// begin inline asm
	shfl.sync.down.b32 %r376, %r377, %r388, %r389, %r390;
	// end inline asm
	mov.b64 	{%r382, %r387}, %rd236;
	// begin inline asm
	shfl.sync.down.b32 %r381, %r382, %r388, %r389, %r390;
	// end inline asm
	// begin inline asm
	shfl.sync.down.b32 %r386, %r387, %r388, %r389, %r390;
	// end inline asm
	mov.b64 	%rd37, {%r381, %r386};
	setp.gt.s32 	%p183, %r310, 23;
	mov.u64 	%rd237, %rd236;
	mov.f32 	%f193, %f192;
	@%p183 bra 	$L__BB4_42;
	setp.lt.f32 	%p184, %f192, %f32;
	mov.u64 	%rd237, %rd37;
	mov.f32 	%f193, %f32;
	@%p184 bra 	$L__BB4_42;
	setp.gt.f32 	%p185, %f192, %f32;
	mov.u64 	%rd237, %rd236;
	mov.f32 	%f193, %f192;
	@%p185 bra 	$L__BB4_42;
	setp.lt.s64 	%p186, %rd236, %rd37;
	min.s64 	%rd237, %rd236, %rd37;
	selp.f32 	%f193, %f192, %f32, %p186;
$L__BB4_42:
	mov.b32 	%r392, %f193;
	mov.b32 	%r408, 16;
	mov.b32 	%r409, 31;
	mov.b32 	%r410, -1;
	// begin inline asm
	shfl.sync.down.b32 %r391, %r392, %r408, %r409, %r410;
	// end inline asm
	mov.b32 	%f35, %r391;
	// begin inline asm
	shfl.sync.down.b32 %r396, %r397, %r408, %r409, %r410;
	// end inline asm
	mov.b64 	{%r402, %r407}, %rd237;
	// begin inline asm
	shfl.sync.down.b32 %r401, %r402, %r408, %r409, %r410;
	// end inline asm
	// begin inline asm
	shfl.sync.down.b32 %r406, %r407, %r408, %r409, %r410;
	// end inline asm
	mov.b64 	%rd40, {%r401, %r406};
	setp.gt.s32 	%p187, %r310, 15;
	mov.u64 	%rd285, %rd237;
	mov.f32 	%f241, %f193;
	@%p187 bra 	$L__BB4_46;
	setp.lt.f32 	%p188, %f193, %f35;
	mov.u64 	%rd285, %rd40;
	mov.f32 	%f241, %f35;
	@%p188 bra 	$L__BB4_46;
	setp.gt.f32 	%p189, %f193, %f35;
	mov.u64 	%rd285, %rd237;
	mov.f32 	%f241, %f193;
	@%p189 bra 	$L__BB4_46;
	setp.lt.s64 	%p190, %rd237, %rd40;
	min.s64 	%rd285, %rd237, %rd40;
	selp.f32 	%f241, %f193, %f35, %p190;
$L__BB4_46:
	setp.ne.s32 	%p191, %r310, 0;
	@%p191 bra 	$L__BB4_48;
	shr.u32 	%r411, %r5, 1;
	and.b32  	%r412, %r411, 496;
	mov.u32 	%r413, _ZN6thrust24THRUST_300001_SM_1000_NS8cuda_cub4core6detail5shmemE;
	add.s32 	%r414, %r413, %r412;
	st.shared.f32 	[%r414+8], %f241;
	st.shared.u64 	[%r414+16], %rd285;
$L__BB4_48:
	bar.sync 	0;
	setp.ne.s32 	%p192, %r5, 0;
	@%p192 bra 	$L__BB4_208;
	ld.shared.f32 	%f38, [_ZN6thrust24THRUST_300001_SM_1000_NS8cuda_cub4core6detail5shmemE+24];
	ld.shared.u64 	%rd43, [_ZN6thrust24THRUST_300001_SM_1000_NS8cuda_cub4core6detail5shmemE+32];
	setp.lt.f32 	%p193, %f241, %f38;
	mov.u64 	%rd239, %rd43;
	mov.f32 	%f195, %f38;
	@%p193 bra 	$L__BB4_52;
	setp.lt.f32 	%p194, %f38, %f241;
	mov.u64 	%rd239, %rd285;
	mov.f32 	%f195, %f241;
	@%p194 bra 	$L__BB4_52;
	setp.lt.s64 	%p195, %rd285, %rd43;
	min.s64 	%rd239, %rd285, %rd43;
	selp.f32 	%f195, %f241, %f38, %p195;
$L__BB4_52:
	ld.shared.f32 	%f41, [_ZN6thrust24THRUST_300001_SM_1000_NS8cuda_cub4core6detail5shmemE+40];
	ld.shared.u64 	%rd46, [_ZN6thrust24THRUST_300001_SM_1000_NS8cuda_cub4core6detail5shmemE+48];
	setp.lt.f32 	%p196, %f195, %f41;
	mov.u64 	%rd240, %rd46;
	mov.f32 	%f196, %f41;
	@%p196 bra 	$L__BB4_55;
	setp.lt.f32 	%p197, %f41, %f195;
	mov.u64 	%rd240, %rd239;
	mov.f32 	%f196, %f195;
	@%p197 bra 	$L__BB4_55;
	setp.lt.s64 	%p198, %rd239, %rd46;
	min.s64 	%rd240, %rd239, %rd46;
	selp.f32 	%f196, %f195, %f41, %p198;
$L__BB4_55:
	ld.shared.f32 	%f44, [_ZN6thrust24THRUST_300001_SM_1000_NS8cuda_cub4core6detail5shmemE+56];
	ld.shared.u64 	%rd49, [_ZN6thrust24THRUST_300001_SM_1000_NS8cuda_cub4core6detail5shmemE+64];
	setp.lt.f32 	%p199, %f196, %f44;
	mov.u64 	%rd241, %rd49;
	mov.f32 	%f197, %f44;
	@%p199 bra 	$L__BB4_58;
	setp.lt.f32 	%p200, %f44, %f196;
	mov.u64 	%rd241, %rd240;
	mov.f32 	%f197, %f196;
	@%p200 bra 	$L__BB4_58;
	setp.lt.s64 	%p201, %rd240, %rd49;
	min.s64 	%rd241, %rd240, %rd49;
	selp.f32 	%f197, %f196, %f44, %p201;
$L__BB4_58:
	ld.shared.f32 	%f47, [_ZN6thrust24THRUST_300001_SM_1000_NS8cuda_cub4core6detail5shmemE+72];
	ld.shared.u64 	%rd52, [_ZN6thrust24THRUST_300001_SM_1000_NS8cuda_cub4core6detail5shmemE+80];
	setp.lt.f32 	%p202, %f197, %f47;
	mov.u64 	%rd242, %rd52;
	mov.f32 	%f198, %f47;
	@%p202 bra 	$L__BB4_61;
	setp.lt.f32 	%p203, %f47, %f197;
	mov.u64 	%rd242, %rd241;
	mov.f32 	%f198, %f197;
	@%p203 bra 	$L__BB4_61;
	setp.lt.s64 	%p204, %rd241, %rd52;
	min.s64 	%rd242, %rd241, %rd52;
	selp.f32 	%f198, %f197, %f47, %p204;
$L__BB4_61:
	ld.shared.f32 	%f50, [_ZN6thrust24THRUST_300001_SM_1000_NS8cuda_cub4core6detail5shmemE+88];
	ld.shared.u64 	%rd55, [_ZN6thrust24THRUST_300001_SM_1000_NS8cuda_cub4core6detail5shmemE+96];
	setp.lt.f32 	%p205, %f198, %f50;
	mov.f32 	%f199, %f50;
	mov.u64 	%rd243, %rd55;
	@%p205 bra 	$L__BB4_64;
	setp.lt.f32 	%p206, %f50, %f198;
	mov.f32 	%f199, %f198;
	mov.u64 	%rd243, %rd242;
	@%p206 bra 	$L__BB4_64;
	setp.lt.s64 	%p207, %rd242, %rd55;
	selp.f32 	%f199, %f198, %f50, %p207;
	min.s64 	%rd243, %rd242, %rd55;
$L__BB4_64:
	ld.shared.f32 	%f53, [_ZN6thrust24THRUST_300001_SM_1000_NS8cuda_cub4core6detail5shmemE+104];
	ld.shared.u64 	%rd58, [_ZN6thrust24THRUST_300001_SM_1000_NS8cuda_cub4core6detail5shmemE+112];
	setp.lt.f32 	%p208, %f199, %f53;
	mov.f32 	%f200, %f53;
	mov.u64 	%rd244, %rd58;
	@%p208 bra 	$L__BB4_67;
	setp.lt.f32 	%p209, %f53, %f199;
	mov.f32 	%f200, %f199;
	mov.u64 	%rd244, %rd243;
	@%p209 bra 	$L__BB4_67;
	setp.lt.s64 	%p210, %rd243, %rd58;
	selp.f32 	%f200, %f199, %f53, %p210;
	min.s64 	%rd244, %rd243, %rd58;
$L__BB4_67:
	ld.shared.f32 	%f56, [_ZN6thrust24THRUST_300001_SM_1000_NS8cuda_cub4core6detail5shmemE+120];
	ld.shared.u64 	%rd61, [_ZN6thrust24THRUST_300001_SM_1000_NS8cuda_cub4core6detail5shmemE+128];
	setp.lt.f32 	%p211, %f200, %f56;
	mov.f32 	%f241, %f56;
	mov.u64 	%rd285, %rd61;
	@%p211 bra 	$L__BB4_208;
	setp.lt.f32 	%p212, %f56, %f200;
	mov.f32 	%f241, %f200;
	mov.u64 	%rd285, %rd244;
	@%p212 bra 	$L__BB4_208;
	setp.lt.s64 	%p213, %rd244, %rd61;
	selp.f32 	%f241, %f200, %f56, %p213;
	min.s64 	%rd285, %rd244, %rd61;
	bra.uni 	$L__BB4_208;
$L__BB4_70:
	// begin inline asm
	mov.u32 %r197, %laneid;
	// end inline asm
	and.b32  	%r218, %r5, 992;
	add.s32 	%r219, %r218, 32;
	setp.gt.s32 	%p120, %r219, %r4;
	not.b32 	%r220, %r218;
	add.s32 	%r221, %r4, %r220;
	selp.b32 	%r216, %r221, 31, %p120;
	mov.b32 	%r199, %f188;
	mov.b32 	%r215, 1;
	mov.b32 	%r217, -1;
	// begin inline asm
	shfl.sync.down.b32 %r198, %r199, %r215, %r216, %r217;
	// end inline asm
	mov.b32 	%f58, %r198;
	// begin inline asm
	shfl.sync.down.b32 %r203, %r204, %r215, %r216, %r217;
	// end inline asm
	mov.b64 	{%r209, %r214}, %rd232;
	// begin inline asm
	shfl.sync.down.b32 %r208, %r209, %r215, %r216, %r217;
	// end inline asm
	// begin inline asm
	shfl.sync.down.b32 %r213, %r214, %r215, %r216, %r217;
	// end inline asm
	mov.b64 	%rd63, {%r208, %r213};
	setp.ge.s32 	%p121, %r197, %r216;
	mov.f32 	%f201, %f188;
	mov.u64 	%rd245, %rd232;
	@%p121 bra 	$L__BB4_74;
	setp.lt.f32 	%p122, %f188, %f58;
	mov.f32 	%f201, %f58;
	mov.u64 	%rd245, %rd63;
	@%p122 bra 	$L__BB4_74;
	setp.gt.f32 	%p123, %f188, %f58;
	mov.f32 	%f201, %f188;
	mov.u64 	%rd245, %rd232;
	@%p123 bra 	$L__BB4_74;
	setp.lt.s64 	%p124, %rd232, %rd63;
	selp.f32 	%f201, %f188, %f58, %p124;
	min.s64 	%rd245, %rd232, %rd63;
$L__BB4_74:
	mov.b32 	%r223, %f201;
	mov.b32 	%r239, 2;
	mov.b32 	%r241, -1;
	// begin inline asm
	shfl.sync.down.b32 %r222, %r223, %r239, %r216, %r241;
	// end inline asm
	mov.b32 	%f61, %r222;
	// begin inline asm
	shfl.sync.down.b32 %r227, %r228, %r239, %r216, %r241;
	// end inline asm
	mov.b64 	{%r233, %r238}, %rd245;
	// begin inline asm
	shfl.sync.down.b32 %r232, %r233, %r239, %r216, %r241;
	// end inline asm
	// begin inline asm
	shfl.sync.down.b32 %r237, %r238, %r239, %r216, %r241;
	// end inline asm
	mov.b64 	%rd66, {%r232, %r237};
	add.s32 	%r242, %r197, 2;
	setp.gt.s32 	%p125, %r242, %r216;
	mov.f32 	%f202, %f201;
	mov.u64 	%rd246, %rd245;
	@%p125 bra 	$L__BB4_78;
	setp.lt.f32 	%p126, %f201, %f61;
	mov.f32 	%f202, %f61;
	mov.u64 	%rd246, %rd66;
	@%p126 bra 	$L__BB4_78;
	setp.gt.f32 	%p127, %f201, %f61;
	mov.f32 	%f202, %f201;
	mov.u64 	%rd246, %rd245;
	@%p127 bra 	$L__BB4_78;
	setp.lt.s64 	%p128, %rd245, %rd66;
	selp.f32 	%f202, %f201, %f61, %p128;
	min.s64 	%rd246, %rd245, %rd66;
$L__BB4_78:
	mov.b32 	%r244, %f202;
	mov.b32 	%r260, 4;
	mov.b32 	%r262, -1;
	// begin inline asm
	shfl.sync.down.b32 %r243, %r244, %r260, %r216, %r262;
	// end inline asm
	mov.b32 	%f64, %r243;
	// begin inline asm
	shfl.sync.down.b32 %r248, %r249, %r260, %r216, %r262;
	// end inline asm
	mov.b64 	{%r254, %r259}, %rd246;
	// begin inline asm
	shfl.sync.down.b32 %r253, %r254, %r260, %r216, %r262;
	// end inline asm
	// begin inline asm
	shfl.sync.down.b32 %r258, %r259, %r260, %r216, %r262;
	// end inline asm
	mov.b64 	%rd69, {%r253, %r258};
	add.s32 	%r263, %r197, 4;
	setp.gt.s32 	%p129, %r263, %r216;
	mov.f32 	%f203, %f202;
	mov.u64 	%rd247, %rd246;
	@%p129 bra 	$L__BB4_82;
	setp.lt.f32 	%p130, %f202, %f64;
	mov.f32 	%f203, %f64;
	mov.u64 	%rd247, %rd69;
	@%p130 bra 	$L__BB4_82;
	setp.gt.f32 	%p131, %f202, %f64;
	mov.f32 	%f203, %f202;
	mov.u64 	%rd247, %rd246;
	@%p131 bra 	$L__BB4_82;
	setp.lt.s64 	%p132, %rd246, %rd69;
	selp.f32 	%f203, %f202, %f64, %p132;
	min.s64 	%rd247, %rd246, %rd69;
$L__BB4_82:
	mov.b32 	%r265, %f203;
	mov.b32 	%r281, 8;
	mov.b32 	%r283, -1;
	// begin inline asm
	shfl.sync.down.b32 %r264, %r265, %r281, %r216, %r283;
	// end inline asm
	mov.b32 	%f67, %r264;
	// begin inline asm
	shfl.sync.down.b32 %r269, %r270, %r281, %r216, %r283;
	// end inline asm
	mov.b64 	{%r275, %r280}, %rd247;
	// begin inline asm
	shfl.sync.down.b32 %r274, %r275, %r281, %r216, %r283;
	// end inline asm
	// begin inline asm
	shfl.sync.down.b32 %r279, %r280, %r281, %r216, %r283;
	// end inline asm
	mov.b64 	%rd72, {%r274, %r279};
	add.s32 	%r284, %r197, 8;
	setp.gt.s32 	%p133, %r284, %r216;
	mov.f32 	%f204, %f203;
	mov.u64 	%rd248, %rd247;
	@%p133 bra 	$L__BB4_86;
	setp.lt.f32 	%p134, %f203, %f67;
	mov.f32 	%f204, %f67;
	mov.u64 	%rd248, %rd72;
	@%p134 bra 	$L__BB4_86;
	setp.gt.f32 	%p135, %f203, %f67;
	mov.f32 	%f204, %f203;
	mov.u64 	%rd248, %rd247;
	@%p135 bra 	$L__BB4_86;
	setp.lt.s64 	%p136, %rd247, %rd72;
	selp.f32 	%f204, %f203, %f67, %p136;
	min.s64 	%rd248, %rd247, %rd72;
$L__BB4_86:
	mov.b32 	%r286, %f204;
	mov.b32 	%r302, 16;
	mov.b32 	%r304, -1;
	// begin inline asm
	shfl.sync.down.b32 %r285, %r286, %r302, %r216, %r304;
	// end inline asm
	mov.b32 	%f70, %r285;
	// begin inline asm
	shfl.sync.down.b32 %r290, %r291, %r302, %r216, %r304;
	// end inline asm
	mov.b64 	{%r296, %r301}, %rd248;
	// begin inline asm
	shfl.sync.down.b32 %r295, %r296, %r302, %r216, %r304;
	// end inline asm
	// begin inline asm
	shfl.sync.down.b32 %r300, %r301, %r302, %r216, %r304;
	// end inline asm
	mov.b64 	%rd75, {%r295, %r300};
	add.s32 	%r305, %r197, 16;
	setp.gt.s32 	%p137, %r305, %r216;
	mov.f32 	%f241, %f204;
	mov.u64 	%rd285, %rd248;
	@%p137 bra 	$L__BB4_90;
	setp.lt.f32 	%p138, %f204, %f70;
	mov.f32 	%f241, %f70;
	mov.u64 	%rd285, %rd75;
	@%p138 bra 	$L__BB4_90;
	setp.gt.f32 	%p139, %f204, %f70;
	mov.f32 	%f241, %f204;
	mov.u64 	%rd285, %rd248;
	@%p139 bra 	$L__BB4_90;
	setp.lt.s64 	%p140, %rd248, %rd75;
	selp.f32 	%f241, %f204, %f70, %p140;
	min.s64 	%rd285, %rd248, %rd75;
$L__BB4_90:
	setp.ne.s32 	%p141, %r197, 0;
	@%p141 bra 	$L__BB4_92;
	shr.u32 	%r306, %r5, 1;
	and.b32  	%r307, %r306, 496;
	mov.u32 	%r308, _ZN6thrust24THRUST_300001_SM_1000_NS8cuda_cub4core6detail5shmemE;
	add.s32 	%r309, %r308, %r307;
	st.shared.f32 	[%r309+8], %f241;
	st.shared.u64 	[%r309+16], %rd285;
$L__BB4_92:
	bar.sync 	0;
	setp.ne.s32 	%p142, %r5, 0;
	@%p142 bra 	$L__BB4_208;
	setp.lt.s32 	%p143, %r4, 33;
	mov.f32 	%f206, %f241;
	mov.u64 	%rd250, %rd285;
	@%p143 bra 	$L__BB4_97;
	ld.shared.f32 	%f73, [_ZN6thrust24THRUST_300001_SM_1000_NS8cuda_cub4core6detail5shmemE+24];
	ld.shared.u64 	%rd78, [_ZN6thrust24THRUST_300001_SM_1000_NS8cuda_cub4core6detail5shmemE+32];
	setp.lt.f32 	%p144, %f241, %f73;
	mov.f32 	%f206, %f73;
	mov.u64 	%rd250, %rd78;
	@%p144 bra 	$L__BB4_97;
	setp.lt.f32 	%p145, %f73, %f241;
	mov.f32 	%f206, %f241;
	mov.u64 	%rd250, %rd285;
	@%p145 bra 	$L__BB4_97;
	setp.lt.s64 	%p146, %rd285, %rd78;
	selp.f32 	%f206, %f241, %f73, %p146;
	min.s64 	%rd250, %rd285, %rd78;
$L__BB4_97:
	setp.lt.s32 	%p147, %r4, 65;
	mov.f32 	%f207, %f206;
	mov.u64 	%rd251, %rd250;
	@%p147 bra 	$L__BB4_101;
	ld.shared.f32 	%f76, [_ZN6thrust24THRUST_300001_SM_1000_NS8cuda_cub4core6detail5shmemE+40];
	ld.shared.u64 	%rd81, [_ZN6thrust24THRUST_300001_SM_1000_NS8cuda_cub4core6detail5shmemE+48];
	setp.lt.f32 	%p148, %f206, %f76;
	mov.f32 	%f207, %f76;
	mov.u64 	%rd251, %rd81;
	@%p148 bra 	$L__BB4_101;
	setp.lt.f32 	%p149, %f76, %f206;
	mov.f32 	%f207, %f206;
	mov.u64 	%rd251, %rd250;
	@%p149 bra 	$L__BB4_101;
	setp.lt.s64 	%p150, %rd250, %rd81;
	selp.f32 	%f207, %f206, %f76, %p150;
	min.s64 	%rd251, %rd250, %rd81;
$L__BB4_101:
	setp.lt.s32 	%p151, %r4, 97;
	mov.f32 	%f208, %f207;
	mov.u64 	%rd252, %rd251;
	@%p151 bra 	$L__BB4_105;
	ld.shared.f32 	%f79, [_ZN6thrust24THRUST_300001_SM_1000_NS8cuda_cub4core6detail5shmemE+56];
	ld.shared.u64 	%rd84, [_ZN6thrust24THRUST_300001_SM_1000_NS8cuda_cub4core6detail5shmemE+64];
	setp.lt.f32 	%p152, %f207, %f79;
	mov.f32 	%f208, %f79;
	mov.u64 	%rd252, %rd84;
	@%p152 bra 	$L__BB4_105;
	setp.lt.f32 	%p153, %f79, %f207;
	mov.f32 	%f208, %f207;
	mov.u64 	%rd252, %rd251;
	@%p153 bra 	$L__BB4_105;
	setp.lt.s64 	%p154, %rd251, %rd84;
	selp.f32 	%f208, %f207, %f79, %p154;
	min.s64 	%rd252, %rd251, %rd84;
$L__BB4_105:
	setp.lt.s32 	%p155, %r4, 129;
	mov.f32 	%f209, %f208;
	mov.u64 	%rd253, %rd252;
	@%p155 bra 	$L__BB4_109;
	ld.shared.f32 	%f82, [_ZN6thrust24THRUST_300001_SM_1000_NS8cuda_cub4core6detail5shmemE+72];
	ld.shared.u64 	%rd87, [_ZN6thrust24THRUST_300001_SM_1000_NS8cuda_cub4core6detail5shmemE+80];
	setp.lt.f32 	%p156, %f208, %f82;
	mov.f32 	%f209, %f82;
	mov.u64 	%rd253, %rd87;
	@%p156 bra 	$L__BB4_109;
	setp.lt.f32 	%p157, %f82, %f208;
	mov.f32 	%f209, %f208;
	mov.u64 	%rd253, %rd252;
	@%p157 bra 	$L__BB4_109;
	setp.lt.s64 	%p158, %rd252, %rd87;
	selp.f32 	%f209, %f208, %f82, %p158;
	min.s64 	%rd253, %rd252, %rd87;
$L__BB4_109:
	setp.lt.s32 	%p159, %r4, 161;
	mov.f32 	%f210, %f209;
	mov.u64 	%rd254, %rd253;
	@%p159 bra 	$L__BB4_113;
	ld.shared.f32 	%f85, [_ZN6thrust24THRUST_300001_SM_1000_NS8cuda_cub4core6detail5shmemE+88];
	ld.shared.u64 	%rd90, [_ZN6thrust24THRUST_300001_SM_1000_NS8cuda_cub4core6detail5shmemE+96];
	setp.lt.f32 	%p160, %f209, %f85;
	mov.f32 	%f210, %f85;
	mov.u64 	%rd254, %rd90;
	@%p160 bra 	$L__BB4_113;
	setp.lt.f32 	%p161, %f85, %f209;
	mov.f32 	%f210, %f209;
	mov.u64 	%rd254, %rd253;
	@%p161 bra 	$L__BB4_113;
	setp.lt.s64 	%p162, %rd253, %rd90;
	selp.f32 	%f210, %f209, %f85, %p162;
	min.s64 	%rd254, %rd253, %rd90;
$L__BB4_113:
	setp.lt.s32 	%p163, %r4, 193;
	mov.f32 	%f211, %f210;
	mov.u64 	%rd255, %rd254;
	@%p163 bra 	$L__BB4_117;
	ld.shared.f32 	%f88, [_ZN6thrust24THRUST_300001_SM_1000_NS8cuda_cub4core6detail5shmemE+104];
	ld.shared.u64 	%rd93, [_ZN6thrust24THRUST_300001_SM_1000_NS8cuda_cub4core6detail5shmemE+112];
	setp.lt.f32 	%p164, %f210, %f88;
	mov.f32 	%f211, %f88;
	mov.u64 	%rd255, %rd93;
	@%p164 bra 	$L__BB4_117;
	setp.lt.f32 	%p165, %f88, %f210;
	mov.f32 	%f211, %f210;
	mov.u64 	%rd255, %rd254;
	@%p165 bra 	$L__BB4_117;
	setp.lt.s64 	%p166, %rd254, %rd93;
	selp.f32 	%f211, %f210, %f88, %p166;
	min.s64 	%rd255, %rd254, %rd93;
$L__BB4_117:
	setp.lt.s32 	%p167, %r4, 225;
	mov.f32 	%f241, %f211;
	mov.u64 	%rd285, %rd255;
	@%p167 bra 	$L__BB4_208;
	ld.shared.f32 	%f91, [_ZN6thrust24THRUST_300001_SM_1000_NS8cuda_cub4core6detail5shmemE+120];
	ld.shared.u64 	%rd96, [_ZN6thrust24THRUST_300001_SM_1000_NS8cuda_cub4core6detail5shmemE+128];
	setp.lt.f32 	%p168, %f211, %f91;
	mov.f32 	%f241, %f91;
	mov.u64 	%rd285, %rd96;
	@%p168 bra 	$L__BB4_208;
	setp.lt.f32 	%p169, %f91, %f211;
	mov.f32 	%f241, %f211;
	mov.u64 	%rd285, %rd255;
	@%p169 bra 	$L__BB4_208;
	setp.lt.s64 	%p170, %rd255, %rd96;
	selp.f32 	%f241, %f211, %f91, %p170;
	min.s64 	%rd285, %rd255, %rd96;
	bra.uni 	$L__BB4_208;
$L__BB4_121:
	mov.u32 	%r35, %tid.x;
	cvt.s64.s32 	%rd183, %r2;
	add.s64 	%rd98, %rd3, %rd183;
	cvt.u64.u32 	%rd99, %r35;
	add.s64 	%rd184, %rd99, %rd183;
	shl.b64 	%rd185, %rd184, 2;
	add.s64 	%rd186, %rd2, %rd185;
	ld.global.f32 	%f170, [%rd186];
	add.s32 	%r69, %r35, 256;
	cvt.u64.u32 	%rd187, %r69;
	ld.global.f32 	%f171, [%rd186+1024];
	add.s32 	%r70, %r35, 512;
	cvt.u64.u32 	%rd188, %r70;
	ld.global.f32 	%f172, [%rd186+2048];
	add.s32 	%r71, %r35, 768;
	cvt.u64.u32 	%rd189, %r71;
	ld.global.f32 	%f173, [%rd186+3072];
	or.b32  	%r72, %r35, 1024;
	cvt.u64.u32 	%rd100, %r72;
	add.s64 	%rd273, %rd98, %rd100;
	ld.global.f32 	%f229, [%rd186+4096];
	setp.geu.f32 	%p2, %f170, %f171;
	selp.f32 	%f174, %f170, %f171, %p2;
	selp.b64 	%rd190, %rd99, %rd187, %p2;
	setp.geu.f32 	%p3, %f174, %f172;
	selp.f32 	%f175, %f174, %f172, %p3;
	selp.b64 	%rd191, %rd190, %rd188, %p3;
	setp.geu.f32 	%p4, %f175, %f173;
	selp.f32 	%f94, %f175, %f173, %p4;
	selp.b64 	%rd102, %rd191, %rd189, %p4;
	setp.lt.f32 	%p5, %f94, %f229;
	@%p5 bra 	$L__BB4_123;
	setp.lt.f32 	%p6, %f229, %f94;
	setp.lt.u64 	%p7, %rd102, %rd100;
	or.pred  	%p8, %p6, %p7;
	selp.f32 	%f229, %f94, %f229, %p8;
	add.s64 	%rd192, %rd98, %rd102;
	selp.b64 	%rd273, %rd192, %rd273, %p8;
$L__BB4_123:
	setp.le.s32 	%p9, %r66, %r3;
	@%p9 bra 	$L__BB4_164;
	setp.ne.s32 	%p10, %r35, 0;
	@%p10 bra 	$L__BB4_126;
	atom.global.add.u32 	%r73, [%rd1+4], 1280;
	add.s32 	%r74, %r73, %r3;
	st.shared.u32 	[_ZN6thrust24THRUST_300001_SM_1000_NS8cuda_cub4core6detail5shmemE+152], %r74;
$L__BB4_126:
	bar.sync 	0;
	ld.shared.u32 	%r427, [_ZN6thrust24THRUST_300001_SM_1000_NS8cuda_cub4core6detail5shmemE+152];
	add.s32 	%r75, %r427, 1280;
	setp.gt.s32 	%p11, %r75, %r66;
	@%p11 bra 	$L__BB4_141;
	mov.f32 	%f213, %f229;
	mov.u64 	%rd257, %rd273;
$L__BB4_128:
	cvt.s64.s32 	%rd193, %r427;
	add.s64 	%rd194, %rd99, %rd193;
	shl.b64 	%rd195, %rd194, 2;
	add.s64 	%rd196, %rd2, %rd195;
	add.s64 	%rd258, %rd194, %rd3;
	ld.global.f32 	%f214, [%rd196];
	add.s64 	%rd259, %rd258, 256;
	ld.global.f32 	%f215, [%rd196+1024];
	add.s64 	%rd260, %rd258, 512;
	ld.global.f32 	%f216, [%rd196+2048];
	add.s64 	%rd261, %rd258, 768;
	ld.global.f32 	%f217, [%rd196+3072];
	add.s64 	%rd273, %rd258, 1024;
	ld.global.f32 	%f229, [%rd196+4096];
	setp.lt.f32 	%p12, %f213, %f214;
	@%p12 bra 	$L__BB4_130;
	setp.lt.f32 	%p13, %f214, %f213;
	setp.lt.s64 	%p14, %rd257, %rd258;
	or.pred  	%p15, %p13, %p14;
	selp.f32 	%f214, %f213, %f214, %p15;
	selp.b64 	%rd258, %rd257, %rd258, %p15;
$L__BB4_130:
	setp.lt.f32 	%p16, %f214, %f215;
	@%p16 bra 	$L__BB4_132;
	setp.lt.f32 	%p17, %f215, %f214;
	setp.lt.s64 	%p18, %rd258, %rd259;
	or.pred  	%p19, %p17, %p18;
	selp.f32 	%f215, %f214, %f215, %p19;
	selp.b64 	%rd259, %rd258, %rd259, %p19;
$L__BB4_132:
	setp.lt.f32 	%p20, %f215, %f216;
	@%p20 bra 	$L__BB4_134;
	setp.lt.f32 	%p21, %f216, %f215;
	setp.lt.s64 	%p22, %rd259, %rd260;
	or.pred  	%p23, %p21, %p22;
	selp.f32 	%f216, %f215, %f216, %p23;
	selp.b64 	%rd260, %rd259, %rd260, %p23;
$L__BB4_134:
	setp.lt.f32 	%p24, %f216, %f217;
	@%p24 bra 	$L__BB4_136;
	setp.lt.f32 	%p25, %f217, %f216;
	setp.lt.s64 	%p26, %rd260, %rd261;
	or.pred  	%p27, %p25, %p26;
	selp.f32 	%f217, %f216, %f217, %p27;
	selp.b64 	%rd261, %rd260, %rd261, %p27;
$L__BB4_136:
	setp.lt.f32 	%p28, %f217, %f229;
	@%p28 bra 	$L__BB4_138;
	setp.lt.f32 	%p29, %f229, %f217;
	setp.lt.s64 	%p30, %rd261, %rd273;
	or.pred  	%p31, %p29, %p30;
	selp.f32 	%f229, %f217, %f229, %p31;
	selp.b64 	%rd273, %rd261, %rd273, %p31;
$L__BB4_138:
	setp.ne.s32 	%p32, %r35, 0;
	bar.sync 	0;
	@%p32 bra 	$L__BB4_140;
	atom.global.add.u32 	%r76, [%rd1+4], 1280;
	add.s32 	%r77, %r76, %r3;
	st.shared.u32 	[_ZN6thrust24THRUST_300001_SM_1000_NS8cuda_cub4core6detail5shmemE+152], %r77;
$L__BB4_140:
	bar.sync 	0;
	ld.shared.u32 	%r427, [_ZN6thrust24THRUST_300001_SM_1000_NS8cuda_cub4core6detail5shmemE+152];
	add.s32 	%r78, %r427, 1280;
	setp.le.s32 	%p33, %r78, %r66;
	mov.f32 	%f213, %f229;
	mov.u64 	%rd257, %rd273;
	@%p33 bra 	$L__BB4_128;
$L__BB4_141:
	setp.le.s32 	%p34, %r66, %r427;
	@%p34 bra 	$L__BB4_164;
	sub.s32 	%r40, %r66, %r427;
	setp.ge.s32 	%p35, %r35, %r40;
	@%p35 bra 	$L__BB4_164;
	not.b32 	%r79, %r35;
	add.s32 	%r80, %r66, %r79;
	sub.s32 	%r41, %r80, %r427;
	and.b32  	%r81, %r41, 768;
	setp.eq.s32 	%p36, %r81, 768;
	mov.u32 	%r431, %r35;
	@%p36 bra 	$L__BB4_149;
	add.s32 	%r429, %r35, %r427;
	shr.u32 	%r82, %r41, 8;
	add.s32 	%r83, %r82, 1;
	and.b32  	%r84, %r83, 3;
	neg.s32 	%r428, %r84;
	mov.u32 	%r431, %r35;
$L__BB4_145:
	.pragma "nounroll";
	mov.u64 	%rd122, %rd273;
	mov.f32 	%f114, %f229;
	cvt.s64.s32 	%rd198, %r429;
	add.s64 	%rd123, %rd3, %rd198;
	mul.wide.s32 	%rd199, %r429, 4;
	add.s64 	%rd200, %rd2, %rd199;
	ld.global.f32 	%f115, [%rd200];
	setp.lt.f32 	%p37, %f114, %f115;
	mov.f32 	%f229, %f115;
	mov.u64 	%rd273, %rd123;
	@%p37 bra 	$L__BB4_148;
	setp.lt.f32 	%p38, %f115, %f114;
	mov.f32 	%f229, %f114;
	mov.u64 	%rd273, %rd122;
	@%p38 bra 	$L__BB4_148;
	setp.lt.s64 	%p39, %rd122, %rd123;
	selp.f32 	%f229, %f114, %f115, %p39;
	min.s64 	%rd273, %rd122, %rd123;
$L__BB4_148:
	add.s32 	%r431, %r431, 256;
	add.s32 	%r429, %r429, 256;
	add.s32 	%r428, %r428, 1;
	setp.ne.s32 	%p40, %r428, 0;
	@%p40 bra 	$L__BB4_145;
$L__BB4_149:
	setp.lt.u32 	%p41, %r41, 768;
	@%p41 bra 	$L__BB4_164;
	add.s32 	%r432, %r431, %r427;
	add.s32 	%r435, %r432, 256;
	add.s32 	%r434, %r432, 512;
	add.s32 	%r433, %r432, 768;
	add.s64 	%rd128, %rd2, 2048;
$L__BB4_151:
	cvt.s64.s32 	%rd201, %r435;
	add.s64 	%rd130, %rd3, %rd201;
	cvt.s64.s32 	%rd202, %r434;
	add.s64 	%rd131, %rd3, %rd202;
	cvt.s64.s32 	%rd203, %r433;
	add.s64 	%rd132, %rd3, %rd203;
	cvt.s64.s32 	%rd204, %r432;
	mul.wide.s32 	%rd205, %r432, 4;
	add.s64 	%rd133, %rd128, %rd205;
	add.s64 	%rd134, %rd3, %rd204;
	ld.global.f32 	%f121, [%rd133+-2048];
	setp.lt.f32 	%p42, %f229, %f121;
	mov.f32 	%f225, %f121;
	mov.u64 	%rd269, %rd134;
	@%p42 bra 	$L__BB4_154;
	setp.lt.f32 	%p43, %f121, %f229;
	mov.f32 	%f225, %f229;
	mov.u64 	%rd269, %rd273;
	@%p43 bra 	$L__BB4_154;
	setp.lt.s64 	%p44, %rd273, %rd134;
	selp.f32 	%f225, %f229, %f121, %p44;
	min.s64 	%rd269, %rd273, %rd134;
$L__BB4_154:
	ld.global.f32 	%f124, [%rd133+-1024];
	setp.lt.f32 	%p45, %f225, %f124;
	mov.f32 	%f226, %f124;
	mov.u64 	%rd270, %rd130;
	@%p45 bra 	$L__BB4_157;
	setp.lt.f32 	%p46, %f124, %f225;
	mov.f32 	%f226, %f225;
	mov.u64 	%rd270, %rd269;
	@%p46 bra 	$L__BB4_157;
	setp.lt.s64 	%p47, %rd269, %rd130;
	selp.f32 	%f226, %f225, %f124, %p47;
	min.s64 	%rd270, %rd269, %rd130;
$L__BB4_157:
	ld.global.f32 	%f127, [%rd133];
	setp.lt.f32 	%p48, %f226, %f127;
	mov.f32 	%f227, %f127;
	mov.u64 	%rd271, %rd131;
	@%p48 bra 	$L__BB4_160;
	setp.lt.f32 	%p49, %f127, %f226;
	mov.f32 	%f227, %f226;
	mov.u64 	%rd271, %rd270;
	@%p49 bra 	$L__BB4_160;
	setp.lt.s64 	%p50, %rd270, %rd131;
	selp.f32 	%f227, %f226, %f127, %p50;
	min.s64 	%rd271, %rd270, %rd131;
$L__BB4_160:
	ld.global.f32 	%f130, [%rd133+1024];
	setp.lt.f32 	%p51, %f227, %f130;
	mov.f32 	%f229, %f130;
	mov.u64 	%rd273, %rd132;
	@%p51 bra 	$L__BB4_163;
	setp.lt.f32 	%p52, %f130, %f227;
	mov.f32 	%f229, %f227;
	mov.u64 	%rd273, %rd271;
	@%p52 bra 	$L__BB4_163;
	setp.lt.s64 	%p53, %rd271, %rd132;
	selp.f32 	%f229, %f227, %f130, %p53;
	min.s64 	%rd273, %rd271, %rd132;
$L__BB4_163:
	add.s32 	%r431, %r431, 1024;
	add.s32 	%r435, %r435, 1024;
	add.s32 	%r434, %r434, 1024;
	add.s32 	%r433, %r433, 1024;
	add.s32 	%r432, %r432, 1024;
	setp.lt.s32 	%p54, %r431, %r40;
	@%p54 bra 	$L__BB4_151;
$L__BB4_164:
	// begin inline asm
	mov.u32 %r85, %laneid;
	// end inline asm
	mov.b32 	%r87, %f229;
	mov.b32 	%r103, 1;
	mov.b32 	%r104, 31;
	mov.b32 	%r105, -1;
	// begin inline asm
	shfl.sync.down.b32 %r86, %r87, %r103, %r104, %r105;
	// end inline asm
	mov.b32 	%f134, %r86;
	// begin inline asm
	shfl.sync.down.b32 %r91, %r92, %r103, %r104, %r105;
	// end inline asm
	mov.b64 	{%r97, %r102}, %rd273;
	// begin inline asm
	shfl.sync.down.b32 %r96, %r97, %r103, %r104, %r105;
	// end inline asm
	// begin inline asm
	shfl.sync.down.b32 %r101, %r102, %r103, %r104, %r105;
	// end inline asm
	mov.b64 	%rd144, {%r96, %r101};
	setp.gt.s32 	%p55, %r85, 30;
	mov.f32 	%f230, %f229;
	mov.u64 	%rd274, %rd273;
	@%p55 bra 	$L__BB4_168;
	setp.lt.f32 	%p56, %f229, %f134;
	mov.f32 	%f230, %f134;
	mov.u64 	%rd274, %rd144;
	@%p56 bra 	$L__BB4_168;
	setp.gt.f32 	%p57, %f229, %f134;
	mov.f32 	%f230, %f229;
	mov.u64 	%rd274, %rd273;
	@%p57 bra 	$L__BB4_168;
	setp.lt.s64 	%p58, %rd273, %rd144;
	selp.f32 	%f230, %f229, %f134, %p58;
	min.s64 	%rd274, %rd273, %rd144;
$L__BB4_168:
	mov.b32 	%r107, %f230;
	mov.b32 	%r123, 2;
	mov.b32 	%r124, 31;
	mov.b32 	%r125, -1;
	// begin inline asm
	shfl.sync.down.b32 %r106, %r107, %r123, %r124, %r125;
	// end inline asm
	mov.b32 	%f137, %r106;
	// begin inline asm
	shfl.sync.down.b32 %r111, %r112, %r123, %r124, %r125;
	// end inline asm
	mov.b64 	{%r117, %r122}, %rd274;
	// begin inline asm
	shfl.sync.down.b32 %r116, %r117, %r123, %r124, %r125;
	// end inline asm
	// begin inline asm
	shfl.sync.down.b32 %r121, %r122, %r123, %r124, %r125;
	// end inline asm
	mov.b64 	%rd147, {%r116, %r121};
	setp.gt.s32 	%p59, %r85, 29;
	mov.f32 	%f231, %f230;
	mov.u64 	%rd275, %rd274;
	@%p59 bra 	$L__BB4_172;
	setp.lt.f32 	%p60, %f230, %f137;
	mov.f32 	%f231, %f137;
	mov.u64 	%rd275, %rd147;
	@%p60 bra 	$L__BB4_172;
	setp.gt.f32 	%p61, %f230, %f137;
	mov.f32 	%f231, %f230;
	mov.u64 	%rd275, %rd274;
	@%p61 bra 	$L__BB4_172;
	setp.lt.s64 	%p62, %rd274, %rd147;
	selp.f32 	%f231, %f230, %f137, %p62;
	min.s64 	%rd275, %rd274, %rd147;
$L__BB4_172:
	mov.b32 	%r127, %f231;
	mov.b32 	%r143, 4;
	mov.b32 	%r144, 31;
	mov.b32 	%r145, -1;
	// begin inline asm
	shfl.sync.down.b32 %r126, %r127, %r143, %r144, %r145;
	// end inline asm
	mov.b32 	%f140, %r126;
	// begin inline asm
	shfl.sync.down.b32 %r131, %r132, %r143, %r144, %r145;
	// end inline asm
	mov.b64 	{%r137, %r142}, %rd275;
	// begin inline asm
	shfl.sync.down.b32 %r136, %r137, %r143, %r144, %r145;
	// end inline asm
	// begin inline asm
	shfl.sync.down.b32 %r141, %r142, %r143, %r144, %r145;
	// end inline asm
	mov.b64 	%rd150, {%r136, %r141};
	setp.gt.s32 	%p63, %r85, 27;
	mov.f32 	%f232, %f231;
	mov.u64 	%rd276, %rd275;
	@%p63 bra 	$L__BB4_176;
	setp.lt.f32 	%p64, %f231, %f140;
	mov.f32 	%f232, %f140;
	mov.u64 	%rd276, %rd150;
	@%p64 bra 	$L__BB4_176;
	setp.gt.f32 	%p65, %f231, %f140;
	mov.f32 	%f232, %f231;
	mov.u64 	%rd276, %rd275;
	@%p65 bra 	$L__BB4_176;
	setp.lt.s64 	%p66, %rd275, %rd150;
	selp.f32 	%f232, %f231, %f140, %p66;
	min.s64 	%rd276, %rd275, %rd150;
$L__BB4_176:
	mov.b32 	%r147, %f232;
	mov.b32 	%r163, 8;
	mov.b32 	%r164, 31;
	mov.b32 	%r165, -1;
	// begin inline asm
	shfl.sync.down.b32 %r146, %r147, %r163, %r164, %r165;
	// end inline asm
	mov.b32 	%f143, %r146;
	// begin inline asm
	shfl.sync.down.b32 %r151, %r152, %r163, %r164, %r165;
	// end inline asm
	mov.b64 	{%r157, %r162}, %rd276;
	// begin inline asm
	shfl.sync.down.b32 %r156, %r157, %r163, %r164, %r165;
	// end inline asm
	// begin inline asm
	shfl.sync.down.b32 %r161, %r162, %r163, %r164, %r165;
	// end inline asm
	mov.b64 	%rd153, {%r156, %r161};
	setp.gt.s32 	%p67, %r85, 23;
	mov.f32 	%f233, %f232;
	mov.u64 	%rd277, %rd276;
	@%p67 bra 	$L__BB4_180;
	setp.lt.f32 	%p68, %f232, %f143;
	mov.f32 	%f233, %f143;
	mov.u64 	%rd277, %rd153;
	@%p68 bra 	$L__BB4_180;
	setp.gt.f32 	%p69, %f232, %f143;
	mov.f32 	%f233, %f232;
	mov.u64 	%rd277, %rd276;
	@%p69 bra 	$L__BB4_180;
	setp.lt.s64 	%p70, %rd276, %rd153;
	selp.f32 	%f233, %f232, %f143, %p70;
	min.s64 	%rd277, %rd276, %rd153;
$L__BB4_180:
	mov.b32 	%r167, %f233;
	mov.b32 	%r183, 16;
	mov.b32 	%r184, 31;
	mov.b32 	%r185, -1;
	// begin inline asm
	shfl.sync.down.b32 %r166, %r167, %r183, %r184, %r185;
	// end inline asm
	mov.b32 	%f146, %r166;
	// begin inline asm
	shfl.sync.down.b32 %r171, %r172, %r183, %r184, %r185;
	// end inline asm
	mov.b64 	{%r177, %r182}, %rd277;
	// begin inline asm
	shfl.sync.down.b32 %r176, %r177, %r183, %r184, %r185;
	// end inline asm
	// begin inline asm
	shfl.sync.down.b32 %r181, %r182, %r183, %r184, %r185;
	// end inline asm
	mov.b64 	%rd156, {%r176, %r181};
	setp.gt.s32 	%p71, %r85, 15;
	mov.f32 	%f241, %f233;
	mov.u64 	%rd285, %rd277;
	@%p71 bra 	$L__BB4_184;
	setp.lt.f32 	%p72, %f233, %f146;
	mov.f32 	%f241, %f146;
	mov.u64 	%rd285, %rd156;
	@%p72 bra 	$L__BB4_184;
	setp.gt.f32 	%p73, %f233, %f146;
	mov.f32 	%f241, %f233;
	mov.u64 	%rd285, %rd277;
	@%p73 bra 	$L__BB4_184;
	setp.lt.s64 	%p74, %rd277, %rd156;
	selp.f32 	%f241, %f233, %f146, %p74;
	min.s64 	%rd285, %rd277, %rd156;
$L__BB4_184:
	setp.ne.s32 	%p75, %r85, 0;
	@%p75 bra 	$L__BB4_186;
	shr.u32 	%r186, %r35, 1;
	and.b32  	%r187, %r186, 496;
	mov.u32 	%r188, _ZN6thrust24THRUST_300001_SM_1000_NS8cuda_cub4core6detail5shmemE;
	add.s32 	%r189, %r188, %r187;
	st.shared.f32 	[%r189+8], %f241;
	st.shared.u64 	[%r189+16], %rd285;
$L__BB4_186:
	bar.sync 	0;
	setp.ne.s32 	%p76, %r35, 0;
	@%p76 bra 	$L__BB4_208;
	ld.shared.f32 	%f149, [_ZN6thrust24THRUST_300001_SM_1000_NS8cuda_cub4core6detail5shmemE+24];
	ld.shared.u64 	%rd159, [_ZN6thrust24THRUST_300001_SM_1000_NS8cuda_cub4core6detail5shmemE+32];
	setp.lt.f32 	%p77, %f241, %f149;
	mov.f32 	%f235, %f149;
	mov.u64 	%rd279, %rd159;
	@%p77 bra 	$L__BB4_190;
	setp.lt.f32 	%p78, %f149, %f241;
	mov.f32 	%f235, %f241;
	mov.u64 	%rd279, %rd285;
	@%p78 bra 	$L__BB4_190;
	setp.lt.s64 	%p79, %rd285, %rd159;
	selp.f32 	%f235, %f241, %f149, %p79;
	min.s64 	%rd279, %rd285, %rd159;
$L__BB4_190:
	ld.shared.f32 	%f152, [_ZN6thrust24THRUST_300001_SM_1000_NS8cuda_cub4core6detail5shmemE+40];
	ld.shared.u64 	%rd162, [_ZN6thrust24THRUST_300001_SM_1000_NS8cuda_cub4core6detail5shmemE+48];
	setp.lt.f32 	%p80, %f235, %f152;
	mov.f32 	%f236, %f152;
	mov.u64 	%rd280, %rd162;
	@%p80 bra 	$L__BB4_193;
	setp.lt.f32 	%p81, %f152, %f235;
	mov.f32 	%f236, %f235;
	mov.u64 	%rd280, %rd279;
	@%p81 bra 	$L__BB4_193;
	setp.lt.s64 	%p82, %rd279, %rd162;
	selp.f32 	%f236, %f235, %f152, %p82;
	min.s64 	%rd280, %rd279, %rd162;
$L__BB4_193:
	ld.shared.f32 	%f155, [_ZN6thrust24THRUST_300001_SM_1000_NS8cuda_cub4core6detail5shmemE+56];
	ld.shared.u64 	%rd165, [_ZN6thrust24THRUST_300001_SM_1000_NS8cuda_cub4core6detail5shmemE+64];
	setp.lt.f32 	%p83, %f236, %f155;
	mov.f32 	%f237, %f155;
	mov.u64 	%rd281, %rd165;
	@%p83 bra 	$L__BB4_196;
	setp.lt.f32 	%p84, %f155, %f236;
	mov.f32 	%f237, %f236;
	mov.u64 	%rd281, %rd280;
	@%p84 bra 	$L__BB4_196;
	setp.lt.s64 	%p85, %rd280, %rd165;
	selp.f32 	%f237, %f236, %f155, %p85;
	min.s64 	%rd281, %rd280, %rd165;
$L__BB4_196:
	ld.shared.f32 	%f158, [_ZN6thrust24THRUST_300001_SM_1000_NS8cuda_cub4core6detail5shmemE+72];
	ld.shared.u64 	%rd168, [_ZN6thrust24THRUST_300001_SM_1000_NS8cuda_cub4core6detail5shmemE+80];
	setp.lt.f32 	%p86, %f237, %f158;
	mov.f32 	%f238, %f158;
	mov.u64 	%rd282, %rd168;
	@%p86 bra 	$L__BB4_199;
	setp.lt.f32 	%p87, %f158, %f237;
	mov.f32 	%f238, %f237;
	mov.u64 	%rd282, %rd281;
	@%p87 bra 	$L__BB4_199;
	setp.lt.s64 	%p88, %rd281, %rd168;
	selp.f32 	%f238, %f237, %f158, %p88;
	min.s64 	%rd282, %rd281, %rd168;
$L__BB4_199:
	ld.shared.f32 	%f161, [_ZN6thrust24THRUST_300001_SM_1000_NS8cuda_cub4core6detail5shmemE+88];
	ld.shared.u64 	%rd171, [_ZN6thrust24THRUST_300001_SM_1000_NS8cuda_cub4core6detail5shmemE+96];
	setp.lt.f32 	%p89, %f238, %f161;
	mov.f32 	%f239, %f161;
	mov.u64 	%rd283, %rd171;
	@%p89 bra 	$L__BB4_202;
	setp.lt.f32 	%p90, %f161, %f238;
	mov.f32 	%f239, %f238;
	mov.u64 	%rd283, %rd282;
	@%p90 bra 	$L__BB4_202;
	setp.lt.s64 	%p91, %rd282, %rd171;
	selp.f32 	%f239, %f238, %f161, %p91;
	min.s64 	%rd283, %rd282, %rd171;
$L__BB4_202:
	ld.shared.f32 	%f164, [_ZN6thrust24THRUST_300001_SM_1000_NS8cuda_cub4core6detail5shmemE+104];
	ld.shared.u64 	%rd174, [_ZN6thrust24THRUST_300001_SM_1000_NS8cuda_cub4core6detail5shmemE+112];
	setp.lt.f32 	%p92, %f239, %f164;
	mov.f32 	%f240, %f164;
	mov.u64 	%rd284, %rd174;
	@%p92 bra 	$L__BB4_205;
	setp.lt.f32 	%p93, %f164, %f239;
	mov.f32 	%f240, %f239;
	mov.u64 	%rd284, %rd283;
	@%p93 bra 	$L__BB4_205;
	setp.lt.s64 	%p94, %rd283, %rd174;
	selp.f32 	%f240, %f239, %f164, %p94;
	min.s64 	%rd284, %rd283, %rd174;
$L__BB4_205:
	ld.shared.f32 	%f167, [_ZN6thrust24THRUST_300001_SM_1000_NS8cuda_cub4core6detail5shmemE+120];
	ld.shared.u64 	%rd177, [_ZN6thrust24THRUST_300001_SM_1000_NS8cuda_cub4core6detail5shmemE+128];
	setp.lt.f32 	%p95, %f240, %f167;
	mov.f32 	%f241, %f167;
	mov.u64 	%rd285, %rd177;
	@%p95 bra 	$L__BB4_208;
	setp.lt.f32 	%p96, %f167, %f240;
	mov.f32 	%f241, %f240;
	mov.u64 	%rd285, %rd284;
	@%p96 bra 	$L__BB4_208;
	setp.lt.s64 	%p97, %rd284, %rd177;
	selp.f32 	%f241, %f240, %f167, %p97;
	min.s64 	%rd285, %rd284, %rd177;
$L__BB4_208:
	mov.u32 	%r415, %tid.x;
	setp.ne.s32 	%p214, %r415, 0;
	@%p214 bra 	$L__BB4_210;
	ld.param.u64 	%rd222, [_ZN6thrust24THRUST_300001_SM_1000_NS8cuda_cub4core6detail13_kernel_agentINS1_8__reduce11ReduceAgentINS0_12zip_iteratorIN4cuda3std3__45tupleIJNS0_6detail15normal_iteratorINS0_10device_ptrIfEEEENS0_17counting_iteratorIlNS0_11use_defaultESI_SI_EEEEEEEPNSB_IJflEEESM_iNS1_9__extrema9arg_max_fIflNSA_4lessIfEEEEEEJSL_SN_iN3cub18CUB_300001_SM_100013GridEvenShareIiEENSV_9GridQueueIjEESS_EEEvDpT0__param_1];
	cvta.to.global.u64 	%rd219, %rd222;
	mul.wide.u32 	%rd220, %r1, 16;
	add.s64 	%rd221, %rd219, %rd220;
	st.global.f32 	[%rd221], %f241;
	st.global.u64 	[%rd221+8], %rd285;
$L__BB4_210:
	ret;

}
	// .globl	_ZN6thrust24THRUST_300001_SM_1000_NS8cuda_cub4core6detail13_kernel_agentINS1_8__reduce10DrainAgentIiEEJN3cub18CUB_300001_SM_10009GridQueueIjEEiEEEvDpT0_
.visible .entry _ZN6thrust24THRUST_300001_SM_1000_NS8cuda_cub4core6detail13_kernel_agentINS1_8__reduce10DrainAgentIiEEJN3cub18CUB_300001_SM_10009GridQueueIjEEiEEEvDpT0_(
	.param .align 8 .b8 _ZN6thrust24THRUST_300001_SM_1000_NS8cuda_cub4core6detail13_kernel_agentINS1_8__reduce10DrainAgentIiEEJN3cub18CUB_300001_SM_10009GridQueueIjEEiEEEvDpT0__param_0[8],
	.param .u32 _ZN6thrust24THRUST_300001_SM_1000_NS8cuda_cub4core6detail13_kernel_agentINS1_8__reduce10DrainAgentIiEEJN3cub18CUB_300001_SM_10009GridQueueIjEEiEEEvDpT0__param_1
)
.maxntid 1
{
	.reg .b32 	%r<3>;
	.reg .b64 	%rd<3>;

	ld.param.u64 	%rd1, [_ZN6thrust24THRUST_300001_SM_1000_NS8cuda_cub4core6detail13_kernel_agentINS1_8__reduce10DrainAgentIiEEJN3cub18CUB_300001_SM_10009GridQueueIjEEiEEEvDpT0__param_0];
	ld.param.u32 	%r1, [_ZN6thrust24THRUST_300001_SM_1000_NS8cuda_cub4core6detail13_kernel_agentINS1_8__reduce10DrainAgentIiEEJN3cub18CUB_300001_SM_10009GridQueueIjEEiEEEvDpT0__param_1];
	cvta.to.global.u64 	%rd2, %rd1;
	st.global.u32 	[%rd2], %r1;
	mov.b32 	%r2, 0;
	st.global.u32 	[%rd2+4], %r2;
	ret;

}
	// .globl	_ZN6thrust24THRUST_300001_SM_1000_NS8cuda_cub4core6detail13_kernel_agentINS1_8__reduce11ReduceAgentIPN4cuda3std3__45tupleIJflEEESC_SB_iNS1_9__extrema9arg_max_fIflNS9_4lessIfEEEEEEJSC_SC_iSH_EEEvDpT0_
.visible .entry _ZN6thrust24THRUST_300001_SM_1000_NS8cuda_cub4core6detail13_kernel_agentINS1_8__reduce11ReduceAgentIPN4cuda3std3__45tupleIJflEEESC_SB_iNS1_9__extrema9arg_max_fIflNS9_4lessIfEEEEEEJSC_SC_iSH_EEEvDpT0_(
	.param .u64 .ptr .align 1 _ZN6thrust24THRUST_300001_SM_1000_NS8cuda_cub4core6detail13_kernel_agentINS1_8__reduce11ReduceAgentIPN4cuda3std3__45tupleIJflEEESC_SB_iNS1_9__extrema9arg_max_fIflNS9_4lessIfEEEEEEJSC_SC_iSH_EEEvDpT0__param_0,
	.param .u64 .ptr .align 1 _ZN6thrust24THRUST_300001_SM_1000_NS8cuda_cub4core6detail13_kernel_agentINS1_8__reduce11ReduceAgentIPN4cuda3std3__45tupleIJflEEESC_SB_iNS1_9__extrema9arg_max_fIflNS9_4lessIfEEEEEEJSC_SC_iSH_EEEvDpT0__param_1,
	.param .u32 _ZN6thrust24THRUST_300001_SM_1000_NS8cuda_cub4core6detail13_kernel_agentINS1_8__reduce11ReduceAgentIPN4cuda3std3__45tupleIJflEEESC_SB_iNS1_9__extrema9arg_max_fIflNS9_4lessIfEEEEEEJSC_SC_iSH_EEEvDpT0__param_2,
	.param .align 1 .b8 _ZN6thrust24THRUST_300001_SM_1000_NS8cuda_cub4core6detail13_kernel_agentINS1_8__reduce11ReduceAgentIPN4cuda3std3__45tupleIJflEEESC_SB_iNS1_9__extrema9arg_max_fIflNS9_4lessIfEEEEEEJSC_SC_iSH_EEEvDpT0__param_3[1]
)
.maxntid 256
{
	.reg .pred 	%p<222>;
	.reg .b32 	%r<432>;
	.reg .b32 	%f<248>;
	.reg .b64 	%rd<356>;

	ld.param.u64 	%rd186, [_ZN6thrust24THRUST_300001_SM_1000_NS8cuda_cub4core6detail13_kernel_agentINS1_8__reduce11ReduceAgentIPN4cuda3std3__45tupleIJflEEESC_SB_iNS1_9__extrema9arg_max_fIflNS9_4lessIfEEEEEEJSC_SC_iSH_EEEvDpT0__param_0];
	ld.param.u64 	%rd187, [_ZN6thrust24THRUST_300001_SM_1000_NS8cuda_cub4core6detail13_kernel_agentINS1_8__reduce11ReduceAgentIPN4cuda3std3__45tupleIJflEEESC_SB_iNS1_9__extrema9arg_max_fIflNS9_4lessIfEEEEEEJSC_SC_iSH_EEEvDpT0__param_1];
	ld.param.u32 	%r37, [_ZN6thrust24THRUST_300001_SM_1000_NS8cuda_cub4core6detail13_kernel_agentINS1_8__reduce11ReduceAgentIPN4cuda3std3__45tupleIJflEEESC_SB_iNS1_9__extrema9arg_max_fIflNS9_4lessIfEEEEEEJSC_SC_iSH_EEEvDpT0__param_2];
	setp.eq.s32 	%p1, %r37, 0;
	@%p1 bra 	$L__BB6_211;
	setp.gt.s32 	%p2, %r37, 1279;
	@%p2 bra 	$L__BB6_121;
	mov.u32 	%r1, %tid.x;
	setp.ge.s32 	%p105, %r1, %r37;
	mov.f32 	%f191, 0f00000000;
	mov.b64 	%rd298, 0;
	mov.u32 	%r422, %r1;
	@%p105 bra 	$L__BB6_4;
	mul.wide.u32 	%rd263, %r1, 16;
	add.s64 	%rd260, %rd186, %rd263;
	// begin inline asm
	ld.global.nc.u64 %rd259, [%rd260];
	// end inline asm
	mov.b64 	{%r183, %r184}, %rd259;
	mov.b32 	%f191, %r183;
	add.s64 	%rd262, %rd260, 8;
	// begin inline asm
	ld.global.nc.u64 %rd298, [%rd262];
	// end inline asm
	add.s32 	%r422, %r1, 256;
$L__BB6_4:
	setp.ge.s32 	%p106, %r422, %r37;
	@%p106 bra 	$L__BB6_25;
	not.b32 	%r185, %r422;
	add.s32 	%r4, %r37, %r185;
	and.b32  	%r186, %r4, 768;
	setp.eq.s32 	%p107, %r186, 768;
	@%p107 bra 	$L__BB6_11;
	mul.wide.u32 	%rd265, %r422, 16;
	add.s64 	%rd289, %rd186, %rd265;
	shr.u32 	%r187, %r4, 8;
	add.s32 	%r188, %r187, 1;
	and.b32  	%r189, %r188, 3;
	neg.s32 	%r420, %r189;
$L__BB6_7:
	.pragma "nounroll";
	mov.u64 	%rd5, %rd298;
	mov.f32 	%f3, %f191;
	// begin inline asm
	ld.global.nc.u64 %rd266, [%rd289];
	// end inline asm
	mov.b64 	{%r190, %r191}, %rd266;
	mov.b32 	%f4, %r190;
	add.s64 	%rd269, %rd289, 8;
	// begin inline asm
	ld.global.nc.u64 %rd268, [%rd269];
	// end inline asm
	setp.lt.f32 	%p108, %f3, %f4;
	mov.u64 	%rd298, %rd268;
	mov.f32 	%f191, %f4;
	@%p108 bra 	$L__BB6_10;
	setp.lt.f32 	%p109, %f4, %f3;
	mov.u64 	%rd298, %rd5;
	mov.f32 	%f191, %f3;
	@%p109 bra 	$L__BB6_10;
	setp.lt.s64 	%p110, %rd5, %rd268;
	min.s64 	%rd298, %rd5, %rd268;
	selp.f32 	%f191, %f3, %f4, %p110;
$L__BB6_10:
	add.s32 	%r422, %r422, 256;
	add.s64 	%rd289, %rd289, 4096;
	add.s32 	%r420, %r420, 1;
	setp.ne.s32 	%p111, %r420, 0;
	@%p111 bra 	$L__BB6_7;
$L__BB6_11:
	setp.lt.u32 	%p112, %r4, 768;
	@%p112 bra 	$L__BB6_25;
$L__BB6_12:
	mul.wide.s32 	%rd274, %r422, 16;
	add.s64 	%rd271, %rd186, %rd274;
	// begin inline asm
	ld.global.nc.u64 %rd270, [%rd271];
	// end inline asm
	mov.b64 	{%r192, %r193}, %rd270;
	mov.b32 	%f10, %r192;
	add.s64 	%rd273, %rd271, 8;
	// begin inline asm
	ld.global.nc.u64 %rd272, [%rd273];
	// end inline asm
	setp.lt.f32 	%p113, %f191, %f10;
	mov.u64 	%rd295, %rd272;
	mov.f32 	%f188, %f10;
	@%p113 bra 	$L__BB6_15;
	setp.lt.f32 	%p114, %f10, %f191;
	mov.u64 	%rd295, %rd298;
	mov.f32 	%f188, %f191;
	@%p114 bra 	$L__BB6_15;
	setp.lt.s64 	%p115, %rd298, %rd272;
	min.s64 	%rd295, %rd298, %rd272;
	selp.f32 	%f188, %f191, %f10, %p115;
$L__BB6_15:
	add.s64 	%rd276, %rd271, 4096;
	// begin inline asm
	ld.global.nc.u64 %rd275, [%rd276];
	// end inline asm
	mov.b64 	{%r194, %r195}, %rd275;
	mov.b32 	%f13, %r194;
	add.s64 	%rd278, %rd271, 4104;
	// begin inline asm
	ld.global.nc.u64 %rd277, [%rd278];
	// end inline asm
	setp.lt.f32 	%p116, %f188, %f13;
	mov.u64 	%rd296, %rd277;
	mov.f32 	%f189, %f13;
	@%p116 bra 	$L__BB6_18;
	setp.lt.f32 	%p117, %f13, %f188;
	mov.u64 	%rd296, %rd295;
	mov.f32 	%f189, %f188;
	@%p117 bra 	$L__BB6_18;
	setp.lt.s64 	%p118, %rd295, %rd277;
	min.s64 	%rd296, %rd295, %rd277;
	selp.f32 	%f189, %f188, %f13, %p118;
$L__BB6_18:
	add.s64 	%rd280, %rd271, 8192;
	// begin inline asm
	ld.global.nc.u64 %rd279, [%rd280];
	// end inline asm
	mov.b64 	{%r196, %r197}, %rd279;
	mov.b32 	%f16, %r196;
	add.s64 	%rd282, %rd271, 8200;
	// begin inline asm
	ld.global.nc.u64 %rd281, [%rd282];
	// end inline asm
	setp.lt.f32 	%p119, %f189, %f16;
	mov.u64 	%rd297, %rd281;
	mov.f32 	%f190, %f16;
	@%p119 bra 	$L__BB6_21;
	setp.lt.f32 	%p120, %f16, %f189;
	mov.u64 	%rd297, %rd296;
	mov.f32 	%f190, %f189;
	@%p120 bra 	$L__BB6_21;
	setp.lt.s64 	%p121, %rd296, %rd281;
	min.s64 	%rd297, %rd296, %rd281;
	selp.f32 	%f190, %f189, %f16, %p121;
$L__BB6_21:
	add.s64 	%rd284, %rd271, 12288;
	// begin inline asm
	ld.global.nc.u64 %rd283, [%rd284];
	// end inline asm
	mov.b64 	{%r198, %r199}, %rd283;
	mov.b32 	%f19, %r198;
	add.s64 	%rd286, %rd271, 12296;
	// begin inline asm
	ld.global.nc.u64 %rd285, [%rd286];
	// end inline asm
	setp.lt.f32 	%p122, %f190, %f19;
	mov.u64 	%rd298, %rd285;
	mov.f32 	%f191, %f19;
	@%p122 bra 	$L__BB6_24;
	setp.lt.f32 	%p123, %f19, %f190;
	mov.u64 	%rd298, %rd297;
	mov.f32 	%f191, %f190;
	@%p123 bra 	$L__BB6_24;
	setp.lt.s64 	%p124, %rd297, %rd285;
	min.s64 	%rd298, %rd297, %rd285;
	selp.f32 	%f191, %f190, %f19, %p124;
$L__BB6_24:
	add.s32 	%r422, %r422, 1024;
	setp.lt.s32 	%p125, %r422, %r37;
	@%p125 bra 	$L__BB6_12;
$L__BB6_25:
	setp.lt.s32 	%p126, %r37, 256;
	@%p126 bra 	$L__BB6_70;
	// begin inline asm
	mov.u32 %r313, %laneid;
	// end inline asm
	mov.b32 	%r315, %f191;
	mov.b32 	%r331, 1;
	mov.b32 	%r332, 31;
	mov.b32 	%r333, -1;
	// begin inline asm
	shfl.sync.down.b32 %r314, %r315, %r331, %r332, %r333;
	// end inline asm
	mov.b32 	%f23, %r314;
	// begin inline asm
	shfl.sync.down.b32 %r319, %r320, %r331, %r332, %r333;
	// end inline asm
	mov.b64 	{%r325, %r330}, %rd298;
	// begin inline asm
	shfl.sync.down.b32 %r324, %r325, %r331, %r332, %r333;
	// end inline asm
	// begin inline asm
	shfl.sync.down.b32 %r329, %r330, %r331, %r332, %r333;
	// end inline asm
	mov.b64 	%rd27, {%r324, %r329};
	setp.gt.s32 	%p178, %r313, 30;
	mov.u64 	%rd300, %rd298;
	mov.f32 	%f193, %f191;
	@%p178 bra 	$L__BB6_30;
	setp.lt.f32 	%p179, %f191, %f23;
	mov.u64 	%rd300, %rd27;
	mov.f32 	%f193, %f23;
	@%p179 bra 	$L__BB6_30;
	setp.gt.f32 	%p180, %f191, %f23;
	mov.u64 	%rd300, %rd298;
	mov.f32 	%f193, %f191;
	@%p180 bra 	$L__BB6_30;
	setp.lt.s64 	%p181, %rd298, %rd27;
	min.s64 	%rd300, %rd298, %rd27;
	selp.f32 	%f193, %f191, %f23, %p181;
$L__BB6_30:
	mov.b32 	%r335, %f193;
	mov.b32 	%r351, 2;
	mov.b32 	%r352, 31;
	mov.b32 	%r353, -1;
	// begin inline asm
	shfl.sync.down.b32 %r334, %r335, %r351, %r352, %r353;
	// end inline asm
	mov.b32 	%f26, %r334;
	// begin inline asm
	shfl.sync.down.b32 %r339, %r340, %r351, %r352, %r353;
	// end inline asm
	mov.b64 	{%r345, %r350}, %rd300;
	// begin inline asm
	shfl.sync.down.b32 %r344, %r345, %r351, %r352, %r353;
	// end inline asm
	// begin inline asm
	shfl.sync.down.b32 %r349, %r350, %r351, %r352, %r353;
	// end inline asm
	mov.b64 	%rd30, {%r344, %r349};
	setp.gt.s32 	%p182, %r313, 29;
	mov.u64 	%rd301, %rd300;
	mov.f32 	%f194, %f193;
	@%p182 bra 	$L__BB6_34;
	setp.lt.f32 	%p183, %f193, %f26;
	mov.u64 	%rd301, %rd30;
	mov.f32 	%f194, %f26;
	@%p183 bra 	$L__BB6_34;
	setp.gt.f32 	%p184, %f193, %f26;
	mov.u64 	%rd301, %rd300;
	mov.f32 	%f194, %f193;
	@%p184 bra 	$L__BB6_34;
	setp.lt.s64 	%p185, %rd300, %rd30;
	min.s64 	%rd301, %rd300, %rd30;
	selp.f32 	%f194, %f193, %f26, %p185;
$L__BB6_34:
	mov.b32 	%r355, %f194;
	mov.b32 	%r371, 4;
	mov.b32 	%r372, 31;
	mov.b32 	%r373, -1;
	// begin inline asm
	shfl.sync.down.b32 %r354, %r355, %r371, %r372, %r373;
	// end inline asm
	mov.b32 	%f29, %r354;
	// begin inline asm
	shfl.sync.down.b32 %r359, %r360, %r371, %r372, %r373;
	// end inline asm
	mov.b64 	{%r365, %r370}, %rd301;
	// begin inline asm
	shfl.sync.down.b32 %r364, %r365, %r371, %r372, %r373;
	// end inline asm
	// begin inline asm
	shfl.sync.down.b32 %r369, %r370, %r371, %r372, %r373;
	// end inline asm
	mov.b64 	%rd33, {%r364, %r369};
	setp.gt.s32 	%p186, %r313, 27;
	mov.u64 	%rd302, %rd301;
	mov.f32 	%f195, %f194;
	@%p186 bra 	$L__BB6_38;
	setp.lt.f32 	%p187, %f194, %f29;
	mov.u64 	%rd302, %rd33;
	mov.f32 	%f195, %f29;
	@%p187 bra 	$L__BB6_38;
	setp.gt.f32 	%p188, %f194, %f29;
	mov.u64 	%rd302, %rd301;
	mov.f32 	%f195, %f194;
	@%p188 bra 	$L__BB6_38;
	setp.lt.s64 	%p189, %rd301, %rd33;
	min.s64 	%rd302, %rd301, %rd33;
	selp.f32 	%f195, %f194, %f29, %p189;
$L__BB6_38:
	mov.b32 	%r375, %f195;
	mov.b32 	%r391, 8;
	mov.b32 	%r392, 31;
	mov.b32 	%r393, -1;
	// begin inline asm
	shfl.sync.down.b32 %r374, %r375, %r391, %r392, %r393;
	// end inline asm
	mov.b32 	%f32, %r374;
	// begin inline asm
	shfl.sync.down.b32 %r379, %r380, %r391, %r392, %r393;
	// end inline asm
	mov.b64 	{%r385, %r390}, %rd302;
	// begin inline asm
	shfl.sync.down.b32 %r384, %r385, %r391, %r392, %r393;
	// end inline asm
	// begin inline asm
	shfl.sync.down.b32 %r389, %r390, %r391, %r392, %r393;
	// end inline asm
	mov.b64 	%rd36, {%r384, %r389};
	setp.gt.s32 	%p190, %r313, 23;
	mov.u64 	%rd303, %rd302;
	mov.f32 	%f196, %f195;
	@%p190 bra 	$L__BB6_42;
	setp.lt.f32 	%p191, %f195, %f32;
	mov.u64 	%rd303, %rd36;
	mov.f32 	%f196, %f32;
	@%p191 bra 	$L__BB6_42;
	setp.gt.f32 	%p192, %f195, %f32;
	mov.u64 	%rd303, %rd302;
	mov.f32 	%f196, %f195;
	@%p192 bra 	$L__BB6_42;
	setp.lt.s64 	%p193, %rd302, %rd36;
	min.s64 	%rd303, %rd302, %rd36;
	selp.f32 	%f196, %f195, %f32, %p193;
$L__BB6_42:
	mov.b32 	%r395, %f196;
	mov.b32 	%r411, 16;
	mov.b32 	%r412, 31;
	mov.b32 	%r413, -1;
	// begin inline asm
	shfl.sync.down.b32 %r394, %r395, %r411, %r412, %r413;
	// end inline asm
	mov.b32 	%f35, %r394;
	// begin inline asm
	shfl.sync.down.b32 %r399, %r400, %r411, %r412, %r413;
	// end inline asm
	mov.b64 	{%r405, %r410}, %rd303;
	// begin inline asm
	shfl.sync.down.b32 %r404, %r405, %r411, %r412, %r413;
	// end inline asm
	// begin inline asm
	shfl.sync.down.b32 %r409, %r410, %r411, %r412, %r413;
	// end inline asm
	mov.b64 	%rd39, {%r404, %r409};
	setp.gt.s32 	%p194, %r313, 15;
	mov.u64 	%rd355, %rd303;
	mov.f32 	%f247, %f196;
	@%p194 bra 	$L__BB6_46;
	setp.lt.f32 	%p195, %f196, %f35;
	mov.u64 	%rd355, %rd39;
	mov.f32 	%f247, %f35;
	@%p195 bra 	$L__BB6_46;
	setp.gt.f32 	%p196, %f196, %f35;
	mov.u64 	%rd355, %rd303;
	mov.f32 	%f247, %f196;
	@%p196 bra 	$L__BB6_46;
	setp.lt.s64 	%p197, %rd303, %rd39;
	min.s64 	%rd355, %rd303, %rd39;
	selp.f32 	%f247, %f196, %f35, %p197;
$L__BB6_46:
	setp.ne.s32 	%p198, %r313, 0;
	@%p198 bra 	$L__BB6_48;
	shr.u32 	%r414, %r1, 1;
	and.b32  	%r415, %r414, 496;
	mov.u32 	%r416, _ZN6thrust24THRUST_300001_SM_1000_NS8cuda_cub4core6detail5shmemE;
	add.s32 	%r417, %r416, %r415;
	st.shared.f32 	[%r417+8], %f247;
	st.shared.u64 	[%r417+16], %rd355;
$L__BB6_48:
	bar.sync 	0;
	setp.ne.s32 	%p199, %r1, 0;
	@%p199 bra 	$L__BB6_209;
	ld.shared.f32 	%f38, [_ZN6thrust24THRUST_300001_SM_1000_NS8cuda_cub4core6detail5shmemE+24];
	ld.shared.u64 	%rd42, [_ZN6thrust24THRUST_300001_SM_1000_NS8cuda_cub4core6detail5shmemE+32];
	setp.lt.f32 	%p200, %f247, %f38;
	mov.u64 	%rd305, %rd42;
	mov.f32 	%f198, %f38;
	@%p200 bra 	$L__BB6_52;
	setp.lt.f32 	%p201, %f38, %f247;
	mov.u64 	%rd305, %rd355;
	mov.f32 	%f198, %f247;
	@%p201 bra 	$L__BB6_52;
	setp.lt.s64 	%p202, %rd355, %rd42;
	min.s64 	%rd305, %rd355, %rd42;
	selp.f32 	%f198, %f247, %f38, %p202;
$L__BB6_52:
	ld.shared.f32 	%f41, [_ZN6thrust24THRUST_300001_SM_1000_NS8cuda_cub4core6detail5shmemE+40];
	ld.shared.u64 	%rd45, [_ZN6thrust24THRUST_300001_SM_1000_NS8cuda_cub4core6detail5shmemE+48];
	setp.lt.f32 	%p203, %f198, %f41;
	mov.u64 	%rd306, %rd45;
	mov.f32 	%f199, %f41;
	@%p203 bra 	$L__BB6_55;
	setp.lt.f32 	%p204, %f41, %f198;
	mov.u64 	%rd306, %rd305;
	mov.f32 	%f199, %f198;
	@%p204 bra 	$L__BB6_55;
	setp.lt.s64 	%p205, %rd305, %rd45;
	min.s64 	%rd306, %rd305, %rd45;
	selp.f32 	%f199, %f198, %f41, %p205;
$L__BB6_55:
	ld.shared.f32 	%f44, [_ZN6thrust24THRUST_300001_SM_1000_NS8cuda_cub4core6detail5shmemE+56];
	ld.shared.u64 	%rd48, [_ZN6thrust24THRUST_300001_SM_1000_NS8cuda_cub4core6detail5shmemE+64];
	setp.lt.f32 	%p206, %f199, %f44;
	mov.u64 	%rd307, %rd48;
	mov.f32 	%f200, %f44;
	@%p206 bra 	$L__BB6_58;
	setp.lt.f32 	%p207, %f44, %f199;
	mov.u64 	%rd307, %rd306;
	mov.f32 	%f200, %f199;
	@%p207 bra 	$L__BB6_58;
	setp.lt.s64 	%p208, %rd306, %rd48;
	min.s64 	%rd307, %rd306, %rd48;
	selp.f32 	%f200, %f199, %f44, %p208;
$L__BB6_58:
	ld.shared.f32 	%f47, [_ZN6thrust24THRUST_300001_SM_1000_NS8cuda_cub4core6detail5shmemE+72];
	ld.shared.u64 	%rd51, [_ZN6thrust24THRUST_300001_SM_1000_NS8cuda_cub4core6detail5shmemE+80];
	setp.lt.f32 	%p209, %f200, %f47;
	mov.u64 	%rd308, %rd51;
	mov.f32 	%f201, %f47;
	@%p209 bra 	$L__BB6_61;
	setp.lt.f32 	%p210, %f47, %f200;
	mov.u64 	%rd308, %rd307;
	mov.f32 	%f201, %f200;
	@%p210 bra 	$L__BB6_61;
	setp.lt.s64 	%p211, %rd307, %rd51;
	min.s64 	%rd308, %rd307, %rd51;
	selp.f32 	%f201, %f200, %f47, %p211;
$L__BB6_61:
	ld.shared.f32 	%f50, [_ZN6thrust24THRUST_300001_SM_1000_NS8cuda_cub4core6detail5shmemE+88];
	ld.shared.u64 	%rd54, [_ZN6thrust24THRUST_300001_SM_1000_NS8cuda_cub4core6detail5shmemE+96];
	setp.lt.f32 	%p212, %f201, %f50;
	mov.u64 	%rd309, %rd54;
	mov.f32 	%f202, %f50;
	@%p212 bra 	$L__BB6_64;
	setp.lt.f32 	%p213, %f50, %f201;
	mov.u64 	%rd309, %rd308;
	mov.f32 	%f202, %f201;
	@%p213 bra 	$L__BB6_64;
	setp.lt.s64 	%p214, %rd308, %rd54;
	min.s64 	%rd309, %rd308, %rd54;
	selp.f32 	%f202, %f201, %f50, %p214;
$L__BB6_64:
	ld.shared.f32 	%f53, [_ZN6thrust24THRUST_300001_SM_1000_NS8cuda_cub4core6detail5shmemE+104];
	ld.shared.u64 	%rd57, [_ZN6thrust24THRUST_300001_SM_1000_NS8cuda_cub4core6detail5shmemE+112];
	setp.lt.f32 	%p215, %f202, %f53;
	mov.u64 	%rd310, %rd57;
	mov.f32 	%f203, %f53;
	@%p215 bra 	$L__BB6_67;
	setp.lt.f32 	%p216, %f53, %f202;
	mov.u64 	%rd310, %rd309;
	mov.f32 	%f203, %f202;
	@%p216 bra 	$L__BB6_67;
	setp.lt.s64 	%p217, %rd309, %rd57;
	min.s64 	%rd310, %rd309, %rd57;
	selp.f32 	%f203, %f202, %f53, %p217;
$L__BB6_67:
	ld.shared.f32 	%f56, [_ZN6thrust24THRUST_300001_SM_1000_NS8cuda_cub4core6detail5shmemE+120];
	ld.shared.u64 	%rd60, [_ZN6thrust24THRUST_300001_SM_1000_NS8cuda_cub4core6detail5shmemE+128];
	setp.lt.f32 	%p218, %f203, %f56;
	mov.f32 	%f247, %f56;
	mov.u64 	%rd355, %rd60;
	@%p218 bra 	$L__BB6_209;
	setp.lt.f32 	%p219, %f56, %f203;
	mov.f32 	%f247, %f203;
	mov.u64 	%rd355, %rd310;
	@%p219 bra 	$L__BB6_209;
	setp.lt.s64 	%p220, %rd310, %rd60;
	min.s64 	%rd355, %rd310, %rd60;
	selp.f32 	%f247, %f203, %f56, %p220;
	bra.uni 	$L__BB6_209;
$L__BB6_70:
	// begin inline asm
	mov.u32 %r200, %laneid;
	// end inline asm
	and.b32  	%r221, %r1, 992;
	add.s32 	%r222, %r221, 32;
	setp.gt.s32 	%p127, %r222, %r37;
	not.b32 	%r223, %r221;
	add.s32 	%r224, %r37, %r223;
	selp.b32 	%r219, %r224, 31, %p127;
	mov.b32 	%r202, %f191;
	mov.b32 	%r218, 1;
	mov.b32 	%r220, -1;
	// begin inline asm
	shfl.sync.down.b32 %r201, %r202, %r218, %r219, %r220;
	// end inline asm
	mov.b32 	%f58, %r201;
	// begin inline asm
	shfl.sync.down.b32 %r206, %r207, %r218, %r219, %r220;
	// end inline asm
	mov.b64 	{%r212, %r217}, %rd298;
	// begin inline asm
	shfl.sync.down.b32 %r211, %r212, %r218, %r219, %r220;
	// end inline asm
	// begin inline asm
	shfl.sync.down.b32 %r216, %r217, %r218, %r219, %r220;
	// end inline asm
	mov.b64 	%rd62, {%r211, %r216};
	setp.ge.s32 	%p128, %r200, %r219;
	mov.u64 	%rd311, %rd298;
	mov.f32 	%f204, %f191;
	@%p128 bra 	$L__BB6_74;
	setp.lt.f32 	%p129, %f191, %f58;
	mov.u64 	%rd311, %rd62;
	mov.f32 	%f204, %f58;
	@%p129 bra 	$L__BB6_74;
	setp.gt.f32 	%p130, %f191, %f58;
	mov.u64 	%rd311, %rd298;
	mov.f32 	%f204, %f191;
	@%p130 bra 	$L__BB6_74;
	setp.lt.s64 	%p131, %rd298, %rd62;
	min.s64 	%rd311, %rd298, %rd62;
	selp.f32 	%f204, %f191, %f58, %p131;
$L__BB6_74:
	mov.b32 	%r226, %f204;
	mov.b32 	%r242, 2;
	mov.b32 	%r244, -1;
	// begin inline asm
	shfl.sync.down.b32 %r225, %r226, %r242, %r219, %r244;
	// end inline asm
	mov.b32 	%f61, %r225;
	// begin inline asm
	shfl.sync.down.b32 %r230, %r231, %r242, %r219, %r244;
	// end inline asm
	mov.b64 	{%r236, %r241}, %rd311;
	// begin inline asm
	shfl.sync.down.b32 %r235, %r236, %r242, %r219, %r244;
	// end inline asm
	// begin inline asm
	shfl.sync.down.b32 %r240, %r241, %r242, %r219, %r244;
	// end inline asm
	mov.b64 	%rd65, {%r235, %r240};
	add.s32 	%r245, %r200, 2;
	setp.gt.s32 	%p132, %r245, %r219;
	mov.u64 	%rd312, %rd311;
	mov.f32 	%f205, %f204;
	@%p132 bra 	$L__BB6_78;
	setp.lt.f32 	%p133, %f204, %f61;
	mov.u64 	%rd312, %rd65;
	mov.f32 	%f205, %f61;
	@%p133 bra 	$L__BB6_78;
	setp.gt.f32 	%p134, %f204, %f61;
	mov.u64 	%rd312, %rd311;
	mov.f32 	%f205, %f204;
	@%p134 bra 	$L__BB6_78;
	setp.lt.s64 	%p135, %rd311, %rd65;
	min.s64 	%rd312, %rd311, %rd65;
	selp.f32 	%f205, %f204, %f61, %p135;
$L__BB6_78:
	mov.b32 	%r247, %f205;
	mov.b32 	%r263, 4;
	mov.b32 	%r265, -1;
	// begin inline asm
	shfl.sync.down.b32 %r246, %r247, %r263, %r219, %r265;
	// end inline asm
	mov.b32 	%f64, %r246;
	// begin inline asm
	shfl.sync.down.b32 %r251, %r252, %r263, %r219, %r265;
	// end inline asm
	mov.b64 	{%r257, %r262}, %rd312;
	// begin inline asm
	shfl.sync.down.b32 %r256, %r257, %r263, %r219, %r265;
	// end inline asm
	// begin inline asm
	shfl.sync.down.b32 %r261, %r262, %r263, %r219, %r265;
	// end inline asm
	mov.b64 	%rd68, {%r256, %r261};
	add.s32 	%r266, %r200, 4;
	setp.gt.s32 	%p136, %r266, %r219;
	mov.f32 	%f206, %f205;
	mov.u64 	%rd313, %rd312;
	@%p136 bra 	$L__BB6_82;
	setp.lt.f32 	%p137, %f205, %f64;
	mov.f32 	%f206, %f64;
	mov.u64 	%rd313, %rd68;
	@%p137 bra 	$L__BB6_82;
	setp.gt.f32 	%p138, %f205, %f64;
	mov.f32 	%f206, %f205;
	mov.u64 	%rd313, %rd312;
	@%p138 bra 	$L__BB6_82;
	setp.lt.s64 	%p139, %rd312, %rd68;
	selp.f32 	%f206, %f205, %f64, %p139;
	min.s64 	%rd313, %rd312, %rd68;
$L__BB6_82:
	mov.b32 	%r268, %f206;
	mov.b32 	%r284, 8;
	mov.b32 	%r286, -1;
	// begin inline asm
	shfl.sync.down.b32 %r267, %r268, %r284, %r219, %r286;
	// end inline asm
	mov.b32 	%f67, %r267;
	// begin inline asm
	shfl.sync.down.b32 %r272, %r273, %r284, %r219, %r286;
	// end inline asm
	mov.b64 	{%r278, %r283}, %rd313;
	// begin inline asm
	shfl.sync.down.b32 %r277, %r278, %r284, %r219, %r286;
	// end inline asm
	// begin inline asm
	shfl.sync.down.b32 %r282, %r283, %r284, %r219, %r286;
	// end inline asm
	mov.b64 	%rd71, {%r277, %r282};
	add.s32 	%r287, %r200, 8;
	setp.gt.s32 	%p140, %r287, %r219;
	mov.f32 	%f207, %f206;
	mov.u64 	%rd314, %rd313;
	@%p140 bra 	$L__BB6_86;
	setp.lt.f32 	%p141, %f206, %f67;
	mov.f32 	%f207, %f67;
	mov.u64 	%rd314, %rd71;
	@%p141 bra 	$L__BB6_86;
	setp.gt.f32 	%p142, %f206, %f67;
	mov.f32 	%f207, %f206;
	mov.u64 	%rd314, %rd313;
	@%p142 bra 	$L__BB6_86;
	setp.lt.s64 	%p143, %rd313, %rd71;
	selp.f32 	%f207, %f206, %f67, %p143;
	min.s64 	%rd314, %rd313, %rd71;
$L__BB6_86:
	mov.b32 	%r289, %f207;
	mov.b32 	%r305, 16;
	mov.b32 	%r307, -1;
	// begin inline asm
	shfl.sync.down.b32 %r288, %r289, %r305, %r219, %r307;
	// end inline asm
	mov.b32 	%f70, %r288;
	// begin inline asm
	shfl.sync.down.b32 %r293, %r294, %r305, %r219, %r307;
	// end inline asm
	mov.b64 	{%r299, %r304}, %rd314;
	// begin inline asm
	shfl.sync.down.b32 %r298, %r299, %r305, %r219, %r307;
	// end inline asm
	// begin inline asm
	shfl.sync.down.b32 %r303, %r304, %r305, %r219, %r307;
	// end inline asm
	mov.b64 	%rd74, {%r298, %r303};
	add.s32 	%r308, %r200, 16;
	setp.gt.s32 	%p144, %r308, %r219;
	mov.f32 	%f247, %f207;
	mov.u64 	%rd355, %rd314;
	@%p144 bra 	$L__BB6_90;
	setp.lt.f32 	%p145, %f207, %f70;
	mov.f32 	%f247, %f70;
	mov.u64 	%rd355, %rd74;
	@%p145 bra 	$L__BB6_90;
	setp.gt.f32 	%p146, %f207, %f70;
	mov.f32 	%f247, %f207;
	mov.u64 	%rd355, %rd314;
	@%p146 bra 	$L__BB6_90;
	setp.lt.s64 	%p147, %rd314, %rd74;
	selp.f32 	%f247, %f207, %f70, %p147;
	min.s64 	%rd355, %rd314, %rd74;
$L__BB6_90:
	setp.ne.s32 	%p148, %r200, 0;
	@%p148 bra 	$L__BB6_92;
	shr.u32 	%r309, %r1, 1;
	and.b32  	%r310, %r309, 496;
	mov.u32 	%r311, _ZN6thrust24THRUST_300001_SM_1000_NS8cuda_cub4core6detail5shmemE;
	add.s32 	%r312, %r311, %r310;
	st.shared.f32 	[%r312+8], %f247;
	st.shared.u64 	[%r312+16], %rd355;
$L__BB6_92:
	bar.sync 	0;
	setp.ne.s32 	%p149, %r1, 0;
	@%p149 bra 	$L__BB6_209;
	setp.lt.s32 	%p150, %r37, 33;
	mov.f32 	%f209, %f247;
	mov.u64 	%rd316, %rd355;
	@%p150 bra 	$L__BB6_97;
	ld.shared.f32 	%f73, [_ZN6thrust24THRUST_300001_SM_1000_NS8cuda_cub4core6detail5shmemE+24];
	ld.shared.u64 	%rd77, [_ZN6thrust24THRUST_300001_SM_1000_NS8cuda_cub4core6detail5shmemE+32];
	setp.lt.f32 	%p151, %f247, %f73;
	mov.f32 	%f209, %f73;
	mov.u64 	%rd316, %rd77;
	@%p151 bra 	$L__BB6_97;
	setp.lt.f32 	%p152, %f73, %f247;
	mov.f32 	%f209, %f247;
	mov.u64 	%rd316, %rd355;
	@%p152 bra 	$L__BB6_97;
	setp.lt.s64 	%p153, %rd355, %rd77;
	selp.f32 	%f209, %f247, %f73, %p153;
	min.s64 	%rd316, %rd355, %rd77;
$L__BB6_97:
	setp.lt.s32 	%p154, %r37, 65;
	mov.f32 	%f210, %f209;
	mov.u64 	%rd317, %rd316;
	@%p154 bra 	$L__BB6_101;
	ld.shared.f32 	%f76, [_ZN6thrust24THRUST_300001_SM_1000_NS8cuda_cub4core6detail5shmemE+40];
	ld.shared.u64 	%rd80, [_ZN6thrust24THRUST_300001_SM_1000_NS8cuda_cub4core6detail5shmemE+48];
	setp.lt.f32 	%p155, %f209, %f76;
	mov.f32 	%f210, %f76;
	mov.u64 	%rd317, %rd80;
	@%p155 bra 	$L__BB6_101;
	setp.lt.f32 	%p156, %f76, %f209;
	mov.f32 	%f210, %f209;
	mov.u64 	%rd317, %rd316;
	@%p156 bra 	$L__BB6_101;
	setp.lt.s64 	%p157, %rd316, %rd80;
	selp.f32 	%f210, %f209, %f76, %p157;
	min.s64 	%rd317, %rd316, %rd80;
$L__BB6_101:
	setp.lt.s32 	%p158, %r37, 97;
	mov.f32 	%f211, %f210;
	mov.u64 	%rd318, %rd317;
	@%p158 bra 	$L__BB6_105;
	ld.shared.f32 	%f79, [_ZN6thrust24THRUST_300001_SM_1000_NS8cuda_cub4core6detail5shmemE+56];
	ld.shared.u64 	%rd83, [_ZN6thrust24THRUST_300001_SM_1000_NS8cuda_cub4core6detail5shmemE+64];
	setp.lt.f32 	%p159, %f210, %f79;
	mov.f32 	%f211, %f79;
	mov.u64 	%rd318, %rd83;
	@%p159 bra 	$L__BB6_105;
	setp.lt.f32 	%p160, %f79, %f210;
	mov.f32 	%f211, %f210;
	mov.u64 	%rd318, %rd317;
	@%p160 bra 	$L__BB6_105;
	setp.lt.s64 	%p161, %rd317, %rd83;
	selp.f32 	%f211, %f210, %f79, %p161;
	min.s64 	%rd318, %rd317, %rd83;
$L__BB6_105:
	setp.lt.s32 	%p162, %r37, 129;
	mov.f32 	%f212, %f211;
	mov.u64 	%rd319, %rd318;
	@%p162 bra 	$L__BB6_109;
	ld.shared.f32 	%f82, [_ZN6thrust24THRUST_300001_SM_1000_NS8cuda_cub4core6detail5shmemE+72];
	ld.shared.u64 	%rd86, [_ZN6thrust24THRUST_300001_SM_1000_NS8cuda_cub4core6detail5shmemE+80];
	setp.lt.f32 	%p163, %f211, %f82;
	mov.f32 	%f212, %f82;
	mov.u64 	%rd319, %rd86;
	@%p163 bra 	$L__BB6_109;
	setp.lt.f32 	%p164, %f82, %f211;
	mov.f32 	%f212, %f211;
	mov.u64 	%rd319, %rd318;
	@%p164 bra 	$L__BB6_109;
	setp.lt.s64 	%p165, %rd318, %rd86;
	selp.f32 	%f212, %f211, %f82, %p165;
	min.s64 	%rd319, %rd318, %rd86;
$L__BB6_109:
	setp.lt.s32 	%p166, %r37, 161;
	mov.f32 	%f213, %f212;
	mov.u64 	%rd320, %rd319;
	@%p166 bra 	$L__BB6_113;
	ld.shared.f32 	%f85, [_ZN6thrust24THRUST_300001_SM_1000_NS8cuda_cub4core6detail5shmemE+88];
	ld.shared.u64 	%rd89, [_ZN6thrust24THRUST_300001_SM_1000_NS8cuda_cub4core6detail5shmemE+96];
	setp.lt.f32 	%p167, %f212, %f85;
	mov.f32 	%f213, %f85;
	mov.u64 	%rd320, %rd89;
	@%p167 bra 	$L__BB6_113;
	setp.lt.f32 	%p168, %f85, %f212;
	mov.f32 	%f213, %f212;
	mov.u64 	%rd320, %rd319;
	@%p168 bra 	$L__BB6_113;
	setp.lt.s64 	%p169, %rd319, %rd89;
	selp.f32 	%f213, %f212, %f85, %p169;
	min.s64 	%rd320, %rd319, %rd89;
$L__BB6_113:
	setp.lt.s32 	%p170, %r37, 193;
	mov.f32 	%f214, %f213;
	mov.u64 	%rd321, %rd320;
	@%p170 bra 	$L__BB6_117;
	ld.shared.f32 	%f88, [_ZN6thrust24THRUST_300001_SM_1000_NS8cuda_cub4core6detail5shmemE+104];
	ld.shared.u64 	%rd92, [_ZN6thrust24THRUST_300001_SM_1000_NS8cuda_cub4core6detail5shmemE+112];
	setp.lt.f32 	%p171, %f213, %f88;
	mov.f32 	%f214, %f88;
	mov.u64 	%rd321, %rd92;
	@%p171 bra 	$L__BB6_117;
	setp.lt.f32 	%p172, %f88, %f213;
	mov.f32 	%f214, %f213;
	mov.u64 	%rd321, %rd320;
	@%p172 bra 	$L__BB6_117;
	setp.lt.s64 	%p173, %rd320, %rd92;
	selp.f32 	%f214, %f213, %f88, %p173;
	min.s64 	%rd321, %rd320, %rd92;
$L__BB6_117:
	setp.lt.s32 	%p174, %r37, 225;
	mov.f32 	%f247, %f214;
	mov.u64 	%rd355, %rd321;
	@%p174 bra 	$L__BB6_209;
	ld.shared.f32 	%f91, [_ZN6thrust24THRUST_300001_SM_1000_NS8cuda_cub4core6detail5shmemE+120];
	ld.shared.u64 	%rd95, [_ZN6thrust24THRUST_300001_SM_1000_NS8cuda_cub4core6detail5shmemE+128];
	setp.lt.f32 	%p175, %f214, %f91;
	mov.f32 	%f247, %f91;
	mov.u64 	%rd355, %rd95;
	@%p175 bra 	$L__BB6_209;
	setp.lt.f32 	%p176, %f91, %f214;
	mov.f32 	%f247, %f214;
	mov.u64 	%rd355, %rd321;
	@%p176 bra 	$L__BB6_209;
	setp.lt.s64 	%p177, %rd321, %rd95;
	selp.f32 	%f247, %f214, %f91, %p177;
	min.s64 	%rd355, %rd321, %rd95;
	bra.uni 	$L__BB6_209;
$L__BB6_121:
	mov.u32 	%r16, %tid.x;
	mul.wide.u32 	%rd208, %r16, 16;
	add.s64 	%rd189, %rd186, %rd208;
	// begin inline asm
	ld.global.nc.u64 %rd188, [%rd189];
	// end inline asm
	mov.b64 	{%r38, %r39}, %rd188;
	mov.b32 	%f93, %r38;
	add.s64 	%rd191, %rd189, 8;
	// begin inline asm
	ld.global.nc.u64 %rd190, [%rd191];
	// end inline asm
	add.s64 	%rd193, %rd189, 4096;
	// begin inline asm
	ld.global.nc.u64 %rd192, [%rd193];
	// end inline asm
	mov.b64 	{%r40, %r41}, %rd192;
	mov.b32 	%f215, %r40;
	add.s64 	%rd195, %rd189, 4104;
	// begin inline asm
	ld.global.nc.u64 %rd322, [%rd195];
	// end inline asm
	add.s64 	%rd197, %rd189, 8192;
	// begin inline asm
	ld.global.nc.u64 %rd196, [%rd197];
	// end inline asm
	mov.b64 	{%r42, %r43}, %rd196;
	mov.b32 	%f216, %r42;
	add.s64 	%rd199, %rd189, 8200;
	// begin inline asm
	ld.global.nc.u64 %rd323, [%rd199];
	// end inline asm
	add.s64 	%rd201, %rd189, 12288;
	// begin inline asm
	ld.global.nc.u64 %rd200, [%rd201];
	// end inline asm
	mov.b64 	{%r44, %r45}, %rd200;
	mov.b32 	%f217, %r44;
	add.s64 	%rd203, %rd189, 12296;
	// begin inline asm
	ld.global.nc.u64 %rd324, [%rd203];
	// end inline asm
	add.s64 	%rd205, %rd189, 16384;
	// begin inline asm
	ld.global.nc.u64 %rd204, [%rd205];
	// end inline asm
	mov.b64 	{%r46, %r47}, %rd204;
	mov.b32 	%f234, %r46;
	add.s64 	%rd207, %rd189, 16392;
	// begin inline asm
	ld.global.nc.u64 %rd342, [%rd207];
	// end inline asm
	setp.lt.f32 	%p3, %f93, %f215;
	@%p3 bra 	$L__BB6_123;
	setp.lt.f32 	%p4, %f215, %f93;
	setp.lt.s64 	%p5, %rd190, %rd322;
	or.pred  	%p6, %p4, %p5;
	selp.f32 	%f215, %f93, %f215, %p6;
	selp.b64 	%rd322, %rd190, %rd322, %p6;
$L__BB6_123:
	setp.lt.f32 	%p7, %f215, %f216;
	@%p7 bra 	$L__BB6_125;
	setp.lt.f32 	%p8, %f216, %f215;
	setp.lt.s64 	%p9, %rd322, %rd323;
	or.pred  	%p10, %p8, %p9;
	selp.f32 	%f216, %f215, %f216, %p10;
	selp.b64 	%rd323, %rd322, %rd323, %p10;
$L__BB6_125:
	setp.lt.f32 	%p11, %f216, %f217;
	@%p11 bra 	$L__BB6_127;
	setp.lt.f32 	%p12, %f217, %f216;
	setp.lt.s64 	%p13, %rd323, %rd324;
	or.pred  	%p14, %p12, %p13;
	selp.f32 	%f217, %f216, %f217, %p14;
	selp.b64 	%rd324, %rd323, %rd324, %p14;
$L__BB6_127:
	setp.lt.f32 	%p15, %f217, %f234;
	@%p15 bra 	$L__BB6_129;
	setp.lt.f32 	%p16, %f234, %f217;
	setp.lt.s64 	%p17, %rd324, %rd342;
	or.pred  	%p18, %p16, %p17;
	selp.f32 	%f234, %f217, %f234, %p18;
	selp.b64 	%rd342, %rd324, %rd342, %p18;
$L__BB6_129:
	setp.lt.u32 	%p19, %r37, 2560;
	mov.b32 	%r425, 1280;
	@%p19 bra 	$L__BB6_142;
	mov.b32 	%r424, 1280;
	mov.f32 	%f219, %f234;
	mov.u64 	%rd326, %rd342;
$L__BB6_131:
	add.s32 	%r50, %r424, %r16;
	mul.wide.u32 	%rd229, %r50, 16;
	add.s64 	%rd210, %rd186, %rd229;
	// begin inline asm
	ld.global.nc.u64 %rd209, [%rd210];
	// end inline asm
	mov.b64 	{%r51, %r52}, %rd209;
	mov.b32 	%f220, %r51;
	add.s64 	%rd212, %rd210, 8;
	// begin inline asm
	ld.global.nc.u64 %rd327, [%rd212];
	// end inline asm
	add.s64 	%rd214, %rd210, 4096;
	// begin inline asm
	ld.global.nc.u64 %rd213, [%rd214];
	// end inline asm
	mov.b64 	{%r53, %r54}, %rd213;
	mov.b32 	%f221, %r53;
	add.s64 	%rd216, %rd210, 4104;
	// begin inline asm
	ld.global.nc.u64 %rd328, [%rd216];
	// end inline asm
	add.s64 	%rd218, %rd210, 8192;
	// begin inline asm
	ld.global.nc.u64 %rd217, [%rd218];
	// end inline asm
	mov.b64 	{%r55, %r56}, %rd217;
	mov.b32 	%f222, %r55;
	add.s64 	%rd220, %rd210, 8200;
	// begin inline asm
	ld.global.nc.u64 %rd329, [%rd220];
	// end inline asm
	add.s64 	%rd222, %rd210, 12288;
	// begin inline asm
	ld.global.nc.u64 %rd221, [%rd222];
	// end inline asm
	mov.b64 	{%r57, %r58}, %rd221;
	mov.b32 	%f223, %r57;
	add.s64 	%rd224, %rd210, 12296;
	// begin inline asm
	ld.global.nc.u64 %rd330, [%rd224];
	// end inline asm
	add.s64 	%rd226, %rd210, 16384;
	// begin inline asm
	ld.global.nc.u64 %rd225, [%rd226];
	// end inline asm
	mov.b64 	{%r59, %r60}, %rd225;
	mov.b32 	%f234, %r59;
	add.s64 	%rd228, %rd210, 16392;
	// begin inline asm
	ld.global.nc.u64 %rd342, [%rd228];
	// end inline asm
	setp.lt.f32 	%p20, %f219, %f220;
	@%p20 bra 	$L__BB6_133;
	setp.lt.f32 	%p21, %f220, %f219;
	setp.lt.s64 	%p22, %rd326, %rd327;
	or.pred  	%p23, %p21, %p22;
	selp.f32 	%f220, %f219, %f220, %p23;
	selp.b64 	%rd327, %rd326, %rd327, %p23;
$L__BB6_133:
	setp.lt.f32 	%p24, %f220, %f221;
	@%p24 bra 	$L__BB6_135;
	setp.lt.f32 	%p25, %f221, %f220;
	setp.lt.s64 	%p26, %rd327, %rd328;
	or.pred  	%p27, %p25, %p26;
	selp.f32 	%f221, %f220, %f221, %p27;
	selp.b64 	%rd328, %rd327, %rd328, %p27;
$L__BB6_135:
	setp.lt.f32 	%p28, %f221, %f222;
	@%p28 bra 	$L__BB6_137;
	setp.lt.f32 	%p29, %f222, %f221;
	setp.lt.s64 	%p30, %rd328, %rd329;
	or.pred  	%p31, %p29, %p30;
	selp.f32 	%f222, %f221, %f222, %p31;
	selp.b64 	%rd329, %rd328, %rd329, %p31;
$L__BB6_137:
	setp.lt.f32 	%p32, %f222, %f223;
	@%p32 bra 	$L__BB6_139;
	setp.lt.f32 	%p33, %f223, %f222;
	setp.lt.s64 	%p34, %rd329, %rd330;
	or.pred  	%p35, %p33, %p34;
	selp.f32 	%f223, %f222, %f223, %p35;
	selp.b64 	%rd330, %rd329, %rd330, %p35;
$L__BB6_139:
	setp.lt.f32 	%p36, %f223, %f234;
	@%p36 bra 	$L__BB6_141;
	setp.lt.f32 	%p37, %f234, %f223;
	setp.lt.s64 	%p38, %rd330, %rd342;
	or.pred  	%p39, %p37, %p38;
	selp.f32 	%f234, %f223, %f234, %p39;
	selp.b64 	%rd342, %rd330, %rd342, %p39;
$L__BB6_141:
	add.s32 	%r425, %r424, 1280;
	add.s32 	%r61, %r424, 2560;
	setp.le.s32 	%p40, %r61, %r37;
	mov.u32 	%r424, %r425;
	mov.f32 	%f219, %f234;
	mov.u64 	%rd326, %rd342;
	@%p40 bra 	$L__BB6_131;
$L__BB6_142:
	setp.le.s32 	%p41, %r37, %r425;
	@%p41 bra 	$L__BB6_165;
	sub.s32 	%r20, %r37, %r425;
	setp.ge.s32 	%p42, %r16, %r20;
	@%p42 bra 	$L__BB6_165;
	not.b32 	%r62, %r16;
	add.s32 	%r63, %r37, %r62;
	sub.s32 	%r21, %r63, %r425;
	and.b32  	%r64, %r21, 768;
	setp.eq.s32 	%p43, %r64, 768;
	mov.u32 	%r429, %r16;
	@%p43 bra 	$L__BB6_150;
	add.s32 	%r427, %r16, %r425;
	shr.u32 	%r65, %r21, 8;
	add.s32 	%r66, %r65, 1;
	and.b32  	%r67, %r66, 3;
	neg.s32 	%r426, %r67;
	mov.u32 	%r429, %r16;
$L__BB6_146:
	.pragma "nounroll";
	mov.u64 	%rd127, %rd342;
	mov.f32 	%f123, %f234;
	mul.wide.u32 	%rd235, %r427, 16;
	add.s64 	%rd232, %rd186, %rd235;
	// begin inline asm
	ld.global.nc.u64 %rd231, [%rd232];
	// end inline asm
	mov.b64 	{%r68, %r69}, %rd231;
	mov.b32 	%f124, %r68;
	add.s64 	%rd234, %rd232, 8;
	// begin inline asm
	ld.global.nc.u64 %rd233, [%rd234];
	// end inline asm
	setp.lt.f32 	%p44, %f123, %f124;
	mov.f32 	%f234, %f124;
	mov.u64 	%rd342, %rd233;
	@%p44 bra 	$L__BB6_149;
	setp.lt.f32 	%p45, %f124, %f123;
	mov.f32 	%f234, %f123;
	mov.u64 	%rd342, %rd127;
	@%p45 bra 	$L__BB6_149;
	setp.lt.s64 	%p46, %rd127, %rd233;
	selp.f32 	%f234, %f123, %f124, %p46;
	min.s64 	%rd342, %rd127, %rd233;
$L__BB6_149:
	add.s32 	%r429, %r429, 256;
	add.s32 	%r427, %r427, 256;
	add.s32 	%r426, %r426, 1;
	setp.ne.s32 	%p47, %r426, 0;
	@%p47 bra 	$L__BB6_146;
$L__BB6_150:
	setp.lt.u32 	%p48, %r21, 768;
	@%p48 bra 	$L__BB6_165;
	cvt.u64.u32 	%rd236, %r429;
	cvt.u64.u32 	%rd237, %r425;
	add.s64 	%rd238, %rd236, %rd237;
	shl.b64 	%rd239, %rd238, 4;
	add.s64 	%rd240, %rd239, %rd186;
	add.s64 	%rd337, %rd240, 12296;
	add.s32 	%r430, %r429, %r425;
$L__BB6_152:
	mul.wide.u32 	%rd245, %r430, 16;
	add.s64 	%rd242, %rd186, %rd245;
	// begin inline asm
	ld.global.nc.u64 %rd241, [%rd242];
	// end inline asm
	mov.b64 	{%r70, %r71}, %rd241;
	mov.b32 	%f130, %r70;
	add.s64 	%rd244, %rd242, 8;
	// begin inline asm
	ld.global.nc.u64 %rd243, [%rd244];
	// end inline asm
	setp.lt.f32 	%p49, %f234, %f130;
	mov.f32 	%f231, %f130;
	mov.u64 	%rd339, %rd243;
	@%p49 bra 	$L__BB6_155;
	setp.lt.f32 	%p50, %f130, %f234;
	mov.f32 	%f231, %f234;
	mov.u64 	%rd339, %rd342;
	@%p50 bra 	$L__BB6_155;
	setp.lt.s64 	%p51, %rd342, %rd243;
	selp.f32 	%f231, %f234, %f130, %p51;
	min.s64 	%rd339, %rd342, %rd243;
$L__BB6_155:
	add.s64 	%rd247, %rd337, -8200;
	// begin inline asm
	ld.global.nc.u64 %rd246, [%rd247];
	// end inline asm
	mov.b64 	{%r72, %r73}, %rd246;
	mov.b32 	%f133, %r72;
	add.s64 	%rd249, %rd337, -8192;
	// begin inline asm
	ld.global.nc.u64 %rd248, [%rd249];
	// end inline asm
	setp.lt.f32 	%p52, %f231, %f133;
	mov.f32 	%f232, %f133;
	mov.u64 	%rd340, %rd248;
	@%p52 bra 	$L__BB6_158;
	setp.lt.f32 	%p53, %f133, %f231;
	mov.f32 	%f232, %f231;
	mov.u64 	%rd340, %rd339;
	@%p53 bra 	$L__BB6_158;
	setp.lt.s64 	%p54, %rd339, %rd248;
	selp.f32 	%f232, %f231, %f133, %p54;
	min.s64 	%rd340, %rd339, %rd248;
$L__BB6_158:
	add.s64 	%rd251, %rd337, -4104;
	// begin inline asm
	ld.global.nc.u64 %rd250, [%rd251];
	// end inline asm
	mov.b64 	{%r74, %r75}, %rd250;
	mov.b32 	%f136, %r74;
	add.s64 	%rd253, %rd337, -4096;
	// begin inline asm
	ld.global.nc.u64 %rd252, [%rd253];
	// end inline asm
	setp.lt.f32 	%p55, %f232, %f136;
	mov.f32 	%f233, %f136;
	mov.u64 	%rd341, %rd252;
	@%p55 bra 	$L__BB6_161;
	setp.lt.f32 	%p56, %f136, %f232;
	mov.f32 	%f233, %f232;
	mov.u64 	%rd341, %rd340;
	@%p56 bra 	$L__BB6_161;
	setp.lt.s64 	%p57, %rd340, %rd252;
	selp.f32 	%f233, %f232, %f136, %p57;
	min.s64 	%rd341, %rd340, %rd252;
$L__BB6_161:
	add.s64 	%rd255, %rd337, -8;
	// begin inline asm
	ld.global.nc.u64 %rd254, [%rd255];
	// end inline asm
	mov.b64 	{%r76, %r77}, %rd254;
	mov.b32 	%f139, %r76;
	// begin inline asm
	ld.global.nc.u64 %rd256, [%rd337];
	// end inline asm
	setp.lt.f32 	%p58, %f233, %f139;
	mov.f32 	%f234, %f139;
	mov.u64 	%rd342, %rd256;
	@%p58 bra 	$L__BB6_164;
	setp.lt.f32 	%p59, %f139, %f233;
	mov.f32 	%f234, %f233;
	mov.u64 	%rd342, %rd341;
	@%p59 bra 	$L__BB6_164;
	setp.lt.s64 	%p60, %rd341, %rd256;
	selp.f32 	%f234, %f233, %f139, %p60;
	min.s64 	%rd342, %rd341, %rd256;
$L__BB6_164:
	add.s32 	%r429, %r429, 1024;
	add.s64 	%rd337, %rd337, 16384;
	add.s32 	%r430, %r430, 1024;
	setp.lt.s32 	%p61, %r429, %r20;
	@%p61 bra 	$L__BB6_152;
$L__BB6_165:
	// begin inline asm
	mov.u32 %r78, %laneid;
	// end inline asm
	mov.b32 	%r80, %f234;
	mov.b32 	%r96, 1;
	mov.b32 	%r97, 31;
	mov.b32 	%r98, -1;
	// begin inline asm
	shfl.sync.down.b32 %r79, %r80, %r96, %r97, %r98;
	// end inline asm
	mov.b32 	%f143, %r79;
	// begin inline asm
	shfl.sync.down.b32 %r84, %r85, %r96, %r97, %r98;
	// end inline asm
	mov.b64 	{%r90, %r95}, %rd342;
	// begin inline asm
	shfl.sync.down.b32 %r89, %r90, %r96, %r97, %r98;
	// end inline asm
	// begin inline asm
	shfl.sync.down.b32 %r94, %r95, %r96, %r97, %r98;
	// end inline asm
	mov.b64 	%rd150, {%r89, %r94};
	setp.gt.s32 	%p62, %r78, 30;
	mov.f32 	%f236, %f234;
	mov.u64 	%rd344, %rd342;
	@%p62 bra 	$L__BB6_169;
	setp.lt.f32 	%p63, %f234, %f143;
	mov.f32 	%f236, %f143;
	mov.u64 	%rd344, %rd150;
	@%p63 bra 	$L__BB6_169;
	setp.gt.f32 	%p64, %f234, %f143;
	mov.f32 	%f236, %f234;
	mov.u64 	%rd344, %rd342;
	@%p64 bra 	$L__BB6_169;
	setp.lt.s64 	%p65, %rd342, %rd150;
	selp.f32 	%f236, %f234, %f143, %p65;
	min.s64 	%rd344, %rd342, %rd150;
$L__BB6_169:
	mov.b32 	%r100, %f236;
	mov.b32 	%r116, 2;
	mov.b32 	%r117, 31;
	mov.b32 	%r118, -1;
	// begin inline asm
	shfl.sync.down.b32 %r99, %r100, %r116, %r117, %r118;
	// end inline asm
	mov.b32 	%f146, %r99;
	// begin inline asm
	shfl.sync.down.b32 %r104, %r105, %r116, %r117, %r118;
	// end inline asm
	mov.b64 	{%r110, %r115}, %rd344;
	// begin inline asm
	shfl.sync.down.b32 %r109, %r110, %r116, %r117, %r118;
	// end inline asm
	// begin inline asm
	shfl.sync.down.b32 %r114, %r115, %r116, %r117, %r118;
	// end inline asm
	mov.b64 	%rd153, {%r109, %r114};
	setp.gt.s32 	%p66, %r78, 29;
	mov.f32 	%f237, %f236;
	mov.u64 	%rd345, %rd344;
	@%p66 bra 	$L__BB6_173;
	setp.lt.f32 	%p67, %f236, %f146;
	mov.f32 	%f237, %f146;
	mov.u64 	%rd345, %rd153;
	@%p67 bra 	$L__BB6_173;
	setp.gt.f32 	%p68, %f236, %f146;
	mov.f32 	%f237, %f236;
	mov.u64 	%rd345, %rd344;
	@%p68 bra 	$L__BB6_173;
	setp.lt.s64 	%p69, %rd344, %rd153;
	selp.f32 	%f237, %f236, %f146, %p69;
	min.s64 	%rd345, %rd344, %rd153;
$L__BB6_173:
	mov.b32 	%r120, %f237;
	mov.b32 	%r136, 4;
	mov.b32 	%r137, 31;
	mov.b32 	%r138, -1;
	// begin inline asm
	shfl.sync.down.b32 %r119, %r120, %r136, %r137, %r138;
	// end inline asm
	mov.b32 	%f149, %r119;
	// begin inline asm
	shfl.sync.down.b32 %r124, %r125, %r136, %r137, %r138;
	// end inline asm
	mov.b64 	{%r130, %r135}, %rd345;
	// begin inline asm
	shfl.sync.down.b32 %r129, %r130, %r136, %r137, %r138;
	// end inline asm
	// begin inline asm
	shfl.sync.down.b32 %r134, %r135, %r136, %r137, %r138;
	// end inline asm
	mov.b64 	%rd156, {%r129, %r134};
	setp.gt.s32 	%p70, %r78, 27;
	mov.f32 	%f238, %f237;
	mov.u64 	%rd346, %rd345;
	@%p70 bra 	$L__BB6_177;
	setp.lt.f32 	%p71, %f237, %f149;
	mov.f32 	%f238, %f149;
	mov.u64 	%rd346, %rd156;
	@%p71 bra 	$L__BB6_177;
	setp.gt.f32 	%p72, %f237, %f149;
	mov.f32 	%f238, %f237;
	mov.u64 	%rd346, %rd345;
	@%p72 bra 	$L__BB6_177;
	setp.lt.s64 	%p73, %rd345, %rd156;
	selp.f32 	%f238, %f237, %f149, %p73;
	min.s64 	%rd346, %rd345, %rd156;
$L__BB6_177:
	mov.b32 	%r140, %f238;
	mov.b32 	%r156, 8;
	mov.b32 	%r157, 31;
	mov.b32 	%r158, -1;
	// begin inline asm
	shfl.sync.down.b32 %r139, %r140, %r156, %r157, %r158;
	// end inline asm
	mov.b32 	%f152, %r139;
	// begin inline asm
	shfl.sync.down.b32 %r144, %r145, %r156, %r157, %r158;
	// end inline asm
	mov.b64 	{%r150, %r155}, %rd346;
	// begin inline asm
	shfl.sync.down.b32 %r149, %r150, %r156, %r157, %r158;
	// end inline asm
	// begin inline asm
	shfl.sync.down.b32 %r154, %r155, %r156, %r157, %r158;
	// end inline asm
	mov.b64 	%rd159, {%r149, %r154};
	setp.gt.s32 	%p74, %r78, 23;
	mov.f32 	%f239, %f238;
	mov.u64 	%rd347, %rd346;
	@%p74 bra 	$L__BB6_181;
	setp.lt.f32 	%p75, %f238, %f152;
	mov.f32 	%f239, %f152;
	mov.u64 	%rd347, %rd159;
	@%p75 bra 	$L__BB6_181;
	setp.gt.f32 	%p76, %f238, %f152;
	mov.f32 	%f239, %f238;
	mov.u64 	%rd347, %rd346;
	@%p76 bra 	$L__BB6_181;
	setp.lt.s64 	%p77, %rd346, %rd159;
	selp.f32 	%f239, %f238, %f152, %p77;
	min.s64 	%rd347, %rd346, %rd159;
$L__BB6_181:
	mov.b32 	%r160, %f239;
	mov.b32 	%r176, 16;
	mov.b32 	%r177, 31;
	mov.b32 	%r178, -1;
	// begin inline asm
	shfl.sync.down.b32 %r159, %r160, %r176, %r177, %r178;
	// end inline asm
	mov.b32 	%f155, %r159;
	// begin inline asm
	shfl.sync.down.b32 %r164, %r165, %r176, %r177, %r178;
	// end inline asm
	mov.b64 	{%r170, %r175}, %rd347;
	// begin inline asm
	shfl.sync.down.b32 %r169, %r170, %r176, %r177, %r178;
	// end inline asm
	// begin inline asm
	shfl.sync.down.b32 %r174, %r175, %r176, %r177, %r178;
	// end inline asm
	mov.b64 	%rd162, {%r169, %r174};
	setp.gt.s32 	%p78, %r78, 15;
	mov.f32 	%f247, %f239;
	mov.u64 	%rd355, %rd347;
	@%p78 bra 	$L__BB6_185;
	setp.lt.f32 	%p79, %f239, %f155;
	mov.f32 	%f247, %f155;
	mov.u64 	%rd355, %rd162;
	@%p79 bra 	$L__BB6_185;
	setp.gt.f32 	%p80, %f239, %f155;
	mov.f32 	%f247, %f239;
	mov.u64 	%rd355, %rd347;
	@%p80 bra 	$L__BB6_185;
	setp.lt.s64 	%p81, %rd347, %rd162;
	selp.f32 	%f247, %f239, %f155, %p81;
	min.s64 	%rd355, %rd347, %rd162;
$L__BB6_185:
	setp.ne.s32 	%p82, %r78, 0;
	@%p82 bra 	$L__BB6_187;
	shr.u32 	%r179, %r16, 1;
	and.b32  	%r180, %r179, 496;
	mov.u32 	%r181, _ZN6thrust24THRUST_300001_SM_1000_NS8cuda_cub4core6detail5shmemE;
	add.s32 	%r182, %r181, %r180;
	st.shared.f32 	[%r182+8], %f247;
	st.shared.u64 	[%r182+16], %rd355;
$L__BB6_187:
	bar.sync 	0;
	setp.ne.s32 	%p83, %r16, 0;
	@%p83 bra 	$L__BB6_209;
	ld.shared.f32 	%f158, [_ZN6thrust24THRUST_300001_SM_1000_NS8cuda_cub4core6detail5shmemE+24];
	ld.shared.u64 	%rd165, [_ZN6thrust24THRUST_300001_SM_1000_NS8cuda_cub4core6detail5shmemE+32];
	setp.lt.f32 	%p84, %f247, %f158;
	mov.f32 	%f241, %f158;
	mov.u64 	%rd349, %rd165;
	@%p84 bra 	$L__BB6_191;
	setp.lt.f32 	%p85, %f158, %f247;
	mov.f32 	%f241, %f247;
	mov.u64 	%rd349, %rd355;
	@%p85 bra 	$L__BB6_191;
	setp.lt.s64 	%p86, %rd355, %rd165;
	selp.f32 	%f241, %f247, %f158, %p86;
	min.s64 	%rd349, %rd355, %rd165;
$L__BB6_191:
	ld.shared.f32 	%f161, [_ZN6thrust24THRUST_300001_SM_1000_NS8cuda_cub4core6detail5shmemE+40];
	ld.shared.u64 	%rd168, [_ZN6thrust24THRUST_300001_SM_1000_NS8cuda_cub4core6detail5shmemE+48];
	setp.lt.f32 	%p87, %f241, %f161;
	mov.f32 	%f242, %f161;
	mov.u64 	%rd350, %rd168;
	@%p87 bra 	$L__BB6_194;
	setp.lt.f32 	%p88, %f161, %f241;
	mov.f32 	%f242, %f241;
	mov.u64 	%rd350, %rd349;
	@%p88 bra 	$L__BB6_194;
	setp.lt.s64 	%p89, %rd349, %rd168;
	selp.f32 	%f242, %f241, %f161, %p89;
	min.s64 	%rd350, %rd349, %rd168;
$L__BB6_194:
	ld.shared.f32 	%f164, [_ZN6thrust24THRUST_300001_SM_1000_NS8cuda_cub4core6detail5shmemE+56];
	ld.shared.u64 	%rd171, [_ZN6thrust24THRUST_300001_SM_1000_NS8cuda_cub4core6detail5shmemE+64];
	setp.lt.f32 	%p90, %f242, %f164;
	mov.f32 	%f243, %f164;
	mov.u64 	%rd351, %rd171;
	@%p90 bra 	$L__BB6_197;
	setp.lt.f32 	%p91, %f164, %f242;
	mov.f32 	%f243, %f242;
	mov.u64 	%rd351, %rd350;
	@%p91 bra 	$L__BB6_197;
	setp.lt.s64 	%p92, %rd350, %rd171;
	selp.f32 	%f243, %f242, %f164, %p92;
	min.s64 	%rd351, %rd350, %rd171;
$L__BB6_197:
	ld.shared.f32 	%f167, [_ZN6thrust24THRUST_300001_SM_1000_NS8cuda_cub4core6detail5shmemE+72];
	ld.shared.u64 	%rd174, [_ZN6thrust24THRUST_300001_SM_1000_NS8cuda_cub4core6detail5shmemE+80];
	setp.lt.f32 	%p93, %f243, %f167;
	mov.f32 	%f244, %f167;
	mov.u64 	%rd352, %rd174;
	@%p93 bra 	$L__BB6_200;
	setp.lt.f32 	%p94, %f167, %f243;
	mov.f32 	%f244, %f243;
	mov.u64 	%rd352, %rd351;
	@%p94 bra 	$L__BB6_200;
	setp.lt.s64 	%p95, %rd351, %rd174;
	selp.f32 	%f244, %f243, %f167, %p95;
	min.s64 	%rd352, %rd351, %rd174;
$L__BB6_200:
	ld.shared.f32 	%f170, [_ZN6thrust24THRUST_300001_SM_1000_NS8cuda_cub4core6detail5shmemE+88];
	ld.shared.u64 	%rd177, [_ZN6thrust24THRUST_300001_SM_1000_NS8cuda_cub4core6detail5shmemE+96];
	setp.lt.f32 	%p96, %f244, %f170;
	mov.f32 	%f245, %f170;
	mov.u64 	%rd353, %rd177;
	@%p96 bra 	$L__BB6_203;
	setp.lt.f32 	%p97, %f170, %f244;
	mov.f32 	%f245, %f244;
	mov.u64 	%rd353, %rd352;
	@%p97 bra 	$L__BB6_203;
	setp.lt.s64 	%p98, %rd352, %rd177;
	selp.f32 	%f245, %f244, %f170, %p98;
	min.s64 	%rd353, %rd352, %rd177;
$L__BB6_203:
	ld.shared.f32 	%f173, [_ZN6thrust24THRUST_300001_SM_1000_NS8cuda_cub4core6detail5shmemE+104];
	ld.shared.u64 	%rd180, [_ZN6thrust24THRUST_300001_SM_1000_NS8cuda_cub4core6detail5shmemE+112];
	setp.lt.f32 	%p99, %f245, %f173;
	mov.f32 	%f246, %f173;
	mov.u64 	%rd354, %rd180;
	@%p99 bra 	$L__BB6_206;
	setp.lt.f32 	%p100, %f173, %f245;
	mov.f32 	%f246, %f245;
	mov.u64 	%rd354, %rd353;
	@%p100 bra 	$L__BB6_206;
	setp.lt.s64 	%p101, %rd353, %rd180;
	selp.f32 	%f246, %f245, %f173, %p101;
	min.s64 	%rd354, %rd353, %rd180;
$L__BB6_206:
	ld.shared.f32 	%f176, [_ZN6thrust24THRUST_300001_SM_1000_NS8cuda_cub4core6detail5shmemE+120];
	ld.shared.u64 	%rd183, [_ZN6thrust24THRUST_300001_SM_1000_NS8cuda_cub4core6detail5shmemE+128];
	setp.lt.f32 	%p102, %f246, %f176;
	mov.f32 	%f247, %f176;
	mov.u64 	%rd355, %rd183;
	@%p102 bra 	$L__BB6_209;
	setp.lt.f32 	%p103, %f176, %f246;
	mov.f32 	%f247, %f246;
	mov.u64 	%rd355, %rd354;
	@%p103 bra 	$L__BB6_209;
	setp.lt.s64 	%p104, %rd354, %rd183;
	selp.f32 	%f247, %f246, %f176, %p104;
	min.s64 	%rd355, %rd354, %rd183;
$L__BB6_209:
	mov.u32 	%r418, %tid.x;
	setp.ne.s32 	%p221, %r418, 0;
	@%p221 bra 	$L__BB6_211;
	cvta.to.global.u64 	%rd287, %rd187;
	st.global.f32 	[%rd287], %f247;
	st.global.u64 	[%rd287+8], %rd355;
$L__BB6_211:
	ret;

}
	// .globl	_ZN6thrust24THRUST_300001_SM_1000_NS8cuda_cub4core6detail13_kernel_agentINS1_8__reduce11ReduceAgentINS0_12zip_iteratorIN4cuda3std3__45tupleIJNS0_6detail15normal_iteratorINS0_10device_ptrIfEEEENS0_17counting_iteratorIlNS0_11use_defaultESI_SI_EEEEEEEPNSB_IJflEEESM_lNS1_9__extrema9arg_max_fIflNSA_4lessIfEEEEEEJSL_SN_lSS_EEEvDpT0_
.visible .entry _ZN6thrust24THRUST_300001_SM_1000_NS8cuda_cub4core6detail13_kernel_agentINS1_8__reduce11ReduceAgentINS0_12zip_iteratorIN4cuda3std3__45tupleIJNS0_6detail15normal_iteratorINS0_10device_ptrIfEEEENS0_17counting_iteratorIlNS0_11use_defaultESI_SI_EEEEEEEPNSB_IJflEEESM_lNS1_9__extrema9arg_max_fIflNSA_4lessIfEEEEEEJSL_SN_lSS_EEEvDpT0_(
	.param .align 8 .b8 _ZN6thrust24THRUST_300001_SM_1000_NS8cuda_cub4core6detail13_kernel_agentINS1_8__reduce11ReduceAgentINS0_12zip_iteratorIN4cuda3std3__45tupleIJNS0_6detail15normal_iteratorINS0_10device_ptrIfEEEENS0_17counting_iteratorIlNS0_11use_defaultESI_SI_EEEEEEEPNSB_IJflEEESM_lNS1_9__extrema9arg_max_fIflNSA_4lessIfEEEEEEJSL_SN_lSS_EEEvDpT0__param_0[16],
	.param .u64 .ptr .align 1 _ZN6thrust24THRUST_300001_SM_1000_NS8cuda_cub4core6detail13_kernel_agentINS1_8__reduce11ReduceAgentINS0_12zip_iteratorIN4cuda3std3__45tupleIJNS0_6detail15normal_iteratorINS0_10device_ptrIfEEEENS0_17counting_iteratorIlNS0_11use_defaultESI_SI_EEEEEEEPNSB_IJflEEESM_lNS1_9__extrema9arg_max_fIflNSA_4lessIfEEEEEEJSL_SN_lSS_EEEvDpT0__param_1,
	.param .u64 _ZN6thrust24THRUST_300001_SM_1000_NS8cuda_cub4core6detail13_kernel_agentINS1_8__reduce11ReduceAgentINS0_12zip_iteratorIN4cuda3std3__45tupleIJNS0_6detail15normal_iteratorINS0_10device_ptrIfEEEENS0_17counting_iteratorIlNS0_11use_defaultESI_SI_EEEEEEEPNSB_IJflEEESM_lNS1_9__extrema9arg_max_fIflNSA_4lessIfEEEEEEJSL_SN_lSS_EEEvDpT0__param_2,
	.param .align 1 .b8 _ZN6thrust24THRUST_300001_SM_1000_NS8cuda_cub4core6detail13_kernel_agentINS1_8__reduce11ReduceAgentINS0_12zip_iteratorIN4cuda3std3__45tupleIJNS0_6detail15normal_iteratorINS0_10device_ptrIfEEEENS0_17counting_iteratorIlNS0_11use_defaultESI_SI_EEEEEEEPNSB_IJflEEESM_lNS1_9__extrema9arg_max_fIflNSA_4lessIfEEEEEEJSL_SN_lSS_EEEvDpT0__param_3[1]
)
.maxntid 256
{
	.reg .pred 	%p<213>;
	.reg .b32 	%r<391>;
	.reg .b32 	%f<242>;
	.reg .b64 	%rd<307>;

	ld.param.u64 	%rd192, [_ZN6thrust24THRUST_300001_SM_1000_NS8cuda_cub4core6detail13_kernel_agentINS1_8__reduce11ReduceAgentINS0_12zip_iteratorIN4cuda3std3__45tupleIJNS0_6detail15normal_iteratorINS0_10device_ptrIfEEEENS0_17counting_iteratorIlNS0_11use_defaultESI_SI_EEEEEEEPNSB_IJflEEESM_lNS1_9__extrema9arg_max_fIflNSA_4lessIfEEEEEEJSL_SN_lSS_EEEvDpT0__param_0+8];
	ld.param.u64 	%rd191, [_ZN6thrust24THRUST_300001_SM_1000_NS8cuda_cub4core6detail13_kernel_agentINS1_8__reduce11ReduceAgentINS0_12zip_iteratorIN4cuda3std3__45tupleIJNS0_6detail15normal_iteratorINS0_10device_ptrIfEEEENS0_17counting_iteratorIlNS0_11use_defaultESI_SI_EEEEEEEPNSB_IJflEEESM_lNS1_9__extrema9arg_max_fIflNSA_4lessIfEEEEEEJSL_SN_lSS_EEEvDpT0__param_0];
	ld.param.u64 	%rd194, [_ZN6thrust24THRUST_300001_SM_1000_NS8cuda_cub4core6detail13_kernel_agentINS1_8__reduce11ReduceAgentINS0_12zip_iteratorIN4cuda3std3__45tupleIJNS0_6detail15normal_iteratorINS0_10device_ptrIfEEEENS0_17counting_iteratorIlNS0_11use_defaultESI_SI_EEEEEEEPNSB_IJflEEESM_lNS1_9__extrema9arg_max_fIflNSA_4lessIfEEEEEEJSL_SN_lSS_EEEvDpT0__param_2];
	setp.eq.s64 	%p1, %rd194, 0;
	@%p1 bra 	$L__BB7_206;
	cvta.to.global.u64 	%rd1, %rd191;
	setp.gt.s64 	%p2, %rd194, 1279;
	@%p2 bra 	$L__BB7_122;
	cvt.u32.u64 	%r1, %rd194;
	mov.u32 	%r2, %tid.x;
	setp.ge.s32 	%p96, %r2, %r1;
	mov.f32 	%f188, 0f00000000;
	mov.b64 	%rd249, 0;
	mov.u32 	%r385, %r2;
	@%p96 bra 	$L__BB7_4;
	cvt.u64.u32 	%rd225, %r2;
	mul.wide.u32 	%rd226, %r2, 4;
	add.s64 	%rd227, %rd1, %rd226;
	add.s64 	%rd249, %rd192, %rd225;
	ld.global.f32 	%f188, [%rd227];
	add.s32 	%r385, %r2, 256;
$L__BB7_4:
	setp.ge.s32 	%p97, %r385, %r1;
	@%p97 bra 	$L__BB7_26;
	not.b32 	%r154, %r385;
	add.s32 	%r5, %r154, %r1;
	and.b32  	%r155, %r5, 768;
	setp.eq.s32 	%p98, %r155, 768;
	@%p98 bra 	$L__BB7_11;
	cvt.u64.u32 	%rd229, %r385;
	add.s64 	%rd240, %rd192, %rd229;
	mul.wide.u32 	%rd230, %r385, 4;
	add.s64 	%rd239, %rd1, %rd230;
	shr.u32 	%r156, %r5, 8;
	add.s32 	%r157, %r156, 1;
	and.b32  	%r158, %r157, 3;
	neg.s32 	%r383, %r158;
$L__BB7_7:
	.pragma "nounroll";
	mov.u64 	%rd9, %rd249;
	mov.f32 	%f3, %f188;
	ld.global.f32 	%f4, [%rd239];
	setp.lt.f32 	%p99, %f3, %f4;
	mov.u64 	%rd249, %rd240;
	mov.f32 	%f188, %f4;
	@%p99 bra 	$L__BB7_10;
	setp.lt.f32 	%p100, %f4, %f3;
	mov.u64 	%rd249, %rd9;
	mov.f32 	%f188, %f3;
	@%p100 bra 	$L__BB7_10;
	setp.lt.s64 	%p101, %rd9, %rd240;
	min.s64 	%rd249, %rd9, %rd240;
	selp.f32 	%f188, %f3, %f4, %p101;
$L__BB7_10:
	add.s32 	%r385, %r385, 256;
	add.s64 	%rd240, %rd240, 256;
	add.s64 	%rd239, %rd239, 1024;
	add.s32 	%r383, %r383, 1;
	setp.ne.s32 	%p102, %r383, 0;
	@%p102 bra 	$L__BB7_7;
$L__BB7_11:
	setp.lt.u32 	%p103, %r5, 768;
	@%p103 bra 	$L__BB7_26;
	add.s32 	%r386, %r385, 512;
$L__BB7_13:
	mov.u32 	%r13, %r386;
	add.s32 	%r159, %r13, -512;
	cvt.s64.s32 	%rd231, %r159;
	mul.wide.s32 	%rd232, %r159, 4;
	add.s64 	%rd17, %rd1, %rd232;
	add.s64 	%rd18, %rd192, %rd231;
	ld.global.f32 	%f10, [%rd17];
	setp.lt.f32 	%p104, %f188, %f10;
	mov.u64 	%rd246, %rd18;
	mov.f32 	%f185, %f10;
	@%p104 bra 	$L__BB7_16;
	setp.lt.f32 	%p105, %f10, %f188;
	mov.u64 	%rd246, %rd249;
	mov.f32 	%f185, %f188;
	@%p105 bra 	$L__BB7_16;
	setp.lt.s64 	%p106, %rd249, %rd18;
	min.s64 	%rd246, %rd249, %rd18;
	selp.f32 	%f185, %f188, %f10, %p106;
$L__BB7_16:
	add.s32 	%r160, %r13, -256;
	cvt.s64.s32 	%rd233, %r160;
	add.s64 	%rd21, %rd192, %rd233;
	ld.global.f32 	%f13, [%rd17+1024];
	setp.lt.f32 	%p107, %f185, %f13;
	mov.u64 	%rd247, %rd21;
	mov.f32 	%f186, %f13;
	@%p107 bra 	$L__BB7_19;
	setp.lt.f32 	%p108, %f13, %f185;
	mov.u64 	%rd247, %rd246;
	mov.f32 	%f186, %f185;
	@%p108 bra 	$L__BB7_19;
	setp.lt.s64 	%p109, %rd246, %rd21;
	min.s64 	%rd247, %rd246, %rd21;
	selp.f32 	%f186, %f185, %f13, %p109;
$L__BB7_19:
	cvt.s64.s32 	%rd234, %r13;
	add.s64 	%rd24, %rd192, %rd234;
	ld.global.f32 	%f16, [%rd17+2048];
	setp.lt.f32 	%p110, %f186, %f16;
	mov.u64 	%rd248, %rd24;
	mov.f32 	%f187, %f16;
	@%p110 bra 	$L__BB7_22;
	setp.lt.f32 	%p111, %f16, %f186;
	mov.u64 	%rd248, %rd247;
	mov.f32 	%f187, %f186;
	@%p111 bra 	$L__BB7_22;
	setp.lt.s64 	%p112, %rd247, %rd24;
	min.s64 	%rd248, %rd247, %rd24;
	selp.f32 	%f187, %f186, %f16, %p112;
$L__BB7_22:
	add.s32 	%r161, %r13, 256;
	cvt.s64.s32 	%rd235, %r161;
	add.s64 	%rd27, %rd192, %rd235;
	ld.global.f32 	%f19, [%rd17+3072];
	setp.lt.f32 	%p113, %f187, %f19;
	mov.u64 	%rd249, %rd27;
	mov.f32 	%f188, %f19;
	@%p113 bra 	$L__BB7_25;
	setp.lt.f32 	%p114, %f19, %f187;
	mov.u64 	%rd249, %rd248;
	mov.f32 	%f188, %f187;
	@%p114 bra 	$L__BB7_25;
	setp.lt.s64 	%p115, %rd248, %rd27;
	min.s64 	%rd249, %rd248, %rd27;
	selp.f32 	%f188, %f187, %f19, %p115;
$L__BB7_25:
	add.s32 	%r386, %r13, 1024;
	add.s32 	%r162, %r13, 512;
	setp.lt.s32 	%p116, %r162, %r1;
	@%p116 bra 	$L__BB7_13;
$L__BB7_26:
	setp.lt.s32 	%p117, %r1, 256;
	@%p117 bra 	$L__BB7_71;
	// begin inline asm
	mov.u32 %r276, %laneid;
	// end inline asm
	mov.b32 	%r278, %f188;
	mov.b32 	%r294, 1;
	mov.b32 	%r295, 31;
	mov.b32 	%r296, -1;
	// begin inline asm
	shfl.sync.down.b32 %r277, %r278, %r294, %r295, %r296;
	// end inline asm
	mov.b32 	%f23, %r277;
	// begin inline asm
	shfl.sync.down.b32 %r282, %r283, %r294, %r295, %r296;
	// end inline asm
	mov.b64 	{%r288, %r293}, %rd249;
	// begin inline asm
	shfl.sync.down.b32 %r287, %r288, %r294, %r295, %r296;
	// end inline asm
	// begin inline asm
	shfl.sync.down.b32 %r292, %r293, %r294, %r295, %r296;
	// end inline asm
	mov.b64 	%rd31, {%r287, %r292};
	setp.gt.s32 	%p169, %r276, 30;
	mov.u64 	%rd251, %rd249;
	mov.f32 	%f190, %f188;
	@%p169 bra 	$L__BB7_31;
	setp.lt.f32 	%p170, %f188, %f23;
	mov.u64 	%rd251, %rd31;
	mov.f32 	%f190, %f23;
	@%p170 bra 	$L__BB7_31;
	setp.gt.f32 	%p171, %f188, %f23;
	mov.u64 	%rd251, %rd249;
	mov.f32 	%f190, %f188;
	@%p171 bra 	$L__BB7_31;
	setp.lt.s64 	%p172, %rd249, %rd31;
	min.s64 	%rd251, %rd249, %rd31;
	selp.f32 	%f190, %f188, %f23, %p172;
$L__BB7_31:
	mov.b32 	%r298, %f190;
	mov.b32 	%r314, 2;
	mov.b32 	%r315, 31;
	mov.b32 	%r316, -1;
	// begin inline asm
	shfl.sync.down.b32 %r297, %r298, %r314, %r315, %r316;
	// end inline asm
	mov.b32 	%f26, %r297;
	// begin inline asm
	shfl.sync.down.b32 %r302, %r303, %r314, %r315, %r316;
	// end inline asm
	mov.b64 	{%r308, %r313}, %rd251;
	// begin inline asm
	shfl.sync.down.b32 %r307, %r308, %r314, %r315, %r316;
	// end inline asm
	// begin inline asm
	shfl.sync.down.b32 %r312, %r313, %r314, %r315, %r316;
	// end inline asm
	mov.b64 	%rd34, {%r307, %r312};
	setp.gt.s32 	%p173, %r276, 29;
	mov.u64 	%rd252, %rd251;
	mov.f32 	%f191, %f190;
	@%p173 bra 	$L__BB7_35;
	setp.lt.f32 	%p174, %f190, %f26;
	mov.u64 	%rd252, %rd34;
	mov.f32 	%f191, %f26;
	@%p174 bra 	$L__BB7_35;
	setp.gt.f32 	%p175, %f190, %f26;
	mov.u64 	%rd252, %rd251;
	mov.f32 	%f191, %f190;
	@%p175 bra 	$L__BB7_35;
	setp.lt.s64 	%p176, %rd251, %rd34;
	min.s64 	%rd252, %rd251, %rd34;
	selp.f32 	%f191, %f190, %f26, %p176;
$L__BB7_35:
	mov.b32 	%r318, %f191;
	mov.b32 	%r334, 4;
	mov.b32 	%r335, 31;
	mov.b32 	%r336, -1;
	// begin inline asm
	shfl.sync.down.b32 %r317, %r318, %r334, %r335, %r336;
	// end inline asm
	mov.b32 	%f29, %r317;
	// begin inline asm
	shfl.sync.down.b32 %r322, %r323, %r334, %r335, %r336;
	// end inline asm
	mov.b64 	{%r328, %r333}, %rd252;
	// begin inline asm
	shfl.sync.down.b32 %r327, %r328, %r334, %r335, %r336;
	// end inline asm
	// begin inline asm
	shfl.sync.down.b32 %r332, %r333, %r334, %r335, %r336;
	// end inline asm
	mov.b64 	%rd37, {%r327, %r332};
	setp.gt.s32 	%p177, %r276, 27;
	mov.u64 	%rd253, %rd252;
	mov.f32 	%f192, %f191;
	@%p177 bra 	$L__BB7_39;
	setp.lt.f32 	%p178, %f191, %f29;
	mov.u64 	%rd253, %rd37;
	mov.f32 	%f192, %f29;
	@%p178 bra 	$L__BB7_39;
	setp.gt.f32 	%p179, %f191, %f29;
	mov.u64 	%rd253, %rd252;
	mov.f32 	%f192, %f191;
	@%p179 bra 	$L__BB7_39;
	setp.lt.s64 	%p180, %rd252, %rd37;
	min.s64 	%rd253, %rd252, %rd37;
	selp.f32 	%f192, %f191, %f29, %p180;
$L__BB7_39:
	mov.b32 	%r338, %f192;
	mov.b32 	%r354, 8;
	mov.b32 	%r355, 31;
	mov.b32 	%r356, -1;
	// begin inline asm
	shfl.sync.down.b32 %r337, %r338, %r354, %r355, %r356;
	// end inline asm
	mov.b32 	%f32, %r337;
	// begin inline asm
	shfl.sync.down.b32 %r342, %r343, %r354, %r355, %r356;
	// end inline asm
	mov.b64 	{%r348, %r353}, %rd253;
	// begin inline asm
	shfl.sync.down.b32 %r347, %r348, %r354, %r355, %r356;
	// end inline asm
	// begin inline asm
	shfl.sync.down.b32 %r352, %r353, %r354, %r355, %r356;
	// end inline asm
	mov.b64 	%rd40, {%r347, %r352};
	setp.gt.s32 	%p181, %r276, 23;
	mov.u64 	%rd254, %rd253;
	mov.f32 	%f193, %f192;
	@%p181 bra 	$L__BB7_43;
	setp.lt.f32 	%p182, %f192, %f32;
	mov.u64 	%rd254, %rd40;
	mov.f32 	%f193, %f32;
	@%p182 bra 	$L__BB7_43;
	setp.gt.f32 	%p183, %f192, %f32;
	mov.u64 	%rd254, %rd253;
	mov.f32 	%f193, %f192;
	@%p183 bra 	$L__BB7_43;
	setp.lt.s64 	%p184, %rd253, %rd40;
	min.s64 	%rd254, %rd253, %rd40;
	selp.f32 	%f193, %f192, %f32, %p184;
$L__BB7_43:
	mov.b32 	%r358, %f193;
	mov.b32 	%r374, 16;
	mov.b32 	%r375, 31;
	mov.b32 	%r376, -1;
	// begin inline asm
	shfl.sync.down.b32 %r357, %r358, %r374, %r375, %r376;
	// end inline asm
	mov.b32 	%f35, %r357;
	// begin inline asm
	shfl.sync.down.b32 %r362, %r363, %r374, %r375, %r376;
	// end inline asm
	mov.b64 	{%r368, %r373}, %rd254;
	// begin inline asm
	shfl.sync.down.b32 %r367, %r368, %r374, %r375, %r376;
	// end inline asm
	// begin inline asm
	shfl.sync.down.b32 %r372, %r373, %r374, %r375, %r376;
	// end inline asm
	mov.b64 	%rd43, {%r367, %r372};
	setp.gt.s32 	%p185, %r276, 15;
	mov.u64 	%rd306, %rd254;
	mov.f32 	%f241, %f193;
	@%p185 bra 	$L__BB7_47;
	setp.lt.f32 	%p186, %f193, %f35;
	mov.u64 	%rd306, %rd43;
	mov.f32 	%f241, %f35;
	@%p186 bra 	$L__BB7_47;
	setp.gt.f32 	%p187, %f193, %f35;
	mov.u64 	%rd306, %rd254;
	mov.f32 	%f241, %f193;
	@%p187 bra 	$L__BB7_47;
	setp.lt.s64 	%p188, %rd254, %rd43;
	min.s64 	%rd306, %rd254, %rd43;
	selp.f32 	%f241, %f193, %f35, %p188;
$L__BB7_47:
	setp.ne.s32 	%p189, %r276, 0;
	@%p189 bra 	$L__BB7_49;
	shr.u32 	%r377, %r2, 1;
	and.b32  	%r378, %r377, 496;
	mov.u32 	%r379, _ZN6thrust24THRUST_300001_SM_1000_NS8cuda_cub4core6detail5shmemE;
	add.s32 	%r380, %r379, %r378;
	st.shared.f32 	[%r380+8], %f241;
	st.shared.u64 	[%r380+16], %rd306;
$L__BB7_49:
	bar.sync 	0;
	setp.ne.s32 	%p190, %r2, 0;
	@%p190 bra 	$L__BB7_204;
	ld.shared.f32 	%f38, [_ZN6thrust24THRUST_300001_SM_1000_NS8cuda_cub4core6detail5shmemE+24];
	ld.shared.u64 	%rd46, [_ZN6thrust24THRUST_300001_SM_1000_NS8cuda_cub4core6detail5shmemE+32];
	setp.lt.f32 	%p191, %f241, %f38;
	mov.u64 	%rd256, %rd46;
	mov.f32 	%f195, %f38;
	@%p191 bra 	$L__BB7_53;
	setp.lt.f32 	%p192, %f38, %f241;
	mov.u64 	%rd256, %rd306;
	mov.f32 	%f195, %f241;
	@%p192 bra 	$L__BB7_53;
	setp.lt.s64 	%p193, %rd306, %rd46;
	min.s64 	%rd256, %rd306, %rd46;
	selp.f32 	%f195, %f241, %f38, %p193;
$L__BB7_53:
	ld.shared.f32 	%f41, [_ZN6thrust24THRUST_300001_SM_1000_NS8cuda_cub4core6detail5shmemE+40];
	ld.shared.u64 	%rd49, [_ZN6thrust24THRUST_300001_SM_1000_NS8cuda_cub4core6detail5shmemE+48];
	setp.lt.f32 	%p194, %f195, %f41;
	mov.u64 	%rd257, %rd49;
	mov.f32 	%f196, %f41;
	@%p194 bra 	$L__BB7_56;
	setp.lt.f32 	%p195, %f41, %f195;
	mov.u64 	%rd257, %rd256;
	mov.f32 	%f196, %f195;
	@%p195 bra 	$L__BB7_56;
	setp.lt.s64 	%p196, %rd256, %rd49;
	min.s64 	%rd257, %rd256, %rd49;
	selp.f32 	%f196, %f195, %f41, %p196;
$L__BB7_56:
	ld.shared.f32 	%f44, [_ZN6thrust24THRUST_300001_SM_1000_NS8cuda_cub4core6detail5shmemE+56];
	ld.shared.u64 	%rd52, [_ZN6thrust24THRUST_300001_SM_1000_NS8cuda_cub4core6detail5shmemE+64];
	setp.lt.f32 	%p197, %f196, %f44;
	mov.u64 	%rd258, %rd52;
	mov.f32 	%f197, %f44;
	@%p197 bra 	$L__BB7_59;
	setp.lt.f32 	%p198, %f44, %f196;
	mov.u64 	%rd258, %rd257;
	mov.f32 	%f197, %f196;
	@%p198 bra 	$L__BB7_59;
	setp.lt.s64 	%p199, %rd257, %rd52;
	min.s64 	%rd258, %rd257, %rd52;
	selp.f32 	%f197, %f196, %f44, %p199;
$L__BB7_59:
	ld.shared.f32 	%f47, [_ZN6thrust24THRUST_300001_SM_1000_NS8cuda_cub4core6detail5shmemE+72];
	ld.shared.u64 	%rd55, [_ZN6thrust24THRUST_300001_SM_1000_NS8cuda_cub4core6detail5shmemE+80];
	setp.lt.f32 	%p200, %f197, %f47;
	mov.u64 	%rd259, %rd55;
	mov.f32 	%f198, %f47;
	@%p200 bra 	$L__BB7_62;
	setp.lt.f32 	%p201, %f47, %f197;
	mov.u64 	%rd259, %rd258;
	mov.f32 	%f198, %f197;
	@%p201 bra 	$L__BB7_62;
	setp.lt.s64 	%p202, %rd258, %rd55;
	min.s64 	%rd259, %rd258, %rd55;
	selp.f32 	%f198, %f197, %f47, %p202;
$L__BB7_62:
	ld.shared.f32 	%f50, [_ZN6thrust24THRUST_300001_SM_1000_NS8cuda_cub4core6detail5shmemE+88];
	ld.shared.u64 	%rd58, [_ZN6thrust24THRUST_300001_SM_1000_NS8cuda_cub4core6detail5shmemE+96];
	setp.lt.f32 	%p203, %f198, %f50;
	mov.u64 	%rd260, %rd58;
	mov.f32 	%f199, %f50;
	@%p203 bra 	$L__BB7_65;
	setp.lt.f32 	%p204, %f50, %f198;
	mov.u64 	%rd260, %rd259;
	mov.f32 	%f199, %f198;
	@%p204 bra 	$L__BB7_65;
	setp.lt.s64 	%p205, %rd259, %rd58;
	min.s64 	%rd260, %rd259, %rd58;
	selp.f32 	%f199, %f198, %f50, %p205;
$L__BB7_65:
	ld.shared.f32 	%f53, [_ZN6thrust24THRUST_300001_SM_1000_NS8cuda_cub4core6detail5shmemE+104];
	ld.shared.u64 	%rd61, [_ZN6thrust24THRUST_300001_SM_1000_NS8cuda_cub4core6detail5shmemE+112];
	setp.lt.f32 	%p206, %f199, %f53;
	mov.u64 	%rd261, %rd61;
	mov.f32 	%f200, %f53;
	@%p206 bra 	$L__BB7_68;
	setp.lt.f32 	%p207, %f53, %f199;
	mov.u64 	%rd261, %rd260;
	mov.f32 	%f200, %f199;
	@%p207 bra 	$L__BB7_68;
	setp.lt.s64 	%p208, %rd260, %rd61;
	min.s64 	%rd261, %rd260, %rd61;
	selp.f32 	%f200, %f199, %f53, %p208;
$L__BB7_68:
	ld.shared.f32 	%f56, [_ZN6thrust24THRUST_300001_SM_1000_NS8cuda_cub4core6detail5shmemE+120];
	ld.shared.u64 	%rd64, [_ZN6thrust24THRUST_300001_SM_1000_NS8cuda_cub4core6detail5shmemE+128];
	setp.lt.f32 	%p209, %f200, %f56;
	mov.f32 	%f241, %f56;
	mov.u64 	%rd306, %rd64;
	@%p209 bra 	$L__BB7_204;
	setp.lt.f32 	%p210, %f56, %f200;
	mov.f32 	%f241, %f200;
	mov.u64 	%rd306, %rd261;
	@%p210 bra 	$L__BB7_204;
	setp.lt.s64 	%p211, %rd261, %rd64;
	min.s64 	%rd306, %rd261, %rd64;
	selp.f32 	%f241, %f200, %f56, %p211;
	bra.uni 	$L__BB7_204;
$L__BB7_71:
	// begin inline asm
	mov.u32 %r163, %laneid;
	// end inline asm
	and.b32  	%r184, %r2, 992;
	add.s32 	%r185, %r184, 32;
	setp.gt.s32 	%p118, %r185, %r1;
	not.b32 	%r186, %r184;
	add.s32 	%r187, %r1, %r186;
	selp.b32 	%r182, %r187, 31, %p118;
	mov.b32 	%r165, %f188;
	mov.b32 	%r181, 1;
	mov.b32 	%r183, -1;
	// begin inline asm
	shfl.sync.down.b32 %r164, %r165, %r181, %r182, %r183;
	// end inline asm
	mov.b32 	%f58, %r164;
	// begin inline asm
	shfl.sync.down.b32 %r169, %r170, %r181, %r182, %r183;
	// end inline asm
	mov.b64 	{%r175, %r180}, %rd249;
	// begin inline asm
	shfl.sync.down.b32 %r174, %r175, %r181, %r182, %r183;
	// end inline asm
	// begin inline asm
	shfl.sync.down.b32 %r179, %r180, %r181, %r182, %r183;
	// end inline asm
	mov.b64 	%rd66, {%r174, %r179};
	setp.ge.s32 	%p119, %r163, %r182;
	mov.f32 	%f201, %f188;
	mov.u64 	%rd262, %rd249;
	@%p119 bra 	$L__BB7_75;
	setp.lt.f32 	%p120, %f188, %f58;
	mov.f32 	%f201, %f58;
	mov.u64 	%rd262, %rd66;
	@%p120 bra 	$L__BB7_75;
	setp.gt.f32 	%p121, %f188, %f58;
	mov.f32 	%f201, %f188;
	mov.u64 	%rd262, %rd249;
	@%p121 bra 	$L__BB7_75;
	setp.lt.s64 	%p122, %rd249, %rd66;
	selp.f32 	%f201, %f188, %f58, %p122;
	min.s64 	%rd262, %rd249, %rd66;
$L__BB7_75:
	mov.b32 	%r189, %f201;
	mov.b32 	%r205, 2;
	mov.b32 	%r207, -1;
	// begin inline asm
	shfl.sync.down.b32 %r188, %r189, %r205, %r182, %r207;
	// end inline asm
	mov.b32 	%f61, %r188;
	// begin inline asm
	shfl.sync.down.b32 %r193, %r194, %r205, %r182, %r207;
	// end inline asm
	mov.b64 	{%r199, %r204}, %rd262;
	// begin inline asm
	shfl.sync.down.b32 %r198, %r199, %r205, %r182, %r207;
	// end inline asm
	// begin inline asm
	shfl.sync.down.b32 %r203, %r204, %r205, %r182, %r207;
	// end inline asm
	mov.b64 	%rd69, {%r198, %r203};
	add.s32 	%r208, %r163, 2;
	setp.gt.s32 	%p123, %r208, %r182;
	mov.f32 	%f202, %f201;
	mov.u64 	%rd263, %rd262;
	@%p123 bra 	$L__BB7_79;
	setp.lt.f32 	%p124, %f201, %f61;
	mov.f32 	%f202, %f61;
	mov.u64 	%rd263, %rd69;
	@%p124 bra 	$L__BB7_79;
	setp.gt.f32 	%p125, %f201, %f61;
	mov.f32 	%f202, %f201;
	mov.u64 	%rd263, %rd262;
	@%p125 bra 	$L__BB7_79;
	setp.lt.s64 	%p126, %rd262, %rd69;
	selp.f32 	%f202, %f201, %f61, %p126;
	min.s64 	%rd263, %rd262, %rd69;
$L__BB7_79:
	mov.b32 	%r210, %f202;
	mov.b32 	%r226, 4;
	mov.b32 	%r228, -1;
	// begin inline asm
	shfl.sync.down.b32 %r209, %r210, %r226, %r182, %r228;
	// end inline asm
	mov.b32 	%f64, %r209;
	// begin inline asm
	shfl.sync.down.b32 %r214, %r215, %r226, %r182, %r228;
	// end inline asm
	mov.b64 	{%r220, %r225}, %rd263;
	// begin inline asm
	shfl.sync.down.b32 %r219, %r220, %r226, %r182, %r228;
	// end inline asm
	// begin inline asm
	shfl.sync.down.b32 %r224, %r225, %r226, %r182, %r228;
	// end inline asm
	mov.b64 	%rd72, {%r219, %r224};
	add.s32 	%r229, %r163, 4;
	setp.gt.s32 	%p127, %r229, %r182;
	mov.f32 	%f203, %f202;
	mov.u64 	%rd264, %rd263;
	@%p127 bra 	$L__BB7_83;
	setp.lt.f32 	%p128, %f202, %f64;
	mov.f32 	%f203, %f64;
	mov.u64 	%rd264, %rd72;
	@%p128 bra 	$L__BB7_83;
	setp.gt.f32 	%p129, %f202, %f64;
	mov.f32 	%f203, %f202;
	mov.u64 	%rd264, %rd263;
	@%p129 bra 	$L__BB7_83;
	setp.lt.s64 	%p130, %rd263, %rd72;
	selp.f32 	%f203, %f202, %f64, %p130;
	min.s64 	%rd264, %rd263, %rd72;
$L__BB7_83:
	mov.b32 	%r231, %f203;
	mov.b32 	%r247, 8;
	mov.b32 	%r249, -1;
	// begin inline asm
	shfl.sync.down.b32 %r230, %r231, %r247, %r182, %r249;
	// end inline asm
	mov.b32 	%f67, %r230;
	// begin inline asm
	shfl.sync.down.b32 %r235, %r236, %r247, %r182, %r249;
	// end inline asm
	mov.b64 	{%r241, %r246}, %rd264;
	// begin inline asm
	shfl.sync.down.b32 %r240, %r241, %r247, %r182, %r249;
	// end inline asm
	// begin inline asm
	shfl.sync.down.b32 %r245, %r246, %r247, %r182, %r249;
	// end inline asm
	mov.b64 	%rd75, {%r240, %r245};
	add.s32 	%r250, %r163, 8;
	setp.gt.s32 	%p131, %r250, %r182;
	mov.f32 	%f204, %f203;
	mov.u64 	%rd265, %rd264;
	@%p131 bra 	$L__BB7_87;
	setp.lt.f32 	%p132, %f203, %f67;
	mov.f32 	%f204, %f67;
	mov.u64 	%rd265, %rd75;
	@%p132 bra 	$L__BB7_87;
	setp.gt.f32 	%p133, %f203, %f67;
	mov.f32 	%f204, %f203;
	mov.u64 	%rd265, %rd264;
	@%p133 bra 	$L__BB7_87;
	setp.lt.s64 	%p134, %rd264, %rd75;
	selp.f32 	%f204, %f203, %f67, %p134;
	min.s64 	%rd265, %rd264, %rd75;
$L__BB7_87:
	mov.b32 	%r252, %f204;
	mov.b32 	%r268, 16;
	mov.b32 	%r270, -1;
	// begin inline asm
	shfl.sync.down.b32 %r251, %r252, %r268, %r182, %r270;
	// end inline asm
	mov.b32 	%f70, %r251;
	// begin inline asm
	shfl.sync.down.b32 %r256, %r257, %r268, %r182, %r270;
	// end inline asm
	mov.b64 	{%r262, %r267}, %rd265;
	// begin inline asm
	shfl.sync.down.b32 %r261, %r262, %r268, %r182, %r270;
	// end inline asm
	// begin inline asm
	shfl.sync.down.b32 %r266, %r267, %r268, %r182, %r270;
	// end inline asm
	mov.b64 	%rd78, {%r261, %r266};
	add.s32 	%r271, %r163, 16;
	setp.gt.s32 	%p135, %r271, %r182;
	mov.f32 	%f241, %f204;
	mov.u64 	%rd306, %rd265;
	@%p135 bra 	$L__BB7_91;
	setp.lt.f32 	%p136, %f204, %f70;
	mov.f32 	%f241, %f70;
	mov.u64 	%rd306, %rd78;
	@%p136 bra 	$L__BB7_91;
	setp.gt.f32 	%p137, %f204, %f70;
	mov.f32 	%f241, %f204;
	mov.u64 	%rd306, %rd265;
	@%p137 bra 	$L__BB7_91;
	setp.lt.s64 	%p138, %rd265, %rd78;
	selp.f32 	%f241, %f204, %f70, %p138;
	min.s64 	%rd306, %rd265, %rd78;
$L__BB7_91:
	setp.ne.s32 	%p139, %r163, 0;
	@%p139 bra 	$L__BB7_93;
	shr.u32 	%r272, %r2, 1;
	and.b32  	%r273, %r272, 496;
	mov.u32 	%r274, _ZN6thrust24THRUST_300001_SM_1000_NS8cuda_cub4core6detail5shmemE;
	add.s32 	%r275, %r274, %r273;
	st.shared.f32 	[%r275+8], %f241;
	st.shared.u64 	[%r275+16], %rd306;
$L__BB7_93:
	bar.sync 	0;
	setp.ne.s32 	%p140, %r2, 0;
	@%p140 bra 	$L__BB7_204;
	setp.lt.s32 	%p141, %r1, 33;
	mov.f32 	%f206, %f241;
	mov.u64 	%rd267, %rd306;
	@%p141 bra 	$L__BB7_98;
	ld.shared.f32 	%f73, [_ZN6thrust24THRUST_300001_SM_1000_NS8cuda_cub4core6detail5shmemE+24];
	ld.shared.u64 	%rd81, [_ZN6thrust24THRUST_300001_SM_1000_NS8cuda_cub4core6detail5shmemE+32];
	setp.lt.f32 	%p142, %f241, %f73;
	mov.f32 	%f206, %f73;
	mov.u64 	%rd267, %rd81;
	@%p142 bra 	$L__BB7_98;
	setp.lt.f32 	%p143, %f73, %f241;
	mov.f32 	%f206, %f241;
	mov.u64 	%rd267, %rd306;
	@%p143 bra 	$L__BB7_98;
	setp.lt.s64 	%p144, %rd306, %rd81;
	selp.f32 	%f206, %f241, %f73, %p144;
	min.s64 	%rd267, %rd306, %rd81;
$L__BB7_98:
	setp.lt.s32 	%p145, %r1, 65;
	mov.f32 	%f207, %f206;
	mov.u64 	%rd268, %rd267;
	@%p145 bra 	$L__BB7_102;
	ld.shared.f32 	%f76, [_ZN6thrust24THRUST_300001_SM_1000_NS8cuda_cub4core6detail5shmemE+40];
	ld.shared.u64 	%rd84, [_ZN6thrust24THRUST_300001_SM_1000_NS8cuda_cub4core6detail5shmemE+48];
	setp.lt.f32 	%p146, %f206, %f76;
	mov.f32 	%f207, %f76;
	mov.u64 	%rd268, %rd84;
	@%p146 bra 	$L__BB7_102;
	setp.lt.f32 	%p147, %f76, %f206;
	mov.f32 	%f207, %f206;
	mov.u64 	%rd268, %rd267;
	@%p147 bra 	$L__BB7_102;
	setp.lt.s64 	%p148, %rd267, %rd84;
	selp.f32 	%f207, %f206, %f76, %p148;
	min.s64 	%rd268, %rd267, %rd84;
$L__BB7_102:
	setp.lt.s32 	%p149, %r1, 97;
	mov.f32 	%f208, %f207;
	mov.u64 	%rd269, %rd268;
	@%p149 bra 	$L__BB7_106;
	ld.shared.f32 	%f79, [_ZN6thrust24THRUST_300001_SM_1000_NS8cuda_cub4core6detail5shmemE+56];
	ld.shared.u64 	%rd87, [_ZN6thrust24THRUST_300001_SM_1000_NS8cuda_cub4core6detail5shmemE+64];
	setp.lt.f32 	%p150, %f207, %f79;
	mov.f32 	%f208, %f79;
	mov.u64 	%rd269, %rd87;
	@%p150 bra 	$L__BB7_106;
	setp.lt.f32 	%p151, %f79, %f207;
	mov.f32 	%f208, %f207;
	mov.u64 	%rd269, %rd268;
	@%p151 bra 	$L__BB7_106;
	setp.lt.s64 	%p152, %rd268, %rd87;
	selp.f32 	%f208, %f207, %f79, %p152;
	min.s64 	%rd269, %rd268, %rd87;
$L__BB7_106:
	setp.lt.s32 	%p153, %r1, 129;
	mov.f32 	%f209, %f208;
	mov.u64 	%rd270, %rd269;
	@%p153 bra 	$L__BB7_110;
	ld.shared.f32 	%f82, [_ZN6thrust24THRUST_300001_SM_1000_NS8cuda_cub4core6detail5shmemE+72];
	ld.shared.u64 	%rd90, [_ZN6thrust24THRUST_300001_SM_1000_NS8cuda_cub4core6detail5shmemE+80];
	setp.lt.f32 	%p154, %f208, %f82;
	mov.f32 	%f209, %f82;
	mov.u64 	%rd270, %rd90;
	@%p154 bra 	$L__BB7_110;
	setp.lt.f32 	%p155, %f82, %f208;
	mov.f32 	%f209, %f208;
	mov.u64 	%rd270, %rd269;
	@%p155 bra 	$L__BB7_110;
	setp.lt.s64 	%p156, %rd269, %rd90;
	selp.f32 	%f209, %f208, %f82, %p156;
	min.s64 	%rd270, %rd269, %rd90;
$L__BB7_110:
	setp.lt.s32 	%p157, %r1, 161;
	mov.f32 	%f210, %f209;
	mov.u64 	%rd271, %rd270;
	@%p157 bra 	$L__BB7_114;
	ld.shared.f32 	%f85, [_ZN6thrust24THRUST_300001_SM_1000_NS8cuda_cub4core6detail5shmemE+88];
	ld.shared.u64 	%rd93, [_ZN6thrust24THRUST_300001_SM_1000_NS8cuda_cub4core6detail5shmemE+96];
	setp.lt.f32 	%p158, %f209, %f85;
	mov.f32 	%f210, %f85;
	mov.u64 	%rd271, %rd93;
	@%p158 bra 	$L__BB7_114;
	setp.lt.f32 	%p159, %f85, %f209;
	mov.f32 	%f210, %f209;
	mov.u64 	%rd271, %rd270;
	@%p159 bra 	$L__BB7_114;
	setp.lt.s64 	%p160, %rd270, %rd93;
	selp.f32 	%f210, %f209, %f85, %p160;
	min.s64 	%rd271, %rd270, %rd93;
$L__BB7_114:
	setp.lt.s32 	%p161, %r1, 193;
	mov.f32 	%f211, %f210;
	mov.u64 	%rd272, %rd271;
	@%p161 bra 	$L__BB7_118;
	ld.shared.f32 	%f88, [_ZN6thrust24THRUST_300001_SM_1000_NS8cuda_cub4core6detail5shmemE+104];
	ld.shared.u64 	%rd96, [_ZN6thrust24THRUST_300001_SM_1000_NS8cuda_cub4core6detail5shmemE+112];
	setp.lt.f32 	%p162, %f210, %f88;
	mov.f32 	%f211, %f88;
	mov.u64 	%rd272, %rd96;
	@%p162 bra 	$L__BB7_118;
	setp.lt.f32 	%p163, %f88, %f210;
	mov.f32 	%f211, %f210;
	mov.u64 	%rd272, %rd271;
	@%p163 bra 	$L__BB7_118;
	setp.lt.s64 	%p164, %rd271, %rd96;
	selp.f32 	%f211, %f210, %f88, %p164;
	min.s64 	%rd272, %rd271, %rd96;
$L__BB7_118:
	setp.lt.s32 	%p165, %r1, 225;
	mov.f32 	%f241, %f211;
	mov.u64 	%rd306, %rd272;
	@%p165 bra 	$L__BB7_204;
	ld.shared.f32 	%f91, [_ZN6thrust24THRUST_300001_SM_1000_NS8cuda_cub4core6detail5shmemE+120];
	ld.shared.u64 	%rd99, [_ZN6thrust24THRUST_300001_SM_1000_NS8cuda_cub4core6detail5shmemE+128];
	setp.lt.f32 	%p166, %f211, %f91;
	mov.f32 	%f241, %f91;
	mov.u64 	%rd306, %rd99;
	@%p166 bra 	$L__BB7_204;
	setp.lt.f32 	%p167, %f91, %f211;
	mov.f32 	%f241, %f211;
	mov.u64 	%rd306, %rd272;
	@%p167 bra 	$L__BB7_204;
	setp.lt.s64 	%p168, %rd272, %rd99;
	selp.f32 	%f241, %f211, %f91, %p168;
	min.s64 	%rd306, %rd272, %rd99;
	bra.uni 	$L__BB7_204;
$L__BB7_122:
	mov.u32 	%r18, %tid.x;
	cvt.u64.u32 	%rd101, %r18;
	mul.wide.u32 	%rd195, %r18, 4;
	add.s64 	%rd102, %rd1, %rd195;
	ld.global.f32 	%f170, [%rd102];
	add.s32 	%r31, %r18, 256;
	cvt.u64.u32 	%rd196, %r31;
	ld.global.f32 	%f171, [%rd102+1024];
	add.s32 	%r32, %r18, 512;
	cvt.u64.u32 	%rd197, %r32;
	ld.global.f32 	%f172, [%rd102+2048];
	add.s32 	%r33, %r18, 768;
	cvt.u64.u32 	%rd198, %r33;
	ld.global.f32 	%f173, [%rd102+3072];
	or.b32  	%r34, %r18, 1024;
	cvt.u64.u32 	%rd103, %r34;
	add.s64 	%rd293, %rd192, %rd103;
	ld.global.f32 	%f228, [%rd102+4096];
	setp.geu.f32 	%p3, %f170, %f171;
	selp.f32 	%f174, %f170, %f171, %p3;
	selp.b64 	%rd199, %rd101, %rd196, %p3;
	setp.geu.f32 	%p4, %f174, %f172;
	selp.f32 	%f175, %f174, %f172, %p4;
	selp.b64 	%rd200, %rd199, %rd197, %p4;
	setp.geu.f32 	%p5, %f175, %f173;
	selp.f32 	%f94, %f175, %f173, %p5;
	selp.b64 	%rd105, %rd200, %rd198, %p5;
	setp.lt.f32 	%p6, %f94, %f228;
	@%p6 bra 	$L__BB7_124;
	setp.lt.f32 	%p7, %f228, %f94;
	setp.lt.u64 	%p8, %rd105, %rd103;
	or.pred  	%p9, %p7, %p8;
	selp.f32 	%f228, %f94, %f228, %p9;
	add.s64 	%rd201, %rd192, %rd105;
	selp.b64 	%rd293, %rd201, %rd293, %p9;
$L__BB7_124:
	setp.lt.u64 	%p10, %rd194, 2560;
	mov.b64 	%rd282, 1280;
	@%p10 bra 	$L__BB7_137;
	mov.b64 	%rd274, 1280;
	mov.f32 	%f213, %f228;
$L__BB7_126:
	add.s64 	%rd204, %rd274, %rd101;
	shl.b64 	%rd205, %rd274, 2;
	add.s64 	%rd206, %rd102, %rd205;
	add.s64 	%rd110, %rd204, %rd192;
	ld.global.f32 	%f214, [%rd206];
	ld.global.f32 	%f215, [%rd206+1024];
	add.s64 	%rd278, %rd110, 512;
	ld.global.f32 	%f216, [%rd206+2048];
	add.s64 	%rd279, %rd110, 768;
	ld.global.f32 	%f217, [%rd206+3072];
	ld.global.f32 	%f228, [%rd206+4096];
	setp.lt.f32 	%p11, %f213, %f214;
	mov.u64 	%rd276, %rd110;
	@%p11 bra 	$L__BB7_128;
	setp.lt.f32 	%p12, %f214, %f213;
	setp.lt.s64 	%p13, %rd293, %rd110;
	or.pred  	%p14, %p12, %p13;
	selp.f32 	%f214, %f213, %f214, %p14;
	selp.b64 	%rd276, %rd293, %rd110, %p14;
$L__BB7_128:
	add.s64 	%rd277, %rd110, 256;
	setp.lt.f32 	%p15, %f214, %f215;
	@%p15 bra 	$L__BB7_130;
	setp.lt.f32 	%p16, %f215, %f214;
	setp.lt.s64 	%p17, %rd276, %rd277;
	or.pred  	%p18, %p16, %p17;
	selp.f32 	%f215, %f214, %f215, %p18;
	selp.b64 	%rd277, %rd276, %rd277, %p18;
$L__BB7_130:
	setp.lt.f32 	%p19, %f215, %f216;
	@%p19 bra 	$L__BB7_132;
	setp.lt.f32 	%p20, %f216, %f215;
	setp.lt.s64 	%p21, %rd277, %rd278;
	or.pred  	%p22, %p20, %p21;
	selp.f32 	%f216, %f215, %f216, %p22;
	selp.b64 	%rd278, %rd277, %rd278, %p22;
$L__BB7_132:
	setp.lt.f32 	%p23, %f216, %f217;
	@%p23 bra 	$L__BB7_134;
	setp.lt.f32 	%p24, %f217, %f216;
	setp.lt.s64 	%p25, %rd278, %rd279;
	or.pred  	%p26, %p24, %p25;
	selp.f32 	%f217, %f216, %f217, %p26;
	selp.b64 	%rd279, %rd278, %rd279, %p26;
$L__BB7_134:
	add.s64 	%rd210, %rd204, %rd192;
	add.s64 	%rd293, %rd210, 1024;
	setp.lt.f32 	%p27, %f217, %f228;
	@%p27 bra 	$L__BB7_136;
	setp.lt.f32 	%p28, %f228, %f217;
	setp.lt.s64 	%p29, %rd279, %rd293;
	or.pred  	%p30, %p28, %p29;
	selp.f32 	%f228, %f217, %f228, %p30;
	selp.b64 	%rd293, %rd279, %rd293, %p30;
$L__BB7_136:
	add.s64 	%rd282, %rd274, 1280;
	add.s64 	%rd211, %rd274, 2560;
	setp.le.s64 	%p31, %rd211, %rd194;
	mov.u64 	%rd274, %rd282;
	mov.f32 	%f213, %f228;
	@%p31 bra 	$L__BB7_126;
$L__BB7_137:
	setp.le.s64 	%p32, %rd194, %rd282;
	@%p32 bra 	$L__BB7_160;
	cvt.u32.u64 	%r35, %rd282;
	cvt.u32.u64 	%r36, %rd194;
	sub.s32 	%r19, %r36, %r35;
	setp.ge.s32 	%p33, %r18, %r19;
	@%p33 bra 	$L__BB7_160;
	cvta.to.global.u64 	%rd128, %rd191;
	not.b32 	%r38, %r18;
	add.s32 	%r39, %r38, %r36;
	sub.s32 	%r20, %r39, %r35;
	and.b32  	%r41, %r20, 768;
	setp.eq.s32 	%p34, %r41, 768;
	mov.u32 	%r389, %r18;
	@%p34 bra 	$L__BB7_145;
	add.s64 	%rd213, %rd282, %rd101;
	add.s64 	%rd284, %rd213, %rd192;
	shl.b64 	%rd214, %rd213, 2;
	add.s64 	%rd283, %rd128, %rd214;
	shr.u32 	%r42, %r20, 8;
	add.s32 	%r43, %r42, 1;
	and.b32  	%r44, %r43, 3;
	neg.s32 	%r387, %r44;
	mov.u32 	%r389, %r18;
$L__BB7_141:
	.pragma "nounroll";
	mov.u64 	%rd133, %rd293;
	mov.f32 	%f114, %f228;
	ld.global.f32 	%f115, [%rd283];
	setp.lt.f32 	%p35, %f114, %f115;
	mov.f32 	%f228, %f115;
	mov.u64 	%rd293, %rd284;
	@%p35 bra 	$L__BB7_144;
	setp.lt.f32 	%p36, %f115, %f114;
	mov.f32 	%f228, %f114;
	mov.u64 	%rd293, %rd133;
	@%p36 bra 	$L__BB7_144;
	setp.lt.s64 	%p37, %rd133, %rd284;
	selp.f32 	%f228, %f114, %f115, %p37;
	min.s64 	%rd293, %rd133, %rd284;
$L__BB7_144:
	add.s32 	%r389, %r389, 256;
	add.s64 	%rd284, %rd284, 256;
	add.s64 	%rd283, %rd283, 1024;
	add.s32 	%r387, %r387, 1;
	setp.ne.s32 	%p38, %r387, 0;
	@%p38 bra 	$L__BB7_141;
$L__BB7_145:
	setp.lt.u32 	%p39, %r20, 768;
	@%p39 bra 	$L__BB7_160;
	add.s32 	%r390, %r389, 512;
$L__BB7_147:
	mov.u32 	%r28, %r390;
	add.s32 	%r45, %r28, -512;
	cvt.u64.u32 	%rd215, %r45;
	add.s64 	%rd216, %rd282, %rd215;
	shl.b64 	%rd217, %rd216, 2;
	add.s64 	%rd141, %rd128, %rd217;
	add.s64 	%rd142, %rd216, %rd192;
	ld.global.f32 	%f121, [%rd141];
	setp.lt.f32 	%p40, %f228, %f121;
	mov.f32 	%f225, %f121;
	mov.u64 	%rd290, %rd142;
	@%p40 bra 	$L__BB7_150;
	setp.lt.f32 	%p41, %f121, %f228;
	mov.f32 	%f225, %f228;
	mov.u64 	%rd290, %rd293;
	@%p41 bra 	$L__BB7_150;
	setp.lt.s64 	%p42, %rd293, %rd142;
	selp.f32 	%f225, %f228, %f121, %p42;
	min.s64 	%rd290, %rd293, %rd142;
$L__BB7_150:
	add.s32 	%r46, %r28, -256;
	cvt.u64.u32 	%rd218, %r46;
	add.s64 	%rd219, %rd282, %rd218;
	add.s64 	%rd145, %rd219, %rd192;
	ld.global.f32 	%f124, [%rd141+1024];
	setp.lt.f32 	%p43, %f225, %f124;
	mov.f32 	%f226, %f124;
	mov.u64 	%rd291, %rd145;
	@%p43 bra 	$L__BB7_153;
	setp.lt.f32 	%p44, %f124, %f225;
	mov.f32 	%f226, %f225;
	mov.u64 	%rd291, %rd290;
	@%p44 bra 	$L__BB7_153;
	setp.lt.s64 	%p45, %rd290, %rd145;
	selp.f32 	%f226, %f225, %f124, %p45;
	min.s64 	%rd291, %rd290, %rd145;
$L__BB7_153:
	cvt.u64.u32 	%rd220, %r28;
	add.s64 	%rd221, %rd282, %rd220;
	add.s64 	%rd148, %rd221, %rd192;
	ld.global.f32 	%f127, [%rd141+2048];
	setp.lt.f32 	%p46, %f226, %f127;
	mov.f32 	%f227, %f127;
	mov.u64 	%rd292, %rd148;
	@%p46 bra 	$L__BB7_156;
	setp.lt.f32 	%p47, %f127, %f226;
	mov.f32 	%f227, %f226;
	mov.u64 	%rd292, %rd291;
	@%p47 bra 	$L__BB7_156;
	setp.lt.s64 	%p48, %rd291, %rd148;
	selp.f32 	%f227, %f226, %f127, %p48;
	min.s64 	%rd292, %rd291, %rd148;
$L__BB7_156:
	add.s32 	%r47, %r28, 256;
	cvt.u64.u32 	%rd222, %r47;
	add.s64 	%rd223, %rd282, %rd222;
	add.s64 	%rd151, %rd223, %rd192;
	ld.global.f32 	%f130, [%rd141+3072];
	setp.lt.f32 	%p49, %f227, %f130;
	mov.f32 	%f228, %f130;
	mov.u64 	%rd293, %rd151;
	@%p49 bra 	$L__BB7_159;
	setp.lt.f32 	%p50, %f130, %f227;
	mov.f32 	%f228, %f227;
	mov.u64 	%rd293, %rd292;
	@%p50 bra 	$L__BB7_159;
	setp.lt.s64 	%p51, %rd292, %rd151;
	selp.f32 	%f228, %f227, %f130, %p51;
	min.s64 	%rd293, %rd292, %rd151;
$L__BB7_159:
	add.s32 	%r390, %r28, 1024;
	add.s32 	%r48, %r28, 512;
	setp.lt.s32 	%p52, %r48, %r19;
	@%p52 bra 	$L__BB7_147;
$L__BB7_160:
	// begin inline asm
	mov.u32 %r49, %laneid;
	// end inline asm
	mov.b32 	%r51, %f228;
	mov.b32 	%r67, 1;
	mov.b32 	%r68, 31;
	mov.b32 	%r69, -1;
	// begin inline asm
	shfl.sync.down.b32 %r50, %r51, %r67, %r68, %r69;
	// end inline asm
	mov.b32 	%f134, %r50;
	// begin inline asm
	shfl.sync.down.b32 %r55, %r56, %r67, %r68, %r69;
	// end inline asm
	mov.b64 	{%r61, %r66}, %rd293;
	// begin inline asm
	shfl.sync.down.b32 %r60, %r61, %r67, %r68, %r69;
	// end inline asm
	// begin inline asm
	shfl.sync.down.b32 %r65, %r66, %r67, %r68, %r69;
	// end inline asm
	mov.b64 	%rd155, {%r60, %r65};
	setp.gt.s32 	%p53, %r49, 30;
	mov.f32 	%f230, %f228;
	mov.u64 	%rd295, %rd293;
	@%p53 bra 	$L__BB7_164;
	setp.lt.f32 	%p54, %f228, %f134;
	mov.f32 	%f230, %f134;
	mov.u64 	%rd295, %rd155;
	@%p54 bra 	$L__BB7_164;
	setp.gt.f32 	%p55, %f228, %f134;
	mov.f32 	%f230, %f228;
	mov.u64 	%rd295, %rd293;
	@%p55 bra 	$L__BB7_164;
	setp.lt.s64 	%p56, %rd293, %rd155;
	selp.f32 	%f230, %f228, %f134, %p56;
	min.s64 	%rd295, %rd293, %rd155;
$L__BB7_164:
	mov.b32 	%r71, %f230;
	mov.b32 	%r87, 2;
	mov.b32 	%r88, 31;
	mov.b32 	%r89, -1;
	// begin inline asm
	shfl.sync.down.b32 %r70, %r71, %r87, %r88, %r89;
	// end inline asm
	mov.b32 	%f137, %r70;
	// begin inline asm
	shfl.sync.down.b32 %r75, %r76, %r87, %r88, %r89;
	// end inline asm
	mov.b64 	{%r81, %r86}, %rd295;
	// begin inline asm
	shfl.sync.down.b32 %r80, %r81, %r87, %r88, %r89;
	// end inline asm
	// begin inline asm
	shfl.sync.down.b32 %r85, %r86, %r87, %r88, %r89;
	// end inline asm
	mov.b64 	%rd158, {%r80, %r85};
	setp.gt.s32 	%p57, %r49, 29;
	mov.f32 	%f231, %f230;
	mov.u64 	%rd296, %rd295;
	@%p57 bra 	$L__BB7_168;
	setp.lt.f32 	%p58, %f230, %f137;
	mov.f32 	%f231, %f137;
	mov.u64 	%rd296, %rd158;
	@%p58 bra 	$L__BB7_168;
	setp.gt.f32 	%p59, %f230, %f137;
	mov.f32 	%f231, %f230;
	mov.u64 	%rd296, %rd295;
	@%p59 bra 	$L__BB7_168;
	setp.lt.s64 	%p60, %rd295, %rd158;
	selp.f32 	%f231, %f230, %f137, %p60;
	min.s64 	%rd296, %rd295, %rd158;
$L__BB7_168:
	mov.b32 	%r91, %f231;
	mov.b32 	%r107, 4;
	mov.b32 	%r108, 31;
	mov.b32 	%r109, -1;
	// begin inline asm
	shfl.sync.down.b32 %r90, %r91, %r107, %r108, %r109;
	// end inline asm
	mov.b32 	%f140, %r90;
	// begin inline asm
	shfl.sync.down.b32 %r95, %r96, %r107, %r108, %r109;
	// end inline asm
	mov.b64 	{%r101, %r106}, %rd296;
	// begin inline asm
	shfl.sync.down.b32 %r100, %r101, %r107, %r108, %r109;
	// end inline asm
	// begin inline asm
	shfl.sync.down.b32 %r105, %r106, %r107, %r108, %r109;
	// end inline asm
	mov.b64 	%rd161, {%r100, %r105};
	setp.gt.s32 	%p61, %r49, 27;
	mov.f32 	%f232, %f231;
	mov.u64 	%rd297, %rd296;
	@%p61 bra 	$L__BB7_172;
	setp.lt.f32 	%p62, %f231, %f140;
	mov.f32 	%f232, %f140;
	mov.u64 	%rd297, %rd161;
	@%p62 bra 	$L__BB7_172;
	setp.gt.f32 	%p63, %f231, %f140;
	mov.f32 	%f232, %f231;
	mov.u64 	%rd297, %rd296;
	@%p63 bra 	$L__BB7_172;
	setp.lt.s64 	%p64, %rd296, %rd161;
	selp.f32 	%f232, %f231, %f140, %p64;
	min.s64 	%rd297, %rd296, %rd161;
$L__BB7_172:
	mov.b32 	%r111, %f232;
	mov.b32 	%r127, 8;
	mov.b32 	%r128, 31;
	mov.b32 	%r129, -1;
	// begin inline asm
	shfl.sync.down.b32 %r110, %r111, %r127, %r128, %r129;
	// end inline asm
	mov.b32 	%f143, %r110;
	// begin inline asm
	shfl.sync.down.b32 %r115, %r116, %r127, %r128, %r129;
	// end inline asm
	mov.b64 	{%r121, %r126}, %rd297;
	// begin inline asm
	shfl.sync.down.b32 %r120, %r121, %r127, %r128, %r129;
	// end inline asm
	// begin inline asm
	shfl.sync.down.b32 %r125, %r126, %r127, %r128, %r129;
	// end inline asm
	mov.b64 	%rd164, {%r120, %r125};
	setp.gt.s32 	%p65, %r49, 23;
	mov.f32 	%f233, %f232;
	mov.u64 	%rd298, %rd297;
	@%p65 bra 	$L__BB7_176;
	setp.lt.f32 	%p66, %f232, %f143;
	mov.f32 	%f233, %f143;
	mov.u64 	%rd298, %rd164;
	@%p66 bra 	$L__BB7_176;
	setp.gt.f32 	%p67, %f232, %f143;
	mov.f32 	%f233, %f232;
	mov.u64 	%rd298, %rd297;
	@%p67 bra 	$L__BB7_176;
	setp.lt.s64 	%p68, %rd297, %rd164;
	selp.f32 	%f233, %f232, %f143, %p68;
	min.s64 	%rd298, %rd297, %rd164;
$L__BB7_176:
	mov.b32 	%r131, %f233;
	mov.b32 	%r147, 16;
	mov.b32 	%r148, 31;
	mov.b32 	%r149, -1;
	// begin inline asm
	shfl.sync.down.b32 %r130, %r131, %r147, %r148, %r149;
	// end inline asm
	mov.b32 	%f146, %r130;
	// begin inline asm
	shfl.sync.down.b32 %r135, %r136, %r147, %r148, %r149;
	// end inline asm
	mov.b64 	{%r141, %r146}, %rd298;
	// begin inline asm
	shfl.sync.down.b32 %r140, %r141, %r147, %r148, %r149;
	// end inline asm
	// begin inline asm
	shfl.sync.down.b32 %r145, %r146, %r147, %r148, %r149;
	// end inline asm
	mov.b64 	%rd167, {%r140, %r145};
	setp.gt.s32 	%p69, %r49, 15;
	mov.f32 	%f241, %f233;
	mov.u64 	%rd306, %rd298;
	@%p69 bra 	$L__BB7_180;
	setp.lt.f32 	%p70, %f233, %f146;
	mov.f32 	%f241, %f146;
	mov.u64 	%rd306, %rd167;
	@%p70 bra 	$L__BB7_180;
	setp.gt.f32 	%p71, %f233, %f146;
	mov.f32 	%f241, %f233;
	mov.u64 	%rd306, %rd298;
	@%p71 bra 	$L__BB7_180;
	setp.lt.s64 	%p72, %rd298, %rd167;
	selp.f32 	%f241, %f233, %f146, %p72;
	min.s64 	%rd306, %rd298, %rd167;
$L__BB7_180:
	setp.ne.s32 	%p73, %r49, 0;
	@%p73 bra 	$L__BB7_182;
	shr.u32 	%r150, %r18, 1;
	and.b32  	%r151, %r150, 496;
	mov.u32 	%r152, _ZN6thrust24THRUST_300001_SM_1000_NS8cuda_cub4core6detail5shmemE;
	add.s32 	%r153, %r152, %r151;
	st.shared.f32 	[%r153+8], %f241;
	st.shared.u64 	[%r153+16], %rd306;
$L__BB7_182:
	bar.sync 	0;
	setp.ne.s32 	%p74, %r18, 0;
	@%p74 bra 	$L__BB7_204;
	ld.shared.f32 	%f149, [_ZN6thrust24THRUST_300001_SM_1000_NS8cuda_cub4core6detail5shmemE+24];
	ld.shared.u64 	%rd170, [_ZN6thrust24THRUST_300001_SM_1000_NS8cuda_cub4core6detail5shmemE+32];
	setp.lt.f32 	%p75, %f241, %f149;
	mov.f32 	%f235, %f149;
	mov.u64 	%rd300, %rd170;
	@%p75 bra 	$L__BB7_186;
	setp.lt.f32 	%p76, %f149, %f241;
	mov.f32 	%f235, %f241;
	mov.u64 	%rd300, %rd306;
	@%p76 bra 	$L__BB7_186;
	setp.lt.s64 	%p77, %rd306, %rd170;
	selp.f32 	%f235, %f241, %f149, %p77;
	min.s64 	%rd300, %rd306, %rd170;
$L__BB7_186:
	ld.shared.f32 	%f152, [_ZN6thrust24THRUST_300001_SM_1000_NS8cuda_cub4core6detail5shmemE+40];
	ld.shared.u64 	%rd173, [_ZN6thrust24THRUST_300001_SM_1000_NS8cuda_cub4core6detail5shmemE+48];
	setp.lt.f32 	%p78, %f235, %f152;
	mov.f32 	%f236, %f152;
	mov.u64 	%rd301, %rd173;
	@%p78 bra 	$L__BB7_189;
	setp.lt.f32 	%p79, %f152, %f235;
	mov.f32 	%f236, %f235;
	mov.u64 	%rd301, %rd300;
	@%p79 bra 	$L__BB7_189;
	setp.lt.s64 	%p80, %rd300, %rd173;
	selp.f32 	%f236, %f235, %f152, %p80;
	min.s64 	%rd301, %rd300, %rd173;
$L__BB7_189:
	ld.shared.f32 	%f155, [_ZN6thrust24THRUST_300001_SM_1000_NS8cuda_cub4core6detail5shmemE+56];
	ld.shared.u64 	%rd176, [_ZN6thrust24THRUST_300001_SM_1000_NS8cuda_cub4core6detail5shmemE+64];
	setp.lt.f32 	%p81, %f236, %f155;
	mov.f32 	%f237, %f155;
	mov.u64 	%rd302, %rd176;
	@%p81 bra 	$L__BB7_192;
	setp.lt.f32 	%p82, %f155, %f236;
	mov.f32 	%f237, %f236;
	mov.u64 	%rd302, %rd301;
	@%p82 bra 	$L__BB7_192;
	setp.lt.s64 	%p83, %rd301, %rd176;
	selp.f32 	%f237, %f236, %f155, %p83;
	min.s64 	%rd302, %rd301, %rd176;
$L__BB7_192:
	ld.shared.f32 	%f158, [_ZN6thrust24THRUST_300001_SM_1000_NS8cuda_cub4core6detail5shmemE+72];
	ld.shared.u64 	%rd179, [_ZN6thrust24THRUST_300001_SM_1000_NS8cuda_cub4core6detail5shmemE+80];
	setp.lt.f32 	%p84, %f237, %f158;
	mov.f32 	%f238, %f158;
	mov.u64 	%rd303, %rd179;
	@%p84 bra 	$L__BB7_195;
	setp.lt.f32 	%p85, %f158, %f237;
	mov.f32 	%f238, %f237;
	mov.u64 	%rd303, %rd302;
	@%p85 bra 	$L__BB7_195;
	setp.lt.s64 	%p86, %rd302, %rd179;
	selp.f32 	%f238, %f237, %f158, %p86;
	min.s64 	%rd303, %rd302, %rd179;
$L__BB7_195:
	ld.shared.f32 	%f161, [_ZN6thrust24THRUST_300001_SM_1000_NS8cuda_cub4core6detail5shmemE+88];
	ld.shared.u64 	%rd182, [_ZN6thrust24THRUST_300001_SM_1000_NS8cuda_cub4core6detail5shmemE+96];
	setp.lt.f32 	%p87, %f238, %f161;
	mov.f32 	%f239, %f161;
	mov.u64 	%rd304, %rd182;
	@%p87 bra 	$L__BB7_198;
	setp.lt.f32 	%p88, %f161, %f238;
	mov.f32 	%f239, %f238;
	mov.u64 	%rd304, %rd303;
	@%p88 bra 	$L__BB7_198;
	setp.lt.s64 	%p89, %rd303, %rd182;
	selp.f32 	%f239, %f238, %f161, %p89;
	min.s64 	%rd304, %rd303, %rd182;
$L__BB7_198:
	ld.shared.f32 	%f164, [_ZN6thrust24THRUST_300001_SM_1000_NS8cuda_cub4core6detail5shmemE+104];
	ld.shared.u64 	%rd185, [_ZN6thrust24THRUST_300001_SM_1000_NS8cuda_cub4core6detail5shmemE+112];
	setp.lt.f32 	%p90, %f239, %f164;
	mov.f32 	%f240, %f164;
	mov.u64 	%rd305, %rd185;
	@%p90 bra 	$L__BB7_201;
	setp.lt.f32 	%p91, %f164, %f239;
	mov.f32 	%f240, %f239;
	mov.u64 	%rd305, %rd304;
	@%p91 bra 	$L__BB7_201;
	setp.lt.s64 	%p92, %rd304, %rd185;
	selp.f32 	%f240, %f239, %f164, %p92;
	min.s64 	%rd305, %rd304, %rd185;
$L__BB7_201:
	ld.shared.f32 	%f167, [_ZN6thrust24THRUST_300001_SM_1000_NS8cuda_cub4core6detail5shmemE+120];
	ld.shared.u64 	%rd188, [_ZN6thrust24THRUST_300001_SM_1000_NS8cuda_cub4core6detail5shmemE+128];
	setp.lt.f32 	%p93, %f240, %f167;
	mov.f32 	%f241, %f167;
	mov.u64 	%rd306, %rd188;
	@%p93 bra 	$L__BB7_204;
	setp.lt.f32 	%p94, %f167, %f240;
	mov.f32 	%f241, %f240;
	mov.u64 	%rd306, %rd305;
	@%p94 bra 	$L__BB7_204;
	setp.lt.s64 	%p95, %rd305, %rd188;
	selp.f32 	%f241, %f240, %f167, %p95;
	min.s64 	%rd306, %rd305, %rd188;
$L__BB7_204:
	mov.u32 	%r381, %tid.x;
	setp.ne.s32 	%p212, %r381, 0;
	@%p212 bra 	$L__BB7_206;
	ld.param.u64 	%rd237, [_ZN6thrust24THRUST_300001_SM_1000_NS8cuda_cub4core6detail13_kernel_agentINS1_8__reduce11ReduceAgentINS0_12zip_iteratorIN4cuda3std3__45tupleIJNS0_6detail15normal_iteratorINS0_10device_ptrIfEEEENS0_17counting_iteratorIlNS0_11use_defaultESI_SI_EEEEEEEPNSB_IJflEEESM_lNS1_9__extrema9arg_max_fIflNSA_4lessIfEEEEEEJSL_SN_lSS_EEEvDpT0__param_1];
	cvta.to.global.u64 	%rd236, %rd237;
	st.global.f32 	[%rd236], %f241;
	st.global.u64 	[%rd236+8], %rd306;
$L__BB7_206:
	ret;

}
	// .globl	_ZN6thrust24THRUST_300001_SM_1000_NS8cuda_cub4core6detail13_kernel_agentINS1_8__reduce11ReduceAgentINS0_12zip_iteratorIN4cuda3std3__45tupleIJNS0_6detail15normal_iteratorINS0_10device_ptrIfEEEENS0_17counting_iteratorIlNS0_11use_defaultESI_SI_EEEEEEEPNSB_IJflEEESM_lNS1_9__extrema9arg_max_fIflNSA_4lessIfEEEEEEJSL_SN_lN3cub18CUB_300001_SM_100013GridEvenShareIlEENSV_9GridQueueIyEESS_EEEvDpT0_
.visible .entry _ZN6thrust24THRUST_300001_SM_1000_NS8cuda_cub4core6detail13_kernel_agentINS1_8__reduce11ReduceAgentINS0_12zip_iteratorIN4cuda3std3__45tupleIJNS0_6detail15normal_iteratorINS0_10device_ptrIfEEEENS0_17counting_iteratorIlNS0_11use_defaultESI_SI_EEEEEEEPNSB_IJflEEESM_lNS1_9__extrema9arg_max_fIflNSA_4lessIfEEEEEEJSL_SN_lN3cub18CUB_300001_SM_100013GridEvenShareIlEENSV_9GridQueueIyEESS_EEEvDpT0_(
	.param .align 8 .b8 _ZN6thrust24THRUST_300001_SM_1000_NS8cuda_cub4core6detail13_kernel_agentINS1_8__reduce11ReduceAgentINS0_12zip_iteratorIN4cuda3std3__45tupleIJNS0_6detail15normal_iteratorINS0_10device_ptrIfEEEENS0_17counting_iteratorIlNS0_11use_defaultESI_SI_EEEEEEEPNSB_IJflEEESM_lNS1_9__extrema9arg_max_fIflNSA_4lessIfEEEEEEJSL_SN_lN3cub18CUB_300001_SM_100013GridEvenShareIlEENSV_9GridQueueIyEESS_EEEvDpT0__param_0[16],
	.param .u64 .ptr .align 1 _ZN6thrust24THRUST_300001_SM_1000_NS8cuda_cub4core6detail13_kernel_agentINS1_8__reduce11ReduceAgentINS0_12zip_iteratorIN4cuda3std3__45tupleIJNS0_6detail15normal_iteratorINS0_10device_ptrIfEEEENS0_17counting_iteratorIlNS0_11use_defaultESI_SI_EEEEEEEPNSB_IJflEEESM_lNS1_9__extrema9arg_max_fIflNSA_4lessIfEEEEEEJSL_SN_lN3cub18CUB_300001_SM_100013GridEvenShareIlEENSV_9GridQueueIyEESS_EEEvDpT0__param_1,
	.param .u64 _ZN6thrust24THRUST_300001_SM_1000_NS8cuda_cub4core6detail13_kernel_agentINS1_8__reduce11ReduceAgentINS0_12zip_iteratorIN4cuda3std3__45tupleIJNS0_6detail15normal_iteratorINS0_10device_ptrIfEEEENS0_17counting_iteratorIlNS0_11use_defaultESI_SI_EEEEEEEPNSB_IJflEEESM_lNS1_9__extrema9arg_max_fIflNSA_4lessIfEEEEEEJSL_SN_lN3cub18CUB_300001_SM_100013GridEvenShareIlEENSV_9GridQueueIyEESS_EEEvDpT0__param_2,
	.param .align 8 .b8 _ZN6thrust24THRUST_300001_SM_1000_NS8cuda_cub4core6detail13_kernel_agentINS1_8__reduce11ReduceAgentINS0_12zip_iteratorIN4cuda3std3__45tupleIJNS0_6detail15normal_iteratorINS0_10device_ptrIfEEEENS0_17counting_iteratorIlNS0_11use_defaultESI_SI_EEEEEEEPNSB_IJflEEESM_lNS1_9__extrema9arg_max_fIflNSA_4lessIfEEEEEEJSL_SN_lN3cub18CUB_300001_SM_100013GridEvenShareIlEENSV_9GridQueueIyEESS_EEEvDpT0__param_3[72],
	.param .align 8 .b8 _ZN6thrust24THRUST_300001_SM_1000_NS8cuda_cub4core6detail13_kernel_agentINS1_8__reduce11ReduceAgentINS0_12zip_iteratorIN4cuda3std3__45tupleIJNS0_6detail15normal_iteratorINS0_10device_ptrIfEEEENS0_17counting_iteratorIlNS0_11use_defaultESI_SI_EEEEEEEPNSB_IJflEEESM_lNS1_9__extrema9arg_max_fIflNSA_4lessIfEEEEEEJSL_SN_lN3cub18CUB_300001_SM_100013GridEvenShareIlEENSV_9GridQueueIyEESS_EEEvDpT0__param_4[8],
	.param .align 1 .b8 _ZN6thrust24THRUST_300001_SM_1000_NS8cuda_cub4core6detail13_kernel_agentINS1_8__reduce11ReduceAgentINS0_12zip_iteratorIN4cuda3std3__45tupleIJNS0_6detail15normal_iteratorINS0_10device_ptrIfEEEENS0_17counting_iteratorIlNS0_11use_defaultESI_SI_EEEEEEEPNSB_IJflEEESM_lNS1_9__extrema9arg_max_fIflNSA_4lessIfEEEEEEJSL_SN_lN3cub18CUB_300001_SM_100013GridEvenShareIlEENSV_9GridQueueIyEESS_EEEvDpT0__param_5[1]
)
.maxntid 256
{
	.reg .pred 	%p<215>;
	.reg .b32 	%r<399>;
	.reg .b32 	%f<242>;
	.reg .b64 	%rd<324>;

	ld.param.u64 	%rd196, [_ZN6thrust24THRUST_300001_SM_1000_NS8cuda_cub4core6detail13_kernel_agentINS1_8__reduce11ReduceAgentINS0_12zip_iteratorIN4cuda3std3__45tupleIJNS0_6detail15normal_iteratorINS0_10device_ptrIfEEEENS0_17counting_iteratorIlNS0_11use_defaultESI_SI_EEEEEEEPNSB_IJflEEESM_lNS1_9__extrema9arg_max_fIflNSA_4lessIfEEEEEEJSL_SN_lN3cub18CUB_300001_SM_100013GridEvenShareIlEENSV_9GridQueueIyEESS_EEEvDpT0__param_0+8];
	ld.param.u64 	%rd195, [_ZN6thrust24THRUST_300001_SM_1000_NS8cuda_cub4core6detail13_kernel_agentINS1_8__reduce11ReduceAgentINS0_12zip_iteratorIN4cuda3std3__45tupleIJNS0_6detail15normal_iteratorINS0_10device_ptrIfEEEENS0_17counting_iteratorIlNS0_11use_defaultESI_SI_EEEEEEEPNSB_IJflEEESM_lNS1_9__extrema9arg_max_fIflNSA_4lessIfEEEEEEJSL_SN_lN3cub18CUB_300001_SM_100013GridEvenShareIlEENSV_9GridQueueIyEESS_EEEvDpT0__param_0];
	ld.param.u64 	%rd199, [_ZN6thrust24THRUST_300001_SM_1000_NS8cuda_cub4core6detail13_kernel_agentINS1_8__reduce11ReduceAgentINS0_12zip_iteratorIN4cuda3std3__45tupleIJNS0_6detail15normal_iteratorINS0_10device_ptrIfEEEENS0_17counting_iteratorIlNS0_11use_defaultESI_SI_EEEEEEEPNSB_IJflEEESM_lNS1_9__extrema9arg_max_fIflNSA_4lessIfEEEEEEJSL_SN_lN3cub18CUB_300001_SM_100013GridEvenShareIlEENSV_9GridQueueIyEESS_EEEvDpT0__param_4];
	ld.param.u64 	%rd198, [_ZN6thrust24THRUST_300001_SM_1000_NS8cuda_cub4core6detail13_kernel_agentINS1_8__reduce11ReduceAgentINS0_12zip_iteratorIN4cuda3std3__45tupleIJNS0_6detail15normal_iteratorINS0_10device_ptrIfEEEENS0_17counting_iteratorIlNS0_11use_defaultESI_SI_EEEEEEEPNSB_IJflEEESM_lNS1_9__extrema9arg_max_fIflNSA_4lessIfEEEEEEJSL_SN_lN3cub18CUB_300001_SM_100013GridEvenShareIlEENSV_9GridQueueIyEESS_EEEvDpT0__param_2];
	cvta.to.global.u64 	%rd1, %rd199;
	cvta.to.global.u64 	%rd2, %rd195;
	mov.u32 	%r1, %ctaid.x;
	mul.lo.s32 	%r33, %r1, 1280;
	cvt.u64.u32 	%rd4, %r33;
	mov.u32 	%r34, %nctaid.x;
	mul.lo.s32 	%r35, %r34, 1280;
	cvt.u64.u32 	%rd5, %r35;
	add.s64 	%rd200, %rd4, 1280;
	setp.le.s64 	%p1, %rd200, %rd198;
	@%p1 bra 	$L__BB8_121;
	cvt.u32.u64 	%r159, %rd4;
	cvt.u32.u64 	%r2, %rd198;
	sub.s32 	%r3, %r2, %r159;
	mov.u32 	%r4, %tid.x;
	setp.ge.s32 	%p98, %r4, %r3;
	mov.f32 	%f188, 0f00000000;
	mov.b64 	%rd266, 0;
	mov.u32 	%r393, %r4;
	@%p98 bra 	$L__BB8_3;
	cvt.u64.u32 	%rd234, %r4;
	add.s64 	%rd235, %rd4, %rd234;
	shl.b64 	%rd236, %rd235, 2;
	add.s64 	%rd237, %rd2, %rd236;
	add.s64 	%rd266, %rd196, %rd235;
	ld.global.f32 	%f188, [%rd237];
	add.s32 	%r393, %r4, 256;
$L__BB8_3:
	setp.ge.s32 	%p99, %r393, %r3;
	@%p99 bra 	$L__BB8_25;
	not.b32 	%r161, %r393;
	add.s32 	%r162, %r161, %r2;
	sub.s32 	%r7, %r162, %r159;
	and.b32  	%r163, %r7, 768;
	setp.eq.s32 	%p100, %r163, 768;
	@%p100 bra 	$L__BB8_10;
	cvt.u64.u32 	%rd239, %r393;
	add.s64 	%rd240, %rd239, %rd4;
	add.s64 	%rd257, %rd240, %rd196;
	shl.b64 	%rd241, %rd240, 2;
	add.s64 	%rd256, %rd2, %rd241;
	shr.u32 	%r164, %r7, 8;
	add.s32 	%r165, %r164, 1;
	and.b32  	%r166, %r165, 3;
	neg.s32 	%r391, %r166;
$L__BB8_6:
	.pragma "nounroll";
	mov.u64 	%rd12, %rd266;
	mov.f32 	%f3, %f188;
	ld.global.f32 	%f4, [%rd256];
	setp.lt.f32 	%p101, %f3, %f4;
	mov.u64 	%rd266, %rd257;
	mov.f32 	%f188, %f4;
	@%p101 bra 	$L__BB8_9;
	setp.lt.f32 	%p102, %f4, %f3;
	mov.u64 	%rd266, %rd12;
	mov.f32 	%f188, %f3;
	@%p102 bra 	$L__BB8_9;
	setp.lt.s64 	%p103, %rd12, %rd257;
	min.s64 	%rd266, %rd12, %rd257;
	selp.f32 	%f188, %f3, %f4, %p103;
$L__BB8_9:
	add.s32 	%r393, %r393, 256;
	add.s64 	%rd257, %rd257, 256;
	add.s64 	%rd256, %rd256, 1024;
	add.s32 	%r391, %r391, 1;
	setp.ne.s32 	%p104, %r391, 0;
	@%p104 bra 	$L__BB8_6;
$L__BB8_10:
	setp.lt.u32 	%p105, %r7, 768;
	@%p105 bra 	$L__BB8_25;
	add.s32 	%r394, %r393, 512;
$L__BB8_12:
	mov.u32 	%r15, %r394;
	add.s32 	%r167, %r15, -512;
	cvt.s64.s32 	%rd242, %r167;
	add.s64 	%rd243, %rd242, %rd4;
	shl.b64 	%rd244, %rd243, 2;
	add.s64 	%rd20, %rd2, %rd244;
	add.s64 	%rd21, %rd243, %rd196;
	ld.global.f32 	%f10, [%rd20];
	setp.lt.f32 	%p106, %f188, %f10;
	mov.u64 	%rd263, %rd21;
	mov.f32 	%f185, %f10;
	@%p106 bra 	$L__BB8_15;
	setp.lt.f32 	%p107, %f10, %f188;
	mov.u64 	%rd263, %rd266;
	mov.f32 	%f185, %f188;
	@%p107 bra 	$L__BB8_15;
	setp.lt.s64 	%p108, %rd266, %rd21;
	min.s64 	%rd263, %rd266, %rd21;
	selp.f32 	%f185, %f188, %f10, %p108;
$L__BB8_15:
	add.s32 	%r168, %r15, -256;
	cvt.s64.s32 	%rd245, %r168;
	add.s64 	%rd246, %rd245, %rd4;
	add.s64 	%rd24, %rd246, %rd196;
	ld.global.f32 	%f13, [%rd20+1024];
	setp.lt.f32 	%p109, %f185, %f13;
	mov.u64 	%rd264, %rd24;
	mov.f32 	%f186, %f13;
	@%p109 bra 	$L__BB8_18;
	setp.lt.f32 	%p110, %f13, %f185;
	mov.u64 	%rd264, %rd263;
	mov.f32 	%f186, %f185;
	@%p110 bra 	$L__BB8_18;
	setp.lt.s64 	%p111, %rd263, %rd24;
	min.s64 	%rd264, %rd263, %rd24;
	selp.f32 	%f186, %f185, %f13, %p111;
$L__BB8_18:
	cvt.s64.s32 	%rd247, %r15;
	add.s64 	%rd248, %rd247, %rd4;
	add.s64 	%rd27, %rd248, %rd196;
	ld.global.f32 	%f16, [%rd20+2048];
	setp.lt.f32 	%p112, %f186, %f16;
	mov.u64 	%rd265, %rd27;
	mov.f32 	%f187, %f16;
	@%p112 bra 	$L__BB8_21;
	setp.lt.f32 	%p113, %f16, %f186;
	mov.u64 	%rd265, %rd264;
	mov.f32 	%f187, %f186;
	@%p113 bra 	$L__BB8_21;
	setp.lt.s64 	%p114, %rd264, %rd27;
	min.s64 	%rd265, %rd264, %rd27;
	selp.f32 	%f187, %f186, %f16, %p114;
$L__BB8_21:
	add.s32 	%r169, %r15, 256;
	cvt.s64.s32 	%rd249, %r169;
	add.s64 	%rd250, %rd249, %rd4;
	add.s64 	%rd30, %rd250, %rd196;
	ld.global.f32 	%f19, [%rd20+3072];
	setp.lt.f32 	%p115, %f187, %f19;
	mov.u64 	%rd266, %rd30;
	mov.f32 	%f188, %f19;
	@%p115 bra 	$L__BB8_24;
	setp.lt.f32 	%p116, %f19, %f187;
	mov.u64 	%rd266, %rd265;
	mov.f32 	%f188, %f187;
	@%p116 bra 	$L__BB8_24;
	setp.lt.s64 	%p117, %rd265, %rd30;
	min.s64 	%rd266, %rd265, %rd30;
	selp.f32 	%f188, %f187, %f19, %p117;
$L__BB8_24:
	add.s32 	%r394, %r15, 1024;
	add.s32 	%r170, %r15, 512;
	setp.lt.s32 	%p118, %r170, %r3;
	@%p118 bra 	$L__BB8_12;
$L__BB8_25:
	setp.lt.s32 	%p119, %r3, 256;
	@%p119 bra 	$L__BB8_70;
	// begin inline asm
	mov.u32 %r284, %laneid;
	// end inline asm
	mov.b32 	%r286, %f188;
	mov.b32 	%r302, 1;
	mov.b32 	%r303, 31;
	mov.b32 	%r304, -1;
	// begin inline asm
	shfl.sync.down.b32 %r285, %r286, %r302, %r303, %r304;
	// end inline asm
	mov.b32 	%f23, %r285;
	// begin inline asm
	shfl.sync.down.b32 %r290, %r291, %r302, %r303, %r304;
	// end inline asm
	mov.b64 	{%r296, %r301}, %rd266;
	// begin inline asm
	shfl.sync.down.b32 %r295, %r296, %r302, %r303, %r304;
	// end inline asm
	// begin inline asm
	shfl.sync.down.b32 %r300, %r301, %r302, %r303, %r304;
	// end inline asm
	mov.b64 	%rd34, {%r295, %r300};
	setp.gt.s32 	%p171, %r284, 30;
	mov.u64 	%rd268, %rd266;
	mov.f32 	%f190, %f188;
	@%p171 bra 	$L__BB8_30;
	setp.lt.f32 	%p172, %f188, %f23;
	mov.u64 	%rd268, %rd34;
	mov.f32 	%f190, %f23;
	@%p172 bra 	$L__BB8_30;
	setp.gt.f32 	%p173, %f188, %f23;
	mov.u64 	%rd268, %rd266;
	mov.f32 	%f190, %f188;
	@%p173 bra 	$L__BB8_30;
	setp.lt.s64 	%p174, %rd266, %rd34;
	min.s64 	%rd268, %rd266, %rd34;
	selp.f32 	%f190, %f188, %f23, %p174;
$L__BB8_30:
	mov.b32 	%r306, %f190;
	mov.b32 	%r322, 2;
	mov.b32 	%r323, 31;
	mov.b32 	%r324, -1;
	// begin inline asm
	shfl.sync.down.b32 %r305, %r306, %r322, %r323, %r324;
	// end inline asm
	mov.b32 	%f26, %r305;
	// begin inline asm
	shfl.sync.down.b32 %r310, %r311, %r322, %r323, %r324;
	// end inline asm
	mov.b64 	{%r316, %r321}, %rd268;
	// begin inline asm
	shfl.sync.down.b32 %r315, %r316, %r322, %r323, %r324;
	// end inline asm
	// begin inline asm
	shfl.sync.down.b32 %r320, %r321, %r322, %r323, %r324;
	// end inline asm
	mov.b64 	%rd37, {%r315, %r320};
	setp.gt.s32 	%p175, %r284, 29;
	mov.u64 	%rd269, %rd268;
	mov.f32 	%f191, %f190;
	@%p175 bra 	$L__BB8_34;
	setp.lt.f32 	%p176, %f190, %f26;
	mov.u64 	%rd269, %rd37;
	mov.f32 	%f191, %f26;
	@%p176 bra 	$L__BB8_34;
	setp.gt.f32 	%p177, %f190, %f26;
	mov.u64 	%rd269, %rd268;
	mov.f32 	%f191, %f190;
	@%p177 bra 	$L__BB8_34;
	setp.lt.s64 	%p178, %rd268, %rd37;
	min.s64 	%rd269, %rd268, %rd37;
	selp.f32 	%f191, %f190, %f26, %p178;
$L__BB8_34:
	mov.b32 	%r326, %f191;
	mov.b32 	%r342, 4;
	mov.b32 	%r343, 31;
	mov.b32 	%r344, -1;
	// begin inline asm
	shfl.sync.down.b32 %r325, %r326, %r342, %r343, %r344;
	// end inline asm
	mov.b32 	%f29, %r325;
	// begin inline asm
	shfl.sync.down.b32 %r330, %r331, %r342, %r343, %r344;
	// end inline asm
	mov.b64 	{%r336, %r341}, %rd269;
	// begin inline asm
	shfl.sync.down.b32 %r335, %r336, %r342, %r343, %r344;
	// end inline asm
	// begin inline asm
	shfl.sync.down.b32 %r340, %r341, %r342, %r343, %r344;
	// end inline asm
	mov.b64 	%rd40, {%r335, %r340};
	setp.gt.s32 	%p179, %r284, 27;
	mov.u64 	%rd270, %rd269;
	mov.f32 	%f192, %f191;
	@%p179 bra 	$L__BB8_38;
	setp.lt.f32 	%p180, %f191, %f29;
	mov.u64 	%rd270, %rd40;
	mov.f32 	%f192, %f29;
	@%p180 bra 	$L__BB8_38;
	setp.gt.f32 	%p181, %f191, %f29;
	mov.u64 	%rd270, %rd269;
	mov.f32 	%f192, %f191;
	@%p181 bra 	$L__BB8_38;
	setp.lt.s64 	%p182, %rd269, %rd40;
	min.s64 	%rd270, %rd269, %rd40;
	selp.f32 	%f192, %f191, %f29, %p182;
$L__BB8_38:
	mov.b32 	%r346, %f192;
	mov.b32 	%r362, 8;
	mov.b32 	%r363, 31;
	mov.b32 	%r364, -1;
	// begin inline asm
	shfl.sync.down.b32 %r345, %r346, %r362, %r363, %r364;
	// end inline asm
	mov.b32 	%f32, %r345;
	// begin inline asm
	shfl.sync.down.b32 %r350, %r351, %r362, %r363, %r364;
	// end inline asm
	mov.b64 	{%r356, %r361}, %rd270;
	// begin inline asm
	shfl.sync.down.b32 %r355, %r356, %r362, %r363, %r364;
	// end inline asm
	// begin inline asm
	shfl.sync.down.b32 %r360, %r361, %r362, %r363, %r364;
	// end inline asm
	mov.b64 	%rd43, {%r355, %r360};
	setp.gt.s32 	%p183, %r284, 23;
	mov.u64 	%rd271, %rd270;
	mov.f32 	%f193, %f192;
	@%p183 bra 	$L__BB8_42;
	setp.lt.f32 	%p184, %f192, %f32;
	mov.u64 	%rd271, %rd43;
	mov.f32 	%f193, %f32;
	@%p184 bra 	$L__BB8_42;
	setp.gt.f32 	%p185, %f192, %f32;
	mov.u64 	%rd271, %rd270;
	mov.f32 	%f193, %f192;
	@%p185 bra 	$L__BB8_42;
	setp.lt.s64 	%p186, %rd270, %rd43;
	min.s64 	%rd271, %rd270, %rd43;
	selp.f32 	%f193, %f192, %f32, %p186;
$L__BB8_42:
	mov.b32 	%r366, %f193;
	mov.b32 	%r382, 16;
	mov.b32 	%r383, 31;
	mov.b32 	%r384, -1;
	// begin inline asm
	shfl.sync.down.b32 %r365, %r366, %r382, %r383, %r384;
	// end inline asm
	mov.b32 	%f35, %r365;
	// begin inline asm
	shfl.sync.down.b32 %r370, %r371, %r382, %r383, %r384;
	// end inline asm
	mov.b64 	{%r376, %r381}, %rd271;
	// begin inline asm
	shfl.sync.down.b32 %r375, %r376, %r382, %r383, %r384;
	// end inline asm
	// begin inline asm
	shfl.sync.down.b32 %r380, %r381, %r382, %r383, %r384;
	// end inline asm
	mov.b64 	%rd46, {%r375, %r380};
	setp.gt.s32 	%p187, %r284, 15;
	mov.u64 	%rd323, %rd271;
	mov.f32 	%f241, %f193;
	@%p187 bra 	$L__BB8_46;
	setp.lt.f32 	%p188, %f193, %f35;
	mov.u64 	%rd323, %rd46;
	mov.f32 	%f241, %f35;
	@%p188 bra 	$L__BB8_46;
	setp.gt.f32 	%p189, %f193, %f35;
	mov.u64 	%rd323, %rd271;
	mov.f32 	%f241, %f193;
	@%p189 bra 	$L__BB8_46;
	setp.lt.s64 	%p190, %rd271, %rd46;
	min.s64 	%rd323, %rd271, %rd46;
	selp.f32 	%f241, %f193, %f35, %p190;
$L__BB8_46:
	setp.ne.s32 	%p191, %r284, 0;
	@%p191 bra 	$L__BB8_48;
	shr.u32 	%r385, %r4, 1;
	and.b32  	%r386, %r385, 496;
	mov.u32 	%r387, _ZN6thrust24THRUST_300001_SM_1000_NS8cuda_cub4core6detail5shmemE;
	add.s32 	%r388, %r387, %r386;
	st.shared.f32 	[%r388+8], %f241;
	st.shared.u64 	[%r388+16], %rd323;
$L__BB8_48:
	bar.sync 	0;
	setp.ne.s32 	%p192, %r4, 0;
	@%p192 bra 	$L__BB8_208;
	ld.shared.f32 	%f38, [_ZN6thrust24THRUST_300001_SM_1000_NS8cuda_cub4core6detail5shmemE+24];
	ld.shared.u64 	%rd49, [_ZN6thrust24THRUST_300001_SM_1000_NS8cuda_cub4core6detail5shmemE+32];
	setp.lt.f32 	%p193, %f241, %f38;
	mov.u64 	%rd273, %rd49;
	mov.f32 	%f195, %f38;
	@%p193 bra 	$L__BB8_52;
	setp.lt.f32 	%p194, %f38, %f241;
	mov.u64 	%rd273, %rd323;
	mov.f32 	%f195, %f241;
	@%p194 bra 	$L__BB8_52;
	setp.lt.s64 	%p195, %rd323, %rd49;
	min.s64 	%rd273, %rd323, %rd49;
	selp.f32 	%f195, %f241, %f38, %p195;
$L__BB8_52:
	ld.shared.f32 	%f41, [_ZN6thrust24THRUST_300001_SM_1000_NS8cuda_cub4core6detail5shmemE+40];
	ld.shared.u64 	%rd52, [_ZN6thrust24THRUST_300001_SM_1000_NS8cuda_cub4core6detail5shmemE+48];
	setp.lt.f32 	%p196, %f195, %f41;
	mov.u64 	%rd274, %rd52;
	mov.f32 	%f196, %f41;
	@%p196 bra 	$L__BB8_55;
	setp.lt.f32 	%p197, %f41, %f195;
	mov.u64 	%rd274, %rd273;
	mov.f32 	%f196, %f195;
	@%p197 bra 	$L__BB8_55;
	setp.lt.s64 	%p198, %rd273, %rd52;
	min.s64 	%rd274, %rd273, %rd52;
	selp.f32 	%f196, %f195, %f41, %p198;
$L__BB8_55:
	ld.shared.f32 	%f44, [_ZN6thrust24THRUST_300001_SM_1000_NS8cuda_cub4core6detail5shmemE+56];
	ld.shared.u64 	%rd55, [_ZN6thrust24THRUST_300001_SM_1000_NS8cuda_cub4core6detail5shmemE+64];
	setp.lt.f32 	%p199, %f196, %f44;
	mov.u64 	%rd275, %rd55;
	mov.f32 	%f197, %f44;
	@%p199 bra 	$L__BB8_58;
	setp.lt.f32 	%p200, %f44, %f196;
	mov.u64 	%rd275, %rd274;
	mov.f32 	%f197, %f196;
	@%p200 bra 	$L__BB8_58;
	setp.lt.s64 	%p201, %rd274, %rd55;
	min.s64 	%rd275, %rd274, %rd55;
	selp.f32 	%f197, %f196, %f44, %p201;
$L__BB8_58:
	ld.shared.f32 	%f47, [_ZN6thrust24THRUST_300001_SM_1000_NS8cuda_cub4core6detail5shmemE+72];
	ld.shared.u64 	%rd58, [_ZN6thrust24THRUST_300001_SM_1000_NS8cuda_cub4core6detail5shmemE+80];
	setp.lt.f32 	%p202, %f197, %f47;
	mov.u64 	%rd276, %rd58;
	mov.f32 	%f198, %f47;
	@%p202 bra 	$L__BB8_61;
	setp.lt.f32 	%p203, %f47, %f197;
	mov.u64 	%rd276, %rd275;
	mov.f32 	%f198, %f197;
	@%p203 bra 	$L__BB8_61;
	setp.lt.s64 	%p204, %rd275, %rd58;
	min.s64 	%rd276, %rd275, %rd58;
	selp.f32 	%f198, %f197, %f47, %p204;
$L__BB8_61:
	ld.shared.f32 	%f50, [_ZN6thrust24THRUST_300001_SM_1000_NS8cuda_cub4core6detail5shmemE+88];
	ld.shared.u64 	%rd61, [_ZN6thrust24THRUST_300001_SM_1000_NS8cuda_cub4core6detail5shmemE+96];
	setp.lt.f32 	%p205, %f198, %f50;
	mov.f32 	%f199, %f50;
	mov.u64 	%rd277, %rd61;
	@%p205 bra 	$L__BB8_64;
	setp.lt.f32 	%p206, %f50, %f198;
	mov.f32 	%f199, %f198;
	mov.u64 	%rd277, %rd276;
	@%p206 bra 	$L__BB8_64;
	setp.lt.s64 	%p207, %rd276, %rd61;
	selp.f32 	%f199, %f198, %f50, %p207;
	min.s64 	%rd277, %rd276, %rd61;
$L__BB8_64:
	ld.shared.f32 	%f53, [_ZN6thrust24THRUST_300001_SM_1000_NS8cuda_cub4core6detail5shmemE+104];
	ld.shared.u64 	%rd64, [_ZN6thrust24THRUST_300001_SM_1000_NS8cuda_cub4core6detail5shmemE+112];
	setp.lt.f32 	%p208, %f199, %f53;
	mov.f32 	%f200, %f53;
	mov.u64 	%rd278, %rd64;
	@%p208 bra 	$L__BB8_67;
	setp.lt.f32 	%p209, %f53, %f199;
	mov.f32 	%f200, %f199;
	mov.u64 	%rd278, %rd277;
	@%p209 bra 	$L__BB8_67;
	setp.lt.s64 	%p210, %rd277, %rd64;
	selp.f32 	%f200, %f199, %f53, %p210;
	min.s64 	%rd278, %rd277, %rd64;
$L__BB8_67:
	ld.shared.f32 	%f56, [_ZN6thrust24THRUST_300001_SM_1000_NS8cuda_cub4core6detail5shmemE+120];
	ld.shared.u64 	%rd67, [_ZN6thrust24THRUST_300001_SM_1000_NS8cuda_cub4core6detail5shmemE+128];
	setp.lt.f32 	%p211, %f200, %f56;
	mov.f32 	%f241, %f56;
	mov.u64 	%rd323, %rd67;
	@%p211 bra 	$L__BB8_208;
	setp.lt.f32 	%p212, %f56, %f200;
	mov.f32 	%f241, %f200;
	mov.u64 	%rd323, %rd278;
	@%p212 bra 	$L__BB8_208;
	setp.lt.s64 	%p213, %rd278, %rd67;
	selp.f32 	%f241, %f200, %f56, %p213;
	min.s64 	%rd323, %rd278, %rd67;
	bra.uni 	$L__BB8_208;
$L__BB8_70:
	// begin inline asm
	mov.u32 %r171, %laneid;
	// end inline asm
	and.b32  	%r192, %r4, 992;
	add.s32 	%r193, %r192, 32;
	setp.gt.s32 	%p120, %r193, %r3;
	not.b32 	%r194, %r192;
	add.s32 	%r195, %r3, %r194;
	selp.b32 	%r190, %r195, 31, %p120;
	mov.b32 	%r173, %f188;
	mov.b32 	%r189, 1;
	mov.b32 	%r191, -1;
	// begin inline asm
	shfl.sync.down.b32 %r172, %r173, %r189, %r190, %r191;
	// end inline asm
	mov.b32 	%f58, %r172;
	// begin inline asm
	shfl.sync.down.b32 %r177, %r178, %r189, %r190, %r191;
	// end inline asm
	mov.b64 	{%r183, %r188}, %rd266;
	// begin inline asm
	shfl.sync.down.b32 %r182, %r183, %r189, %r190, %r191;
	// end inline asm
	// begin inline asm
	shfl.sync.down.b32 %r187, %r188, %r189, %r190, %r191;
	// end inline asm
	mov.b64 	%rd69, {%r182, %r187};
	setp.ge.s32 	%p121, %r171, %r190;
	mov.f32 	%f201, %f188;
	mov.u64 	%rd279, %rd266;
	@%p121 bra 	$L__BB8_74;
	setp.lt.f32 	%p122, %f188, %f58;
	mov.f32 	%f201, %f58;
	mov.u64 	%rd279, %rd69;
	@%p122 bra 	$L__BB8_74;
	setp.gt.f32 	%p123, %f188, %f58;
	mov.f32 	%f201, %f188;
	mov.u64 	%rd279, %rd266;
	@%p123 bra 	$L__BB8_74;
	setp.lt.s64 	%p124, %rd266, %rd69;
	selp.f32 	%f201, %f188, %f58, %p124;
	min.s64 	%rd279, %rd266, %rd69;
$L__BB8_74:
	mov.b32 	%r197, %f201;
	mov.b32 	%r213, 2;
	mov.b32 	%r215, -1;
	// begin inline asm
	shfl.sync.down.b32 %r196, %r197, %r213, %r190, %r215;
	// end inline asm
	mov.b32 	%f61, %r196;
	// begin inline asm
	shfl.sync.down.b32 %r201, %r202, %r213, %r190, %r215;
	// end inline asm
	mov.b64 	{%r207, %r212}, %rd279;
	// begin inline asm
	shfl.sync.down.b32 %r206, %r207, %r213, %r190, %r215;
	// end inline asm
	// begin inline asm
	shfl.sync.down.b32 %r211, %r212, %r213, %r190, %r215;
	// end inline asm
	mov.b64 	%rd72, {%r206, %r211};
	add.s32 	%r216, %r171, 2;
	setp.gt.s32 	%p125, %r216, %r190;
	mov.f32 	%f202, %f201;
	mov.u64 	%rd280, %rd279;
	@%p125 bra 	$L__BB8_78;
	setp.lt.f32 	%p126, %f201, %f61;
	mov.f32 	%f202, %f61;
	mov.u64 	%rd280, %rd72;
	@%p126 bra 	$L__BB8_78;
	setp.gt.f32 	%p127, %f201, %f61;
	mov.f32 	%f202, %f201;
	mov.u64 	%rd280, %rd279;
	@%p127 bra 	$L__BB8_78;
	setp.lt.s64 	%p128, %rd279, %rd72;
	selp.f32 	%f202, %f201, %f61, %p128;
	min.s64 	%rd280, %rd279, %rd72;
$L__BB8_78:
	mov.b32 	%r218, %f202;
	mov.b32 	%r234, 4;
	mov.b32 	%r236, -1;
	// begin inline asm
	shfl.sync.down.b32 %r217, %r218, %r234, %r190, %r236;
	// end inline asm
	mov.b32 	%f64, %r217;
	// begin inline asm
	shfl.sync.down.b32 %r222, %r223, %r234, %r190, %r236;
	// end inline asm
	mov.b64 	{%r228, %r233}, %rd280;
	// begin inline asm
	shfl.sync.down.b32 %r227, %r228, %r234, %r190, %r236;
	// end inline asm
	// begin inline asm
	shfl.sync.down.b32 %r232, %r233, %r234, %r190, %r236;
	// end inline asm
	mov.b64 	%rd75, {%r227, %r232};
	add.s32 	%r237, %r171, 4;
	setp.gt.s32 	%p129, %r237, %r190;
	mov.f32 	%f203, %f202;
	mov.u64 	%rd281, %rd280;
	@%p129 bra 	$L__BB8_82;
	setp.lt.f32 	%p130, %f202, %f64;
	mov.f32 	%f203, %f64;
	mov.u64 	%rd281, %rd75;
	@%p130 bra 	$L__BB8_82;
	setp.gt.f32 	%p131, %f202, %f64;
	mov.f32 	%f203, %f202;
	mov.u64 	%rd281, %rd280;
	@%p131 bra 	$L__BB8_82;
	setp.lt.s64 	%p132, %rd280, %rd75;
	selp.f32 	%f203, %f202, %f64, %p132;
	min.s64 	%rd281, %rd280, %rd75;
$L__BB8_82:
	mov.b32 	%r239, %f203;
	mov.b32 	%r255, 8;
	mov.b32 	%r257, -1;
	// begin inline asm
	shfl.sync.down.b32 %r238, %r239, %r255, %r190, %r257;
	// end inline asm
	mov.b32 	%f67, %r238;
	// begin inline asm
	shfl.sync.down.b32 %r243, %r244, %r255, %r190, %r257;
	// end inline asm
	mov.b64 	{%r249, %r254}, %rd281;
	// begin inline asm
	shfl.sync.down.b32 %r248, %r249, %r255, %r190, %r257;
	// end inline asm
	// begin inline asm
	shfl.sync.down.b32 %r253, %r254, %r255, %r190, %r257;
	// end inline asm
	mov.b64 	%rd78, {%r248, %r253};
	add.s32 	%r258, %r171, 8;
	setp.gt.s32 	%p133, %r258, %r190;
	mov.f32 	%f204, %f203;
	mov.u64 	%rd282, %rd281;
	@%p133 bra 	$L__BB8_86;
	setp.lt.f32 	%p134, %f203, %f67;
	mov.f32 	%f204, %f67;
	mov.u64 	%rd282, %rd78;
	@%p134 bra 	$L__BB8_86;
	setp.gt.f32 	%p135, %f203, %f67;
	mov.f32 	%f204, %f203;
	mov.u64 	%rd282, %rd281;
	@%p135 bra 	$L__BB8_86;
	setp.lt.s64 	%p136, %rd281, %rd78;
	selp.f32 	%f204, %f203, %f67, %p136;
	min.s64 	%rd282, %rd281, %rd78;
$L__BB8_86:
	mov.b32 	%r260, %f204;
	mov.b32 	%r276, 16;
	mov.b32 	%r278, -1;
	// begin inline asm
	shfl.sync.down.b32 %r259, %r260, %r276, %r190, %r278;
	// end inline asm
	mov.b32 	%f70, %r259;
	// begin inline asm
	shfl.sync.down.b32 %r264, %r265, %r276, %r190, %r278;
	// end inline asm
	mov.b64 	{%r270, %r275}, %rd282;
	// begin inline asm
	shfl.sync.down.b32 %r269, %r270, %r276, %r190, %r278;
	// end inline asm
	// begin inline asm
	shfl.sync.down.b32 %r274, %r275, %r276, %r190, %r278;
	// end inline asm
	mov.b64 	%rd81, {%r269, %r274};
	add.s32 	%r279, %r171, 16;
	setp.gt.s32 	%p137, %r279, %r190;
	mov.f32 	%f241, %f204;
	mov.u64 	%rd323, %rd282;
	@%p137 bra 	$L__BB8_90;
	setp.lt.f32 	%p138, %f204, %f70;
	mov.f32 	%f241, %f70;
	mov.u64 	%rd323, %rd81;
	@%p138 bra 	$L__BB8_90;
	setp.gt.f32 	%p139, %f204, %f70;
	mov.f32 	%f241, %f204;
	mov.u64 	%rd323, %rd282;
	@%p139 bra 	$L__BB8_90;
	setp.lt.s64 	%p140, %rd282, %rd81;
	selp.f32 	%f241, %f204, %f70, %p140;
	min.s64 	%rd323, %rd282, %rd81;
$L__BB8_90:
	setp.ne.s32 	%p141, %r171, 0;
	@%p141 bra 	$L__BB8_92;
	shr.u32 	%r280, %r4, 1;
	and.b32  	%r281, %r280, 496;
	mov.u32 	%r282, _ZN6thrust24THRUST_300001_SM_1000_NS8cuda_cub4core6detail5shmemE;
	add.s32 	%r283, %r282, %r281;
	st.shared.f32 	[%r283+8], %f241;
	st.shared.u64 	[%r283+16], %rd323;
$L__BB8_92:
	bar.sync 	0;
	setp.ne.s32 	%p142, %r4, 0;
	@%p142 bra 	$L__BB8_208;
	setp.lt.s32 	%p143, %r3, 33;
	mov.f32 	%f206, %f241;
	mov.u64 	%rd284, %rd323;
	@%p143 bra 	$L__BB8_97;
	ld.shared.f32 	%f73, [_ZN6thrust24THRUST_300001_SM_1000_NS8cuda_cub4core6detail5shmemE+24];
	ld.shared.u64 	%rd84, [_ZN6thrust24THRUST_300001_SM_1000_NS8cuda_cub4core6detail5shmemE+32];
	setp.lt.f32 	%p144, %f241, %f73;
	mov.f32 	%f206, %f73;
	mov.u64 	%rd284, %rd84;
	@%p144 bra 	$L__BB8_97;
	setp.lt.f32 	%p145, %f73, %f241;
	mov.f32 	%f206, %f241;
	mov.u64 	%rd284, %rd323;
	@%p145 bra 	$L__BB8_97;
	setp.lt.s64 	%p146, %rd323, %rd84;
	selp.f32 	%f206, %f241, %f73, %p146;
	min.s64 	%rd284, %rd323, %rd84;
$L__BB8_97:
	setp.lt.s32 	%p147, %r3, 65;
	mov.f32 	%f207, %f206;
	mov.u64 	%rd285, %rd284;
	@%p147 bra 	$L__BB8_101;
	ld.shared.f32 	%f76, [_ZN6thrust24THRUST_300001_SM_1000_NS8cuda_cub4core6detail5shmemE+40];
	ld.shared.u64 	%rd87, [_ZN6thrust24THRUST_300001_SM_1000_NS8cuda_cub4core6detail5shmemE+48];
	setp.lt.f32 	%p148, %f206, %f76;
	mov.f32 	%f207, %f76;
	mov.u64 	%rd285, %rd87;
	@%p148 bra 	$L__BB8_101;
	setp.lt.f32 	%p149, %f76, %f206;
	mov.f32 	%f207, %f206;
	mov.u64 	%rd285, %rd284;
	@%p149 bra 	$L__BB8_101;
	setp.lt.s64 	%p150, %rd284, %rd87;
	selp.f32 	%f207, %f206, %f76, %p150;
	min.s64 	%rd285, %rd284, %rd87;
$L__BB8_101:
	setp.lt.s32 	%p151, %r3, 97;
	mov.f32 	%f208, %f207;
	mov.u64 	%rd286, %rd285;
	@%p151 bra 	$L__BB8_105;
	ld.shared.f32 	%f79, [_ZN6thrust24THRUST_300001_SM_1000_NS8cuda_cub4core6detail5shmemE+56];
	ld.shared.u64 	%rd90, [_ZN6thrust24THRUST_300001_SM_1000_NS8cuda_cub4core6detail5shmemE+64];
	setp.lt.f32 	%p152, %f207, %f79;
	mov.f32 	%f208, %f79;
	mov.u64 	%rd286, %rd90;
	@%p152 bra 	$L__BB8_105;
	setp.lt.f32 	%p153, %f79, %f207;
	mov.f32 	%f208, %f207;
	mov.u64 	%rd286, %rd285;
	@%p153 bra 	$L__BB8_105;
	setp.lt.s64 	%p154, %rd285, %rd90;
	selp.f32 	%f208, %f207, %f79, %p154;
	min.s64 	%rd286, %rd285, %rd90;
$L__BB8_105:
	setp.lt.s32 	%p155, %r3, 129;
	mov.f32 	%f209, %f208;
	mov.u64 	%rd287, %rd286;
	@%p155 bra 	$L__BB8_109;
	ld.shared.f32 	%f82, [_ZN6thrust24THRUST_300001_SM_1000_NS8cuda_cub4core6detail5shmemE+72];
	ld.shared.u64 	%rd93, [_ZN6thrust24THRUST_300001_SM_1000_NS8cuda_cub4core6detail5shmemE+80];
	setp.lt.f32 	%p156, %f208, %f82;
	mov.f32 	%f209, %f82;
	mov.u64 	%rd287, %rd93;
	@%p156 bra 	$L__BB8_109;
	setp.lt.f32 	%p157, %f82, %f208;
	mov.f32 	%f209, %f208;
	mov.u64 	%rd287, %rd286;
	@%p157 bra 	$L__BB8_109;
	setp.lt.s64 	%p158, %rd286, %rd93;
	selp.f32 	%f209, %f208, %f82, %p158;
	min.s64 	%rd287, %rd286, %rd93;
$L__BB8_109:
	setp.lt.s32 	%p159, %r3, 161;
	mov.f32 	%f210, %f209;
	mov.u64 	%rd288, %rd287;
	@%p159 bra 	$L__BB8_113;
	ld.shared.f32 	%f85, [_ZN6thrust24THRUST_300001_SM_1000_NS8cuda_cub4core6detail5shmemE+88];
	ld.shared.u64 	%rd96, [_ZN6thrust24THRUST_300001_SM_1000_NS8cuda_cub4core6detail5shmemE+96];
	setp.lt.f32 	%p160, %f209, %f85;
	mov.f32 	%f210, %f85;
	mov.u64 	%rd288, %rd96;
	@%p160 bra 	$L__BB8_113;
	setp.lt.f32 	%p161, %f85, %f209;
	mov.f32 	%f210, %f209;
	mov.u64 	%rd288, %rd287;
	@%p161 bra 	$L__BB8_113;
	setp.lt.s64 	%p162, %rd287, %rd96;
	selp.f32 	%f210, %f209, %f85, %p162;
	min.s64 	%rd288, %rd287, %rd96;
$L__BB8_113:
	setp.lt.s32 	%p163, %r3, 193;
	mov.f32 	%f211, %f210;
	mov.u64 	%rd289, %rd288;
	@%p163 bra 	$L__BB8_117;
	ld.shared.f32 	%f88, [_ZN6thrust24THRUST_300001_SM_1000_NS8cuda_cub4core6detail5shmemE+104];
	ld.shared.u64 	%rd99, [_ZN6thrust24THRUST_300001_SM_1000_NS8cuda_cub4core6detail5shmemE+112];
	setp.lt.f32 	%p164, %f210, %f88;
	mov.f32 	%f211, %f88;
	mov.u64 	%rd289, %rd99;
	@%p164 bra 	$L__BB8_117;
	setp.lt.f32 	%p165, %f88, %f210;
	mov.f32 	%f211, %f210;
	mov.u64 	%rd289, %rd288;
	@%p165 bra 	$L__BB8_117;
	setp.lt.s64 	%p166, %rd288, %rd99;
	selp.f32 	%f211, %f210, %f88, %p166;
	min.s64 	%rd289, %rd288, %rd99;
$L__BB8_117:
	setp.lt.s32 	%p167, %r3, 225;
	mov.f32 	%f241, %f211;
	mov.u64 	%rd323, %rd289;
	@%p167 bra 	$L__BB8_208;
	ld.shared.f32 	%f91, [_ZN6thrust24THRUST_300001_SM_1000_NS8cuda_cub4core6detail5shmemE+120];
	ld.shared.u64 	%rd102, [_ZN6thrust24THRUST_300001_SM_1000_NS8cuda_cub4core6detail5shmemE+128];
	setp.lt.f32 	%p168, %f211, %f91;
	mov.f32 	%f241, %f91;
	mov.u64 	%rd323, %rd102;
	@%p168 bra 	$L__BB8_208;
	setp.lt.f32 	%p169, %f91, %f211;
	mov.f32 	%f241, %f211;
	mov.u64 	%rd323, %rd289;
	@%p169 bra 	$L__BB8_208;
	setp.lt.s64 	%p170, %rd289, %rd102;
	selp.f32 	%f241, %f211, %f91, %p170;
	min.s64 	%rd323, %rd289, %rd102;
	bra.uni 	$L__BB8_208;
$L__BB8_121:
	mov.u32 	%r20, %tid.x;
	add.s64 	%rd104, %rd196, %rd4;
	cvt.u64.u32 	%rd105, %r20;
	add.s64 	%rd201, %rd105, %rd4;
	cvta.to.global.u64 	%rd202, %rd195;
	shl.b64 	%rd203, %rd201, 2;
	add.s64 	%rd204, %rd202, %rd203;
	ld.global.f32 	%f170, [%rd204];
	add.s32 	%r36, %r20, 256;
	cvt.u64.u32 	%rd205, %r36;
	ld.global.f32 	%f171, [%rd204+1024];
	add.s32 	%r37, %r20, 512;
	cvt.u64.u32 	%rd206, %r37;
	ld.global.f32 	%f172, [%rd204+2048];
	add.s32 	%r38, %r20, 768;
	cvt.u64.u32 	%rd207, %r38;
	ld.global.f32 	%f173, [%rd204+3072];
	or.b32  	%r39, %r20, 1024;
	cvt.u64.u32 	%rd106, %r39;
	add.s64 	%rd311, %rd104, %rd106;
	ld.global.f32 	%f229, [%rd204+4096];
	setp.geu.f32 	%p2, %f170, %f171;
	selp.f32 	%f174, %f170, %f171, %p2;
	selp.b64 	%rd208, %rd105, %rd205, %p2;
	setp.geu.f32 	%p3, %f174, %f172;
	selp.f32 	%f175, %f174, %f172, %p3;
	selp.b64 	%rd209, %rd208, %rd206, %p3;
	setp.geu.f32 	%p4, %f175, %f173;
	selp.f32 	%f94, %f175, %f173, %p4;
	selp.b64 	%rd108, %rd209, %rd207, %p4;
	setp.lt.f32 	%p5, %f94, %f229;
	@%p5 bra 	$L__BB8_123;
	setp.lt.f32 	%p6, %f229, %f94;
	setp.lt.u64 	%p7, %rd108, %rd106;
	or.pred  	%p8, %p6, %p7;
	selp.f32 	%f229, %f94, %f229, %p8;
	add.s64 	%rd210, %rd104, %rd108;
	selp.b64 	%rd311, %rd210, %rd311, %p8;
$L__BB8_123:
	setp.le.u64 	%p9, %rd198, %rd5;
	@%p9 bra 	$L__BB8_164;
	setp.ne.s32 	%p10, %r20, 0;
	@%p10 bra 	$L__BB8_126;
	atom.global.add.u64 	%rd211, [%rd1+8], 1280;
	add.s64 	%rd212, %rd211, %rd5;
	st.shared.u64 	[_ZN6thrust24THRUST_300001_SM_1000_NS8cuda_cub4core6detail5shmemE+152], %rd212;
$L__BB8_126:
	bar.sync 	0;
	ld.shared.u64 	%rd299, [_ZN6thrust24THRUST_300001_SM_1000_NS8cuda_cub4core6detail5shmemE+152];
	add.s64 	%rd213, %rd299, 1280;
	setp.gt.s64 	%p11, %rd213, %rd198;
	@%p11 bra 	$L__BB8_141;
	mov.f32 	%f213, %f229;
	mov.u64 	%rd292, %rd311;
$L__BB8_128:
	add.s64 	%rd214, %rd299, %rd105;
	cvta.to.global.u64 	%rd215, %rd195;
	shl.b64 	%rd216, %rd214, 2;
	add.s64 	%rd217, %rd215, %rd216;
	add.s64 	%rd293, %rd214, %rd196;
	ld.global.f32 	%f214, [%rd217];
	add.s64 	%rd294, %rd293, 256;
	ld.global.f32 	%f215, [%rd217+1024];
	add.s64 	%rd295, %rd293, 512;
	ld.global.f32 	%f216, [%rd217+2048];
	add.s64 	%rd296, %rd293, 768;
	ld.global.f32 	%f217, [%rd217+3072];
	add.s64 	%rd311, %rd293, 1024;
	ld.global.f32 	%f229, [%rd217+4096];
	setp.lt.f32 	%p12, %f213, %f214;
	@%p12 bra 	$L__BB8_130;
	setp.lt.f32 	%p13, %f214, %f213;
	setp.lt.s64 	%p14, %rd292, %rd293;
	or.pred  	%p15, %p13, %p14;
	selp.f32 	%f214, %f213, %f214, %p15;
	selp.b64 	%rd293, %rd292, %rd293, %p15;
$L__BB8_130:
	setp.lt.f32 	%p16, %f214, %f215;
	@%p16 bra 	$L__BB8_132;
	setp.lt.f32 	%p17, %f215, %f214;
	setp.lt.s64 	%p18, %rd293, %rd294;
	or.pred  	%p19, %p17, %p18;
	selp.f32 	%f215, %f214, %f215, %p19;
	selp.b64 	%rd294, %rd293, %rd294, %p19;
$L__BB8_132:
	setp.lt.f32 	%p20, %f215, %f216;
	@%p20 bra 	$L__BB8_134;
	setp.lt.f32 	%p21, %f216, %f215;
	setp.lt.s64 	%p22, %rd294, %rd295;
	or.pred  	%p23, %p21, %p22;
	selp.f32 	%f216, %f215, %f216, %p23;
	selp.b64 	%rd295, %rd294, %rd295, %p23;
$L__BB8_134:
	setp.lt.f32 	%p24, %f216, %f217;
	@%p24 bra 	$L__BB8_136;
	setp.lt.f32 	%p25, %f217, %f216;
	setp.lt.s64 	%p26, %rd295, %rd296;
	or.pred  	%p27, %p25, %p26;
	selp.f32 	%f217, %f216, %f217, %p27;
	selp.b64 	%rd296, %rd295, %rd296, %p27;
$L__BB8_136:
	setp.lt.f32 	%p28, %f217, %f229;
	@%p28 bra 	$L__BB8_138;
	setp.lt.f32 	%p29, %f229, %f217;
	setp.lt.s64 	%p30, %rd296, %rd311;
	or.pred  	%p31, %p29, %p30;
	selp.f32 	%f229, %f217, %f229, %p31;
	selp.b64 	%rd311, %rd296, %rd311, %p31;
$L__BB8_138:
	setp.ne.s32 	%p32, %r20, 0;
	bar.sync 	0;
	@%p32 bra 	$L__BB8_140;
	atom.global.add.u64 	%rd218, [%rd1+8], 1280;
	add.s64 	%rd219, %rd218, %rd5;
	st.shared.u64 	[_ZN6thrust24THRUST_300001_SM_1000_NS8cuda_cub4core6detail5shmemE+152], %rd219;
$L__BB8_140:
	bar.sync 	0;
	ld.shared.u64 	%rd299, [_ZN6thrust24THRUST_300001_SM_1000_NS8cuda_cub4core6detail5shmemE+152];
	add.s64 	%rd220, %rd299, 1280;
	setp.le.s64 	%p33, %rd220, %rd198;
	mov.f32 	%f213, %f229;
	mov.u64 	%rd292, %rd311;
	@%p33 bra 	$L__BB8_128;
$L__BB8_141:
	setp.le.s64 	%p34, %rd198, %rd299;
	@%p34 bra 	$L__BB8_164;
	cvt.u32.u64 	%r40, %rd299;
	cvt.u32.u64 	%r41, %rd198;
	sub.s32 	%r21, %r41, %r40;
	setp.ge.s32 	%p35, %r20, %r21;
	@%p35 bra 	$L__BB8_164;
	cvta.to.global.u64 	%rd132, %rd195;
	not.b32 	%r43, %r20;
	add.s32 	%r44, %r43, %r41;
	sub.s32 	%r22, %r44, %r40;
	and.b32  	%r46, %r22, 768;
	setp.eq.s32 	%p36, %r46, 768;
	mov.u32 	%r397, %r20;
	@%p36 bra 	$L__BB8_149;
	add.s64 	%rd222, %rd299, %rd105;
	add.s64 	%rd301, %rd222, %rd196;
	shl.b64 	%rd223, %rd222, 2;
	add.s64 	%rd300, %rd132, %rd223;
	shr.u32 	%r47, %r22, 8;
	add.s32 	%r48, %r47, 1;
	and.b32  	%r49, %r48, 3;
	neg.s32 	%r395, %r49;
	mov.u32 	%r397, %r20;
$L__BB8_145:
	.pragma "nounroll";
	mov.u64 	%rd137, %rd311;
	mov.f32 	%f114, %f229;
	ld.global.f32 	%f115, [%rd300];
	setp.lt.f32 	%p37, %f114, %f115;
	mov.f32 	%f229, %f115;
	mov.u64 	%rd311, %rd301;
	@%p37 bra 	$L__BB8_148;
	setp.lt.f32 	%p38, %f115, %f114;
	mov.f32 	%f229, %f114;
	mov.u64 	%rd311, %rd137;
	@%p38 bra 	$L__BB8_148;
	setp.lt.s64 	%p39, %rd137, %rd301;
	selp.f32 	%f229, %f114, %f115, %p39;
	min.s64 	%rd311, %rd137, %rd301;
$L__BB8_148:
	add.s32 	%r397, %r397, 256;
	add.s64 	%rd301, %rd301, 256;
	add.s64 	%rd300, %rd300, 1024;
	add.s32 	%r395, %r395, 1;
	setp.ne.s32 	%p40, %r395, 0;
	@%p40 bra 	$L__BB8_145;
$L__BB8_149:
	setp.lt.u32 	%p41, %r22, 768;
	@%p41 bra 	$L__BB8_164;
	add.s32 	%r398, %r397, 512;
$L__BB8_151:
	mov.u32 	%r30, %r398;
	add.s32 	%r50, %r30, -512;
	cvt.u64.u32 	%rd224, %r50;
	add.s64 	%rd225, %rd299, %rd224;
	shl.b64 	%rd226, %rd225, 2;
	add.s64 	%rd145, %rd132, %rd226;
	add.s64 	%rd146, %rd225, %rd196;
	ld.global.f32 	%f121, [%rd145];
	setp.lt.f32 	%p42, %f229, %f121;
	mov.f32 	%f225, %f121;
	mov.u64 	%rd307, %rd146;
	@%p42 bra 	$L__BB8_154;
	setp.lt.f32 	%p43, %f121, %f229;
	mov.f32 	%f225, %f229;
	mov.u64 	%rd307, %rd311;
	@%p43 bra 	$L__BB8_154;
	setp.lt.s64 	%p44, %rd311, %rd146;
	selp.f32 	%f225, %f229, %f121, %p44;
	min.s64 	%rd307, %rd311, %rd146;
$L__BB8_154:
	add.s32 	%r51, %r30, -256;
	cvt.u64.u32 	%rd227, %r51;
	add.s64 	%rd228, %rd299, %rd227;
	add.s64 	%rd149, %rd228, %rd196;
	ld.global.f32 	%f124, [%rd145+1024];
	setp.lt.f32 	%p45, %f225, %f124;
	mov.f32 	%f226, %f124;
	mov.u64 	%rd308, %rd149;
	@%p45 bra 	$L__BB8_157;
	setp.lt.f32 	%p46, %f124, %f225;
	mov.f32 	%f226, %f225;
	mov.u64 	%rd308, %rd307;
	@%p46 bra 	$L__BB8_157;
	setp.lt.s64 	%p47, %rd307, %rd149;
	selp.f32 	%f226, %f225, %f124, %p47;
	min.s64 	%rd308, %rd307, %rd149;
$L__BB8_157:
	cvt.u64.u32 	%rd229, %r30;
	add.s64 	%rd230, %rd299, %rd229;
	add.s64 	%rd152, %rd230, %rd196;
	ld.global.f32 	%f127, [%rd145+2048];
	setp.lt.f32 	%p48, %f226, %f127;
	mov.f32 	%f227, %f127;
	mov.u64 	%rd309, %rd152;
	@%p48 bra 	$L__BB8_160;
	setp.lt.f32 	%p49, %f127, %f226;
	mov.f32 	%f227, %f226;
	mov.u64 	%rd309, %rd308;
	@%p49 bra 	$L__BB8_160;
	setp.lt.s64 	%p50, %rd308, %rd152;
	selp.f32 	%f227, %f226, %f127, %p50;
	min.s64 	%rd309, %rd308, %rd152;
$L__BB8_160:
	add.s32 	%r52, %r30, 256;
	cvt.u64.u32 	%rd231, %r52;
	add.s64 	%rd232, %rd299, %rd231;
	add.s64 	%rd155, %rd232, %rd196;
	ld.global.f32 	%f130, [%rd145+3072];
	setp.lt.f32 	%p51, %f227, %f130;
	mov.f32 	%f229, %f130;
	mov.u64 	%rd311, %rd155;
	@%p51 bra 	$L__BB8_163;
	setp.lt.f32 	%p52, %f130, %f227;
	mov.f32 	%f229, %f227;
	mov.u64 	%rd311, %rd309;
	@%p52 bra 	$L__BB8_163;
	setp.lt.s64 	%p53, %rd309, %rd155;
	selp.f32 	%f229, %f227, %f130, %p53;
	min.s64 	%rd311, %rd309, %rd155;
$L__BB8_163:
	add.s32 	%r398, %r30, 1024;
	add.s32 	%r53, %r30, 512;
	setp.lt.s32 	%p54, %r53, %r21;
	@%p54 bra 	$L__BB8_151;
$L__BB8_164:
	// begin inline asm
	mov.u32 %r54, %laneid;
	// end inline asm
	mov.b32 	%r56, %f229;
	mov.b32 	%r72, 1;
	mov.b32 	%r73, 31;
	mov.b32 	%r74, -1;
	// begin inline asm
	shfl.sync.down.b32 %r55, %r56, %r72, %r73, %r74;
	// end inline asm
	mov.b32 	%f134, %r55;
	// begin inline asm
	shfl.sync.down.b32 %r60, %r61, %r72, %r73, %r74;
	// end inline asm
	mov.b64 	{%r66, %r71}, %rd311;
	// begin inline asm
	shfl.sync.down.b32 %r65, %r66, %r72, %r73, %r74;
	// end inline asm
	// begin inline asm
	shfl.sync.down.b32 %r70, %r71, %r72, %r73, %r74;
	// end inline asm
	mov.b64 	%rd159, {%r65, %r70};
	setp.gt.s32 	%p55, %r54, 30;
	mov.f32 	%f230, %f229;
	mov.u64 	%rd312, %rd311;
	@%p55 bra 	$L__BB8_168;
	setp.lt.f32 	%p56, %f229, %f134;
	mov.f32 	%f230, %f134;
	mov.u64 	%rd312, %rd159;
	@%p56 bra 	$L__BB8_168;
	setp.gt.f32 	%p57, %f229, %f134;
	mov.f32 	%f230, %f229;
	mov.u64 	%rd312, %rd311;
	@%p57 bra 	$L__BB8_168;
	setp.lt.s64 	%p58, %rd311, %rd159;
	selp.f32 	%f230, %f229, %f134, %p58;
	min.s64 	%rd312, %rd311, %rd159;
$L__BB8_168:
	mov.b32 	%r76, %f230;
	mov.b32 	%r92, 2;
	mov.b32 	%r93, 31;
	mov.b32 	%r94, -1;
	// begin inline asm
	shfl.sync.down.b32 %r75, %r76, %r92, %r93, %r94;
	// end inline asm
	mov.b32 	%f137, %r75;
	// begin inline asm
	shfl.sync.down.b32 %r80, %r81, %r92, %r93, %r94;
	// end inline asm
	mov.b64 	{%r86, %r91}, %rd312;
	// begin inline asm
	shfl.sync.down.b32 %r85, %r86, %r92, %r93, %r94;
	// end inline asm
	// begin inline asm
	shfl.sync.down.b32 %r90, %r91, %r92, %r93, %r94;
	// end inline asm
	mov.b64 	%rd162, {%r85, %r90};
	setp.gt.s32 	%p59, %r54, 29;
	mov.f32 	%f231, %f230;
	mov.u64 	%rd313, %rd312;
	@%p59 bra 	$L__BB8_172;
	setp.lt.f32 	%p60, %f230, %f137;
	mov.f32 	%f231, %f137;
	mov.u64 	%rd313, %rd162;
	@%p60 bra 	$L__BB8_172;
	setp.gt.f32 	%p61, %f230, %f137;
	mov.f32 	%f231, %f230;
	mov.u64 	%rd313, %rd312;
	@%p61 bra 	$L__BB8_172;
	setp.lt.s64 	%p62, %rd312, %rd162;
	selp.f32 	%f231, %f230, %f137, %p62;
	min.s64 	%rd313, %rd312, %rd162;
$L__BB8_172:
	mov.b32 	%r96, %f231;
	mov.b32 	%r112, 4;
	mov.b32 	%r113, 31;
	mov.b32 	%r114, -1;
	// begin inline asm
	shfl.sync.down.b32 %r95, %r96, %r112, %r113, %r114;
	// end inline asm
	mov.b32 	%f140, %r95;
	// begin inline asm
	shfl.sync.down.b32 %r100, %r101, %r112, %r113, %r114;
	// end inline asm
	mov.b64 	{%r106, %r111}, %rd313;
	// begin inline asm
	shfl.sync.down.b32 %r105, %r106, %r112, %r113, %r114;
	// end inline asm
	// begin inline asm
	shfl.sync.down.b32 %r110, %r111, %r112, %r113, %r114;
	// end inline asm
	mov.b64 	%rd165, {%r105, %r110};
	setp.gt.s32 	%p63, %r54, 27;
	mov.f32 	%f232, %f231;
	mov.u64 	%rd314, %rd313;
	@%p63 bra 	$L__BB8_176;
	setp.lt.f32 	%p64, %f231, %f140;
	mov.f32 	%f232, %f140;
	mov.u64 	%rd314, %rd165;
	@%p64 bra 	$L__BB8_176;
	setp.gt.f32 	%p65, %f231, %f140;
	mov.f32 	%f232, %f231;
	mov.u64 	%rd314, %rd313;
	@%p65 bra 	$L__BB8_176;
	setp.lt.s64 	%p66, %rd313, %rd165;
	selp.f32 	%f232, %f231, %f140, %p66;
	min.s64 	%rd314, %rd313, %rd165;
$L__BB8_176:
	mov.b32 	%r116, %f232;
	mov.b32 	%r132, 8;
	mov.b32 	%r133, 31;
	mov.b32 	%r134, -1;
	// begin inline asm
	shfl.sync.down.b32 %r115, %r116, %r132, %r133, %r134;
	// end inline asm
	mov.b32 	%f143, %r115;
	// begin inline asm
	shfl.sync.down.b32 %r120, %r121, %r132, %r133, %r134;
	// end inline asm
	mov.b64 	{%r126, %r131}, %rd314;
	// begin inline asm
	shfl.sync.down.b32 %r125, %r126, %r132, %r133, %r134;
	// end inline asm
	// begin inline asm
	shfl.sync.down.b32 %r130, %r131, %r132, %r133, %r134;
	// end inline asm
	mov.b64 	%rd168, {%r125, %r130};
	setp.gt.s32 	%p67, %r54, 23;
	mov.f32 	%f233, %f232;
	mov.u64 	%rd315, %rd314;
	@%p67 bra 	$L__BB8_180;
	setp.lt.f32 	%p68, %f232, %f143;
	mov.f32 	%f233, %f143;
	mov.u64 	%rd315, %rd168;
	@%p68 bra 	$L__BB8_180;
	setp.gt.f32 	%p69, %f232, %f143;
	mov.f32 	%f233, %f232;
	mov.u64 	%rd315, %rd314;
	@%p69 bra 	$L__BB8_180;
	setp.lt.s64 	%p70, %rd314, %rd168;
	selp.f32 	%f233, %f232, %f143, %p70;
	min.s64 	%rd315, %rd314, %rd168;
$L__BB8_180:
	mov.b32 	%r136, %f233;
	mov.b32 	%r152, 16;
	mov.b32 	%r153, 31;
	mov.b32 	%r154, -1;
	// begin inline asm
	shfl.sync.down.b32 %r135, %r136, %r152, %r153, %r154;
	// end inline asm
	mov.b32 	%f146, %r135;
	// begin inline asm
	shfl.sync.down.b32 %r140, %r141, %r152, %r153, %r154;
	// end inline asm
	mov.b64 	{%r146, %r151}, %rd315;
	// begin inline asm
	shfl.sync.down.b32 %r145, %r146, %r152, %r153, %r154;
	// end inline asm
	// begin inline asm
	shfl.sync.down.b32 %r150, %r151, %r152, %r153, %r154;
	// end inline asm
	mov.b64 	%rd171, {%r145, %r150};
	setp.gt.s32 	%p71, %r54, 15;
	mov.f32 	%f241, %f233;
	mov.u64 	%rd323, %rd315;
	@%p71 bra 	$L__BB8_184;
	setp.lt.f32 	%p72, %f233, %f146;
	mov.f32 	%f241, %f146;
	mov.u64 	%rd323, %rd171;
	@%p72 bra 	$L__BB8_184;
	setp.gt.f32 	%p73, %f233, %f146;
	mov.f32 	%f241, %f233;
	mov.u64 	%rd323, %rd315;
	@%p73 bra 	$L__BB8_184;
	setp.lt.s64 	%p74, %rd315, %rd171;
	selp.f32 	%f241, %f233, %f146, %p74;
	min.s64 	%rd323, %rd315, %rd171;
$L__BB8_184:
	setp.ne.s32 	%p75, %r54, 0;
	@%p75 bra 	$L__BB8_186;
	shr.u32 	%r155, %r20, 1;
	and.b32  	%r156, %r155, 496;
	mov.u32 	%r157, _ZN6thrust24THRUST_300001_SM_1000_NS8cuda_cub4core6detail5shmemE;
	add.s32 	%r158, %r157, %r156;
	st.shared.f32 	[%r158+8], %f241;
	st.shared.u64 	[%r158+16], %rd323;
$L__BB8_186:
	bar.sync 	0;
	setp.ne.s32 	%p76, %r20, 0;
	@%p76 bra 	$L__BB8_208;
	ld.shared.f32 	%f149, [_ZN6thrust24THRUST_300001_SM_1000_NS8cuda_cub4core6detail5shmemE+24];
	ld.shared.u64 	%rd174, [_ZN6thrust24THRUST_300001_SM_1000_NS8cuda_cub4core6detail5shmemE+32];
	setp.lt.f32 	%p77, %f241, %f149;
	mov.f32 	%f235, %f149;
	mov.u64 	%rd317, %rd174;
	@%p77 bra 	$L__BB8_190;
	setp.lt.f32 	%p78, %f149, %f241;
	mov.f32 	%f235, %f241;
	mov.u64 	%rd317, %rd323;
	@%p78 bra 	$L__BB8_190;
	setp.lt.s64 	%p79, %rd323, %rd174;
	selp.f32 	%f235, %f241, %f149, %p79;
	min.s64 	%rd317, %rd323, %rd174;
$L__BB8_190:
	ld.shared.f32 	%f152, [_ZN6thrust24THRUST_300001_SM_1000_NS8cuda_cub4core6detail5shmemE+40];
	ld.shared.u64 	%rd177, [_ZN6thrust24THRUST_300001_SM_1000_NS8cuda_cub4core6detail5shmemE+48];
	setp.lt.f32 	%p80, %f235, %f152;
	mov.f32 	%f236, %f152;
	mov.u64 	%rd318, %rd177;
	@%p80 bra 	$L__BB8_193;
	setp.lt.f32 	%p81, %f152, %f235;
	mov.f32 	%f236, %f235;
	mov.u64 	%rd318, %rd317;
	@%p81 bra 	$L__BB8_193;
	setp.lt.s64 	%p82, %rd317, %rd177;
	selp.f32 	%f236, %f235, %f152, %p82;
	min.s64 	%rd318, %rd317, %rd177;
$L__BB8_193:
	ld.shared.f32 	%f155, [_ZN6thrust24THRUST_300001_SM_1000_NS8cuda_cub4core6detail5shmemE+56];
	ld.shared.u64 	%rd180, [_ZN6thrust24THRUST_300001_SM_1000_NS8cuda_cub4core6detail5shmemE+64];
	setp.lt.f32 	%p83, %f236, %f155;
	mov.f32 	%f237, %f155;
	mov.u64 	%rd319, %rd180;
	@%p83 bra 	$L__BB8_196;
	setp.lt.f32 	%p84, %f155, %f236;
	mov.f32 	%f237, %f236;
	mov.u64 	%rd319, %rd318;
	@%p84 bra 	$L__BB8_196;
	setp.lt.s64 	%p85, %rd318, %rd180;
	selp.f32 	%f237, %f236, %f155, %p85;
	min.s64 	%rd319, %rd318, %rd180;
$L__BB8_196:
	ld.shared.f32 	%f158, [_ZN6thrust24THRUST_300001_SM_1000_NS8cuda_cub4core6detail5shmemE+72];
	ld.shared.u64 	%rd183, [_ZN6thrust24THRUST_300001_SM_1000_NS8cuda_cub4core6detail5shmemE+80];
	setp.lt.f32 	%p86, %f237, %f158;
	mov.f32 	%f238, %f158;
	mov.u64 	%rd320, %rd183;
	@%p86 bra 	$L__BB8_199;
	setp.lt.f32 	%p87, %f158, %f237;
	mov.f32 	%f238, %f237;
	mov.u64 	%rd320, %rd319;
	@%p87 bra 	$L__BB8_199;
	setp.lt.s64 	%p88, %rd319, %rd183;
	selp.f32 	%f238, %f237, %f158, %p88;
	min.s64 	%rd320, %rd319, %rd183;
$L__BB8_199:
	ld.shared.f32 	%f161, [_ZN6thrust24THRUST_300001_SM_1000_NS8cuda_cub4core6detail5shmemE+88];
	ld.shared.u64 	%rd186, [_ZN6thrust24THRUST_300001_SM_1000_NS8cuda_cub4core6detail5shmemE+96];
	setp.lt.f32 	%p89, %f238, %f161;
	mov.f32 	%f239, %f161;
	mov.u64 	%rd321, %rd186;
	@%p89 bra 	$L__BB8_202;
	setp.lt.f32 	%p90, %f161, %f238;
	mov.f32 	%f239, %f238;
	mov.u64 	%rd321, %rd320;
	@%p90 bra 	$L__BB8_202;
	setp.lt.s64 	%p91, %rd320, %rd186;
	selp.f32 	%f239, %f238, %f161, %p91;
	min.s64 	%rd321, %rd320, %rd186;
$L__BB8_202:
	ld.shared.f32 	%f164, [_ZN6thrust24THRUST_300001_SM_1000_NS8cuda_cub4core6detail5shmemE+104];
	ld.shared.u64 	%rd189, [_ZN6thrust24THRUST_300001_SM_1000_NS8cuda_cub4core6detail5shmemE+112];
	setp.lt.f32 	%p92, %f239, %f164;
	mov.f32 	%f240, %f164;
	mov.u64 	%rd322, %rd189;
	@%p92 bra 	$L__BB8_205;
	setp.lt.f32 	%p93, %f164, %f239;
	mov.f32 	%f240, %f239;
	mov.u64 	%rd322, %rd321;
	@%p93 bra 	$L__BB8_205;
	setp.lt.s64 	%p94, %rd321, %rd189;
	selp.f32 	%f240, %f239, %f164, %p94;
	min.s64 	%rd322, %rd321, %rd189;
$L__BB8_205:
	ld.shared.f32 	%f167, [_ZN6thrust24THRUST_300001_SM_1000_NS8cuda_cub4core6detail5shmemE+120];
	ld.shared.u64 	%rd192, [_ZN6thrust24THRUST_300001_SM_1000_NS8cuda_cub4core6detail5shmemE+128];
	setp.lt.f32 	%p95, %f240, %f167;
	mov.f32 	%f241, %f167;
	mov.u64 	%rd323, %rd192;
	@%p95 bra 	$L__BB8_208;
	setp.lt.f32 	%p96, %f167, %f240;
	mov.f32 	%f241, %f240;
	mov.u64 	%rd323, %rd322;
	@%p96 bra 	$L__BB8_208;
	setp.lt.s64 	%p97, %rd322, %rd192;
	selp.f32 	%f241, %f240, %f167, %p97;
	min.s64 	%rd323, %rd322, %rd192;
$L__BB8_208:
	mov.u32 	%r389, %tid.x;
	setp.ne.s32 	%p214, %r389, 0;
	@%p214 bra 	$L__BB8_210;
	ld.param.u64 	%rd254, [_ZN6thrust24THRUST_300001_SM_1000_NS8cuda_cub4core6detail13_kernel_agentINS1_8__reduce11ReduceAgentINS0_12zip_iteratorIN4cuda3std3__45tupleIJNS0_6detail15normal_iteratorINS0_10device_ptrIfEEEENS0_17counting_iteratorIlNS0_11use_defaultESI_SI_EEEEEEEPNSB_IJflEEESM_lNS1_9__extrema9arg_max_fIflNSA_4lessIfEEEEEEJSL_SN_lN3cub18CUB_300001_SM_100013GridEvenShareIlEENSV_9GridQueueIyEESS_EEEvDpT0__param_1];
	cvta.to.global.u64 	%rd251, %rd254;
	mul.wide.u32 	%rd252, %r1, 16;
	add.s64 	%rd253, %rd251, %rd252;
	st.global.f32 	[%rd253], %f241;
	st.global.u64 	[%rd253+8], %rd323;
$L__BB8_210:
	ret;

}
	// .globl	_ZN6thrust24THRUST_300001_SM_1000_NS8cuda_cub4core6detail13_kernel_agentINS1_8__reduce10DrainAgentIlEEJN3cub18CUB_300001_SM_10009GridQueueIyEElEEEvDpT0_
.visible .entry _ZN6thrust24THRUST_300001_SM_1000_NS8cuda_cub4core6detail13_kernel_agentINS1_8__reduce10DrainAgentIlEEJN3cub18CUB_300001_SM_10009GridQueueIyEElEEEvDpT0_(
	.param .align 8 .b8 _ZN6thrust24THRUST_300001_SM_1000_NS8cuda_cub4core6detail13_kernel_agentINS1_8__reduce10DrainAgentIlEEJN3cub18CUB_300001_SM_10009GridQueueIyEElEEEvDpT0__param_0[8],
	.param .u64 _ZN6thrust24THRUST_300001_SM_1000_NS8cuda_cub4core6detail13_kernel_agentINS1_8__reduce10DrainAgentIlEEJN3cub18CUB_300001_SM_10009GridQueueIyEElEEEvDpT0__param_1
)
.maxntid 1
{
	.reg .b64 	%rd<5>;

	ld.param.u64 	%rd1, [_ZN6thrust24THRUST_300001_SM_1000_NS8cuda_cub4core6detail13_kernel_agentINS1_8__reduce10DrainAgentIlEEJN3cub18CUB_300001_SM_10009GridQueueIyEElEEEvDpT0__param_0];
	ld.param.u64 	%rd2, [_ZN6thrust24THRUST_300001_SM_1000_NS8cuda_cub4core6detail13_kernel_agentINS1_8__reduce10DrainAgentIlEEJN3cub18CUB_300001_SM_10009GridQueueIyEElEEEvDpT0__param_1];
	cvta.to.global.u64 	%rd3, %rd1;
	st.global.u64 	[%rd3], %rd2;
	mov.b64 	%rd4, 0;
	st.global.u64 	[%rd3+8], %rd4;
	ret;

}
	// .globl	_ZN6thrust24THRUST_300001_SM_1000_NS8cuda_cub4core6detail13_kernel_agentINS1_8__reduce11ReduceAgentIPN4cuda3std3__45tupleIJflEEESC_SB_lNS1_9__extrema9arg_max_fIflNS9_4lessIfEEEEEEJSC_SC_iSH_EEEvDpT0_
.visible .entry _ZN6thrust24THRUST_300001_SM_1000_NS8cuda_cub4core6detail13_kernel_agentINS1_8__reduce11ReduceAgentIPN4cuda3std3__45tupleIJflEEESC_SB_lNS1_9__extrema9arg_max_fIflNS9_4lessIfEEEEEEJSC_SC_iSH_EEEvDpT0_(
	.param .u64 .ptr .align 1 _ZN6thrust24THRUST_300001_SM_1000_NS8cuda_cub4core6detail13_kernel_agentINS1_8__reduce11ReduceAgentIPN4cuda3std3__45tupleIJflEEESC_SB_lNS1_9__extrema9arg_max_fIflNS9_4lessIfEEEEEEJSC_SC_iSH_EEEvDpT0__param_0,
	.param .u64 .ptr .align 1 _ZN6thrust24THRUST_300001_SM_1000_NS8cuda_cub4core6detail13_kernel_agentINS1_8__reduce11ReduceAgentIPN4cuda3std3__45tupleIJflEEESC_SB_lNS1_9__extrema9arg_max_fIflNS9_4lessIfEEEEEEJSC_SC_iSH_EEEvDpT0__param_1,
	.param .u32 _ZN6thrust24THRUST_300001_SM_1000_NS8cuda_cub4core6detail13_kernel_agentINS1_8__reduce11ReduceAgentIPN4cuda3std3__45tupleIJflEEESC_SB_lNS1_9__extrema9arg_max_fIflNS9_4lessIfEEEEEEJSC_SC_iSH_EEEvDpT0__param_2,
	.param .align 1 .b8 _ZN6thrust24THRUST_300001_SM_1000_NS8cuda_cub4core6detail13_kernel_agentINS1_8__reduce11ReduceAgentIPN4cuda3std3__45tupleIJflEEESC_SB_lNS1_9__extrema9arg_max_fIflNS9_4lessIfEEEEEEJSC_SC_iSH_EEEvDpT0__param_3[1]
)
.maxntid 256
{
	.reg .pred 	%p<264>;
	.reg .b32 	%r<436>;
	.reg .b32 	%f<293>;
	.reg .b64 	%rd<479>;

	ld.param.u64 	%rd236, [_ZN6thrust24THRUST_300001_SM_1000_NS8cuda_cub4core6detail13_kernel_agentINS1_8__reduce11ReduceAgentIPN4cuda3std3__45tupleIJflEEESC_SB_lNS1_9__extrema9arg_max_fIflNS9_4lessIfEEEEEEJSC_SC_iSH_EEEvDpT0__param_0];
	ld.param.u32 	%r29, [_ZN6thrust24THRUST_300001_SM_1000_NS8cuda_cub4core6detail13_kernel_agentINS1_8__reduce11ReduceAgentIPN4cuda3std3__45tupleIJflEEESC_SB_lNS1_9__extrema9arg_max_fIflNS9_4lessIfEEEEEEJSC_SC_iSH_EEEvDpT0__param_2];
	cvt.s64.s32 	%rd1, %r29;
	setp.eq.s32 	%p1, %r29, 0;
	@%p1 bra 	$L__BB10_234;
	setp.gt.s32 	%p2, %r29, 1279;
	@%p2 bra 	$L__BB10_121;
	mov.u32 	%r1, %tid.x;
	setp.ge.s32 	%p147, %r1, %r29;
	mov.f32 	%f224, 0f00000000;
	mov.b64 	%rd402, 0;
	mov.u32 	%r430, %r1;
	@%p147 bra 	$L__BB10_4;
	mul.wide.u32 	%rd366, %r1, 16;
	add.s64 	%rd363, %rd236, %rd366;
	// begin inline asm
	ld.global.nc.u64 %rd362, [%rd363];
	// end inline asm
	mov.b64 	{%r191, %r192}, %rd362;
	mov.b32 	%f224, %r191;
	add.s64 	%rd365, %rd363, 8;
	// begin inline asm
	ld.global.nc.u64 %rd402, [%rd365];
	// end inline asm
	add.s32 	%r430, %r1, 256;
$L__BB10_4:
	setp.ge.s32 	%p148, %r430, %r29;
	@%p148 bra 	$L__BB10_25;
	not.b32 	%r193, %r430;
	add.s32 	%r4, %r29, %r193;
	and.b32  	%r194, %r4, 768;
	setp.eq.s32 	%p149, %r194, 768;
	@%p149 bra 	$L__BB10_11;
	mul.wide.u32 	%rd368, %r430, 16;
	add.s64 	%rd393, %rd236, %rd368;
	shr.u32 	%r195, %r4, 8;
	add.s32 	%r196, %r195, 1;
	and.b32  	%r197, %r196, 3;
	neg.s32 	%r428, %r197;
$L__BB10_7:
	.pragma "nounroll";
	mov.u64 	%rd6, %rd402;
	mov.f32 	%f3, %f224;
	// begin inline asm
	ld.global.nc.u64 %rd369, [%rd393];
	// end inline asm
	mov.b64 	{%r198, %r199}, %rd369;
	mov.b32 	%f4, %r198;
	add.s64 	%rd372, %rd393, 8;
	// begin inline asm
	ld.global.nc.u64 %rd371, [%rd372];
	// end inline asm
	setp.lt.f32 	%p150, %f3, %f4;
	mov.u64 	%rd402, %rd371;
	mov.f32 	%f224, %f4;
	@%p150 bra 	$L__BB10_10;
	setp.lt.f32 	%p151, %f4, %f3;
	mov.u64 	%rd402, %rd6;
	mov.f32 	%f224, %f3;
	@%p151 bra 	$L__BB10_10;
	setp.lt.s64 	%p152, %rd6, %rd371;
	min.s64 	%rd402, %rd6, %rd371;
	selp.f32 	%f224, %f3, %f4, %p152;
$L__BB10_10:
	add.s32 	%r430, %r430, 256;
	add.s64 	%rd393, %rd393, 4096;
	add.s32 	%r428, %r428, 1;
	setp.ne.s32 	%p153, %r428, 0;
	@%p153 bra 	$L__BB10_7;
$L__BB10_11:
	setp.lt.u32 	%p154, %r4, 768;
	@%p154 bra 	$L__BB10_25;
$L__BB10_12:
	mul.wide.s32 	%rd377, %r430, 16;
	add.s64 	%rd374, %rd236, %rd377;
	// begin inline asm
	ld.global.nc.u64 %rd373, [%rd374];
	// end inline asm
	mov.b64 	{%r200, %r201}, %rd373;
	mov.b32 	%f10, %r200;
	add.s64 	%rd376, %rd374, 8;
	// begin inline asm
	ld.global.nc.u64 %rd375, [%rd376];
	// end inline asm
	setp.lt.f32 	%p155, %f224, %f10;
	mov.u64 	%rd399, %rd375;
	mov.f32 	%f221, %f10;
	@%p155 bra 	$L__BB10_15;
	setp.lt.f32 	%p156, %f10, %f224;
	mov.u64 	%rd399, %rd402;
	mov.f32 	%f221, %f224;
	@%p156 bra 	$L__BB10_15;
	setp.lt.s64 	%p157, %rd402, %rd375;
	min.s64 	%rd399, %rd402, %rd375;
	selp.f32 	%f221, %f224, %f10, %p157;
$L__BB10_15:
	add.s64 	%rd379, %rd374, 4096;
	// begin inline asm
	ld.global.nc.u64 %rd378, [%rd379];
	// end inline asm
	mov.b64 	{%r202, %r203}, %rd378;
	mov.b32 	%f13, %r202;
	add.s64 	%rd381, %rd374, 4104;
	// begin inline asm
	ld.global.nc.u64 %rd380, [%rd381];
	// end inline asm
	setp.lt.f32 	%p158, %f221, %f13;
	mov.u64 	%rd400, %rd380;
	mov.f32 	%f222, %f13;
	@%p158 bra 	$L__BB10_18;
	setp.lt.f32 	%p159, %f13, %f221;
	mov.u64 	%rd400, %rd399;
	mov.f32 	%f222, %f221;
	@%p159 bra 	$L__BB10_18;
	setp.lt.s64 	%p160, %rd399, %rd380;
	min.s64 	%rd400, %rd399, %rd380;
	selp.f32 	%f222, %f221, %f13, %p160;
$L__BB10_18:
	add.s64 	%rd383, %rd374, 8192;
	// begin inline asm
	ld.global.nc.u64 %rd382, [%rd383];
	// end inline asm
	mov.b64 	{%r204, %r205}, %rd382;
	mov.b32 	%f16, %r204;
	add.s64 	%rd385, %rd374, 8200;
	// begin inline asm
	ld.global.nc.u64 %rd384, [%rd385];
	// end inline asm
	setp.lt.f32 	%p161, %f222, %f16;
	mov.u64 	%rd401, %rd384;
	mov.f32 	%f223, %f16;
	@%p161 bra 	$L__BB10_21;
	setp.lt.f32 	%p162, %f16, %f222;
	mov.u64 	%rd401, %rd400;
	mov.f32 	%f223, %f222;
	@%p162 bra 	$L__BB10_21;
	setp.lt.s64 	%p163, %rd400, %rd384;
	min.s64 	%rd401, %rd400, %rd384;
	selp.f32 	%f223, %f222, %f16, %p163;
$L__BB10_21:
	add.s64 	%rd387, %rd374, 12288;
	// begin inline asm
	ld.global.nc.u64 %rd386, [%rd387];
	// end inline asm
	mov.b64 	{%r206, %r207}, %rd386;
	mov.b32 	%f19, %r206;
	add.s64 	%rd389, %rd374, 12296;
	// begin inline asm
	ld.global.nc.u64 %rd388, [%rd389];
	// end inline asm
	setp.lt.f32 	%p164, %f223, %f19;
	mov.u64 	%rd402, %rd388;
	mov.f32 	%f224, %f19;
	@%p164 bra 	$L__BB10_24;
	setp.lt.f32 	%p165, %f19, %f223;
	mov.u64 	%rd402, %rd401;
	mov.f32 	%f224, %f223;
	@%p165 bra 	$L__BB10_24;
	setp.lt.s64 	%p166, %rd401, %rd388;
	min.s64 	%rd402, %rd401, %rd388;
	selp.f32 	%f224, %f223, %f19, %p166;
$L__BB10_24:
	add.s32 	%r430, %r430, 1024;
	setp.lt.s32 	%p167, %r430, %r29;
	@%p167 bra 	$L__BB10_12;
$L__BB10_25:
	setp.lt.s32 	%p168, %r29, 256;
	@%p168 bra 	$L__BB10_70;
	// begin inline asm
	mov.u32 %r321, %laneid;
	// end inline asm
	mov.b32 	%r323, %f224;
	mov.b32 	%r339, 1;
	mov.b32 	%r340, 31;
	mov.b32 	%r341, -1;
	// begin inline asm
	shfl.sync.down.b32 %r322, %r323, %r339, %r340, %r341;
	// end inline asm
	mov.b32 	%f23, %r322;
	// begin inline asm
	shfl.sync.down.b32 %r327, %r328, %r339, %r340, %r341;
	// end inline asm
	mov.b64 	{%r333, %r338}, %rd402;
	// begin inline asm
	shfl.sync.down.b32 %r332, %r333, %r339, %r340, %r341;
	// end inline asm
	// begin inline asm
	shfl.sync.down.b32 %r337, %r338, %r339, %r340, %r341;
	// end inline asm
	mov.b64 	%rd28, {%r332, %r337};
	setp.gt.s32 	%p220, %r321, 30;
	mov.u64 	%rd404, %rd402;
	mov.f32 	%f226, %f224;
	@%p220 bra 	$L__BB10_30;
	setp.lt.f32 	%p221, %f224, %f23;
	mov.u64 	%rd404, %rd28;
	mov.f32 	%f226, %f23;
	@%p221 bra 	$L__BB10_30;
	setp.gt.f32 	%p222, %f224, %f23;
	mov.u64 	%rd404, %rd402;
	mov.f32 	%f226, %f224;
	@%p222 bra 	$L__BB10_30;
	setp.lt.s64 	%p223, %rd402, %rd28;
	min.s64 	%rd404, %rd402, %rd28;
	selp.f32 	%f226, %f224, %f23, %p223;
$L__BB10_30:
	mov.b32 	%r343, %f226;
	mov.b32 	%r359, 2;
	mov.b32 	%r360, 31;
	mov.b32 	%r361, -1;
	// begin inline asm
	shfl.sync.down.b32 %r342, %r343, %r359, %r360, %r361;
	// end inline asm
	mov.b32 	%f26, %r342;
	// begin inline asm
	shfl.sync.down.b32 %r347, %r348, %r359, %r360, %r361;
	// end inline asm
	mov.b64 	{%r353, %r358}, %rd404;
	// begin inline asm
	shfl.sync.down.b32 %r352, %r353, %r359, %r360, %r361;
	// end inline asm
	// begin inline asm
	shfl.sync.down.b32 %r357, %r358, %r359, %r360, %r361;
	// end inline asm
	mov.b64 	%rd31, {%r352, %r357};
	setp.gt.s32 	%p224, %r321, 29;
	mov.u64 	%rd405, %rd404;
	mov.f32 	%f227, %f226;
	@%p224 bra 	$L__BB10_34;
	setp.lt.f32 	%p225, %f226, %f26;
	mov.u64 	%rd405, %rd31;
	mov.f32 	%f227, %f26;
	@%p225 bra 	$L__BB10_34;
	setp.gt.f32 	%p226, %f226, %f26;
	mov.u64 	%rd405, %rd404;
	mov.f32 	%f227, %f226;
	@%p226 bra 	$L__BB10_34;
	setp.lt.s64 	%p227, %rd404, %rd31;
	min.s64 	%rd405, %rd404, %rd31;
	selp.f32 	%f227, %f226, %f26, %p227;
$L__BB10_34:
	mov.b32 	%r363, %f227;
	mov.b32 	%r379, 4;
	mov.b32 	%r380, 31;
	mov.b32 	%r381, -1;
	// begin inline asm
	shfl.sync.down.b32 %r362, %r363, %r379, %r380, %r381;
	// end inline asm
	mov.b32 	%f29, %r362;
	// begin inline asm
	shfl.sync.down.b32 %r367, %r368, %r379, %r380, %r381;
	// end inline asm
	mov.b64 	{%r373, %r378}, %rd405;
	// begin inline asm
	shfl.sync.down.b32 %r372, %r373, %r379, %r380, %r381;
	// end inline asm
	// begin inline asm
	shfl.sync.down.b32 %r377, %r378, %r379, %r380, %r381;
	// end inline asm
	mov.b64 	%rd34, {%r372, %r377};
	setp.gt.s32 	%p228, %r321, 27;
	mov.u64 	%rd406, %rd405;
	mov.f32 	%f228, %f227;
	@%p228 bra 	$L__BB10_38;
	setp.lt.f32 	%p229, %f227, %f29;
	mov.u64 	%rd406, %rd34;
	mov.f32 	%f228, %f29;
	@%p229 bra 	$L__BB10_38;
	setp.gt.f32 	%p230, %f227, %f29;
	mov.u64 	%rd406, %rd405;
	mov.f32 	%f228, %f227;
	@%p230 bra 	$L__BB10_38;
	setp.lt.s64 	%p231, %rd405, %rd34;
	min.s64 	%rd406, %rd405, %rd34;
	selp.f32 	%f228, %f227, %f29, %p231;
$L__BB10_38:
	mov.b32 	%r383, %f228;
	mov.b32 	%r399, 8;
	mov.b32 	%r400, 31;
	mov.b32 	%r401, -1;
	// begin inline asm
	shfl.sync.down.b32 %r382, %r383, %r399, %r400, %r401;
	// end inline asm
	mov.b32 	%f32, %r382;
	// begin inline asm
	shfl.sync.down.b32 %r387, %r388, %r399, %r400, %r401;
	// end inline asm
	mov.b64 	{%r393, %r398}, %rd406;
	// begin inline asm
	shfl.sync.down.b32 %r392, %r393, %r399, %r400, %r401;
	// end inline asm
	// begin inline asm
	shfl.sync.down.b32 %r397, %r398, %r399, %r400, %r401;
	// end inline asm
	mov.b64 	%rd37, {%r392, %r397};
	setp.gt.s32 	%p232, %r321, 23;
	mov.u64 	%rd407, %rd406;
	mov.f32 	%f229, %f228;
	@%p232 bra 	$L__BB10_42;
	setp.lt.f32 	%p233, %f228, %f32;
	mov.u64 	%rd407, %rd37;
	mov.f32 	%f229, %f32;
	@%p233 bra 	$L__BB10_42;
	setp.gt.f32 	%p234, %f228, %f32;
	mov.u64 	%rd407, %rd406;
	mov.f32 	%f229, %f228;
	@%p234 bra 	$L__BB10_42;
	setp.lt.s64 	%p235, %rd406, %rd37;
	min.s64 	%rd407, %rd406, %rd37;
	selp.f32 	%f229, %f228, %f32, %p235;
$L__BB10_42:
	mov.b32 	%r403, %f229;
	mov.b32 	%r419, 16;
	mov.b32 	%r420, 31;
	mov.b32 	%r421, -1;
	// begin inline asm
	shfl.sync.down.b32 %r402, %r403, %r419, %r420, %r421;
	// end inline asm
	mov.b32 	%f35, %r402;
	// begin inline asm
	shfl.sync.down.b32 %r407, %r408, %r419, %r420, %r421;
	// end inline asm
	mov.b64 	{%r413, %r418}, %rd407;
	// begin inline asm
	shfl.sync.down.b32 %r412, %r413, %r419, %r420, %r421;
	// end inline asm
	// begin inline asm
	shfl.sync.down.b32 %r417, %r418, %r419, %r420, %r421;
	// end inline asm
	mov.b64 	%rd40, {%r412, %r417};
	setp.gt.s32 	%p236, %r321, 15;
	mov.u64 	%rd478, %rd407;
	mov.f32 	%f292, %f229;
	@%p236 bra 	$L__BB10_46;
	setp.lt.f32 	%p237, %f229, %f35;
	mov.u64 	%rd478, %rd40;
	mov.f32 	%f292, %f35;
	@%p237 bra 	$L__BB10_46;
	setp.gt.f32 	%p238, %f229, %f35;
	mov.u64 	%rd478, %rd407;
	mov.f32 	%f292, %f229;
	@%p238 bra 	$L__BB10_46;
	setp.lt.s64 	%p239, %rd407, %rd40;
	min.s64 	%rd478, %rd407, %rd40;
	selp.f32 	%f292, %f229, %f35, %p239;
$L__BB10_46:
	setp.ne.s32 	%p240, %r321, 0;
	@%p240 bra 	$L__BB10_48;
	shr.u32 	%r422, %r1, 1;
	and.b32  	%r423, %r422, 496;
	mov.u32 	%r424, _ZN6thrust24THRUST_300001_SM_1000_NS8cuda_cub4core6detail5shmemE;
	add.s32 	%r425, %r424, %r423;
	st.shared.f32 	[%r425+8], %f292;
	st.shared.u64 	[%r425+16], %rd478;
$L__BB10_48:
	bar.sync 	0;
	setp.ne.s32 	%p241, %r1, 0;
	@%p241 bra 	$L__BB10_232;
	ld.shared.f32 	%f38, [_ZN6thrust24THRUST_300001_SM_1000_NS8cuda_cub4core6detail5shmemE+24];
	ld.shared.u64 	%rd43, [_ZN6thrust24THRUST_300001_SM_1000_NS8cuda_cub4core6detail5shmemE+32];
	setp.lt.f32 	%p242, %f292, %f38;
	mov.u64 	%rd409, %rd43;
	mov.f32 	%f231, %f38;
	@%p242 bra 	$L__BB10_52;
	setp.lt.f32 	%p243, %f38, %f292;
	mov.u64 	%rd409, %rd478;
	mov.f32 	%f231, %f292;
	@%p243 bra 	$L__BB10_52;
	setp.lt.s64 	%p244, %rd478, %rd43;
	min.s64 	%rd409, %rd478, %rd43;
	selp.f32 	%f231, %f292, %f38, %p244;
$L__BB10_52:
	ld.shared.f32 	%f41, [_ZN6thrust24THRUST_300001_SM_1000_NS8cuda_cub4core6detail5shmemE+40];
	ld.shared.u64 	%rd46, [_ZN6thrust24THRUST_300001_SM_1000_NS8cuda_cub4core6detail5shmemE+48];
	setp.lt.f32 	%p245, %f231, %f41;
	mov.u64 	%rd410, %rd46;
	mov.f32 	%f232, %f41;
	@%p245 bra 	$L__BB10_55;
	setp.lt.f32 	%p246, %f41, %f231;
	mov.u64 	%rd410, %rd409;
	mov.f32 	%f232, %f231;
	@%p246 bra 	$L__BB10_55;
	setp.lt.s64 	%p247, %rd409, %rd46;
	min.s64 	%rd410, %rd409, %rd46;
	selp.f32 	%f232, %f231, %f41, %p247;
$L__BB10_55:
	ld.shared.f32 	%f44, [_ZN6thrust24THRUST_300001_SM_1000_NS8cuda_cub4core6detail5shmemE+56];
	ld.shared.u64 	%rd49, [_ZN6thrust24THRUST_300001_SM_1000_NS8cuda_cub4core6detail5shmemE+64];
	setp.lt.f32 	%p248, %f232, %f44;
	mov.u64 	%rd411, %rd49;
	mov.f32 	%f233, %f44;
	@%p248 bra 	$L__BB10_58;
	setp.lt.f32 	%p249, %f44, %f232;
	mov.u64 	%rd411, %rd410;
	mov.f32 	%f233, %f232;
	@%p249 bra 	$L__BB10_58;
	setp.lt.s64 	%p250, %rd410, %rd49;
	min.s64 	%rd411, %rd410, %rd49;
	selp.f32 	%f233, %f232, %f44, %p250;
$L__BB10_58:
	ld.shared.f32 	%f47, [_ZN6thrust24THRUST_300001_SM_1000_NS8cuda_cub4core6detail5shmemE+72];
	ld.shared.u64 	%rd52, [_ZN6thrust24THRUST_300001_SM_1000_NS8cuda_cub4core6detail5shmemE+80];
	setp.lt.f32 	%p251, %f233, %f47;
	mov.u64 	%rd412, %rd52;
	mov.f32 	%f234, %f47;
	@%p251 bra 	$L__BB10_61;
	setp.lt.f32 	%p252, %f47, %f233;
	mov.u64 	%rd412, %rd411;
	mov.f32 	%f234, %f233;
	@%p252 bra 	$L__BB10_61;
	setp.lt.s64 	%p253, %rd411, %rd52;
	min.s64 	%rd412, %rd411, %rd52;
	selp.f32 	%f234, %f233, %f47, %p253;
$L__BB10_61:
	ld.shared.f32 	%f50, [_ZN6thrust24THRUST_300001_SM_1000_NS8cuda_cub4core6detail5shmemE+88];
	ld.shared.u64 	%rd55, [_ZN6thrust24THRUST_300001_SM_1000_NS8cuda_cub4core6detail5shmemE+96];
	setp.lt.f32 	%p254, %f234, %f50;
	mov.u64 	%rd413, %rd55;
	mov.f32 	%f235, %f50;
	@%p254 bra 	$L__BB10_64;
	setp.lt.f32 	%p255, %f50, %f234;
	mov.u64 	%rd413, %rd412;
	mov.f32 	%f235, %f234;
	@%p255 bra 	$L__BB10_64;
	setp.lt.s64 	%p256, %rd412, %rd55;
	min.s64 	%rd413, %rd412, %rd55;
	selp.f32 	%f235, %f234, %f50, %p256;
$L__BB10_64:
	ld.shared.f32 	%f53, [_ZN6thrust24THRUST_300001_SM_1000_NS8cuda_cub4core6detail5shmemE+104];
	ld.shared.u64 	%rd58, [_ZN6thrust24THRUST_300001_SM_1000_NS8cuda_cub4core6detail5shmemE+112];
	setp.lt.f32 	%p257, %f235, %f53;
	mov.u64 	%rd414, %rd58;
	mov.f32 	%f236, %f53;
	@%p257 bra 	$L__BB10_67;
	setp.lt.f32 	%p258, %f53, %f235;
	mov.u64 	%rd414, %rd413;
	mov.f32 	%f236, %f235;
	@%p258 bra 	$L__BB10_67;
	setp.lt.s64 	%p259, %rd413, %rd58;
	min.s64 	%rd414, %rd413, %rd58;
	selp.f32 	%f236, %f235, %f53, %p259;
$L__BB10_67:
	ld.shared.f32 	%f56, [_ZN6thrust24THRUST_300001_SM_1000_NS8cuda_cub4core6detail5shmemE+120];
	ld.shared.u64 	%rd61, [_ZN6thrust24THRUST_300001_SM_1000_NS8cuda_cub4core6detail5shmemE+128];
	setp.lt.f32 	%p260, %f236, %f56;
	mov.f32 	%f292, %f56;
	mov.u64 	%rd478, %rd61;
	@%p260 bra 	$L__BB10_232;
	setp.lt.f32 	%p261, %f56, %f236;
	mov.f32 	%f292, %f236;
	mov.u64 	%rd478, %rd414;
	@%p261 bra 	$L__BB10_232;
	setp.lt.s64 	%p262, %rd414, %rd61;
	min.s64 	%rd478, %rd414, %rd61;
	selp.f32 	%f292, %f236, %f56, %p262;
	bra.uni 	$L__BB10_232;
$L__BB10_70:
	// begin inline asm
	mov.u32 %r208, %laneid;
	// end inline asm
	and.b32  	%r229, %r1, 992;
	add.s32 	%r230, %r229, 32;
	setp.gt.s32 	%p169, %r230, %r29;
	not.b32 	%r231, %r229;
	add.s32 	%r232, %r29, %r231;
	selp.b32 	%r227, %r232, 31, %p169;
	mov.b32 	%r210, %f224;
	mov.b32 	%r226, 1;
	mov.b32 	%r228, -1;
	// begin inline asm
	shfl.sync.down.b32 %r209, %r210, %r226, %r227, %r228;
	// end inline asm
	mov.b32 	%f58, %r209;
	// begin inline asm
	shfl.sync.down.b32 %r214, %r215, %r226, %r227, %r228;
	// end inline asm
	mov.b64 	{%r220, %r225}, %rd402;
	// begin inline asm
	shfl.sync.down.b32 %r219, %r220, %r226, %r227, %r228;
	// end inline asm
	// begin inline asm
	shfl.sync.down.b32 %r224, %r225, %r226, %r227, %r228;
	// end inline asm
	mov.b64 	%rd63, {%r219, %r224};
	setp.ge.s32 	%p170, %r208, %r227;
	mov.u64 	%rd415, %rd402;
	mov.f32 	%f237, %f224;
	@%p170 bra 	$L__BB10_74;
	setp.lt.f32 	%p171, %f224, %f58;
	mov.u64 	%rd415, %rd63;
	mov.f32 	%f237, %f58;
	@%p171 bra 	$L__BB10_74;
	setp.gt.f32 	%p172, %f224, %f58;
	mov.u64 	%rd415, %rd402;
	mov.f32 	%f237, %f224;
	@%p172 bra 	$L__BB10_74;
	setp.lt.s64 	%p173, %rd402, %rd63;
	min.s64 	%rd415, %rd402, %rd63;
	selp.f32 	%f237, %f224, %f58, %p173;
$L__BB10_74:
	mov.b32 	%r234, %f237;
	mov.b32 	%r250, 2;
	mov.b32 	%r252, -1;
	// begin inline asm
	shfl.sync.down.b32 %r233, %r234, %r250, %r227, %r252;
	// end inline asm
	mov.b32 	%f61, %r233;
	// begin inline asm
	shfl.sync.down.b32 %r238, %r239, %r250, %r227, %r252;
	// end inline asm
	mov.b64 	{%r244, %r249}, %rd415;
	// begin inline asm
	shfl.sync.down.b32 %r243, %r244, %r250, %r227, %r252;
	// end inline asm
	// begin inline asm
	shfl.sync.down.b32 %r248, %r249, %r250, %r227, %r252;
	// end inline asm
	mov.b64 	%rd66, {%r243, %r248};
	add.s32 	%r253, %r208, 2;
	setp.gt.s32 	%p174, %r253, %r227;
	mov.u64 	%rd416, %rd415;
	mov.f32 	%f238, %f237;
	@%p174 bra 	$L__BB10_78;
	setp.lt.f32 	%p175, %f237, %f61;
	mov.u64 	%rd416, %rd66;
	mov.f32 	%f238, %f61;
	@%p175 bra 	$L__BB10_78;
	setp.gt.f32 	%p176, %f237, %f61;
	mov.u64 	%rd416, %rd415;
	mov.f32 	%f238, %f237;
	@%p176 bra 	$L__BB10_78;
	setp.lt.s64 	%p177, %rd415, %rd66;
	min.s64 	%rd416, %rd415, %rd66;
	selp.f32 	%f238, %f237, %f61, %p177;
$L__BB10_78:
	mov.b32 	%r255, %f238;
	mov.b32 	%r271, 4;
	mov.b32 	%r273, -1;
	// begin inline asm
	shfl.sync.down.b32 %r254, %r255, %r271, %r227, %r273;
	// end inline asm
	mov.b32 	%f64, %r254;
	// begin inline asm
	shfl.sync.down.b32 %r259, %r260, %r271, %r227, %r273;
	// end inline asm
	mov.b64 	{%r265, %r270}, %rd416;
	// begin inline asm
	shfl.sync.down.b32 %r264, %r265, %r271, %r227, %r273;
	// end inline asm
	// begin inline asm
	shfl.sync.down.b32 %r269, %r270, %r271, %r227, %r273;
	// end inline asm
	mov.b64 	%rd69, {%r264, %r269};
	add.s32 	%r274, %r208, 4;
	setp.gt.s32 	%p178, %r274, %r227;
	mov.f32 	%f239, %f238;
	mov.u64 	%rd417, %rd416;
	@%p178 bra 	$L__BB10_82;
	setp.lt.f32 	%p179, %f238, %f64;
	mov.f32 	%f239, %f64;
	mov.u64 	%rd417, %rd69;
	@%p179 bra 	$L__BB10_82;
	setp.gt.f32 	%p180, %f238, %f64;
	mov.f32 	%f239, %f238;
	mov.u64 	%rd417, %rd416;
	@%p180 bra 	$L__BB10_82;
	setp.lt.s64 	%p181, %rd416, %rd69;
	selp.f32 	%f239, %f238, %f64, %p181;
	min.s64 	%rd417, %rd416, %rd69;
$L__BB10_82:
	mov.b32 	%r276, %f239;
	mov.b32 	%r292, 8;
	mov.b32 	%r294, -1;
	// begin inline asm
	shfl.sync.down.b32 %r275, %r276, %r292, %r227, %r294;
	// end inline asm
	mov.b32 	%f67, %r275;
	// begin inline asm
	shfl.sync.down.b32 %r280, %r281, %r292, %r227, %r294;
	// end inline asm
	mov.b64 	{%r286, %r291}, %rd417;
	// begin inline asm
	shfl.sync.down.b32 %r285, %r286, %r292, %r227, %r294;
	// end inline asm
	// begin inline asm
	shfl.sync.down.b32 %r290, %r291, %r292, %r227, %r294;
	// end inline asm
	mov.b64 	%rd72, {%r285, %r290};
	add.s32 	%r295, %r208, 8;
	setp.gt.s32 	%p182, %r295, %r227;
	mov.f32 	%f240, %f239;
	mov.u64 	%rd418, %rd417;
	@%p182 bra 	$L__BB10_86;
	setp.lt.f32 	%p183, %f239, %f67;
	mov.f32 	%f240, %f67;
	mov.u64 	%rd418, %rd72;
	@%p183 bra 	$L__BB10_86;
	setp.gt.f32 	%p184, %f239, %f67;
	mov.f32 	%f240, %f239;
	mov.u64 	%rd418, %rd417;
	@%p184 bra 	$L__BB10_86;
	setp.lt.s64 	%p185, %rd417, %rd72;
	selp.f32 	%f240, %f239, %f67, %p185;
	min.s64 	%rd418, %rd417, %rd72;
$L__BB10_86:
	mov.b32 	%r297, %f240;
	mov.b32 	%r313, 16;
	mov.b32 	%r315, -1;
	// begin inline asm
	shfl.sync.down.b32 %r296, %r297, %r313, %r227, %r315;
	// end inline asm
	mov.b32 	%f70, %r296;
	// begin inline asm
	shfl.sync.down.b32 %r301, %r302, %r313, %r227, %r315;
	// end inline asm
	mov.b64 	{%r307, %r312}, %rd418;
	// begin inline asm
	shfl.sync.down.b32 %r306, %r307, %r313, %r227, %r315;
	// end inline asm
	// begin inline asm
	shfl.sync.down.b32 %r311, %r312, %r313, %r227, %r315;
	// end inline asm
	mov.b64 	%rd75, {%r306, %r311};
	add.s32 	%r316, %r208, 16;
	setp.gt.s32 	%p186, %r316, %r227;
	mov.f32 	%f292, %f240;
	mov.u64 	%rd478, %rd418;
	@%p186 bra 	$L__BB10_90;
	setp.lt.f32 	%p187, %f240, %f70;
	mov.f32 	%f292, %f70;
	mov.u64 	%rd478, %rd75;
	@%p187 bra 	$L__BB10_90;
	setp.gt.f32 	%p188, %f240, %f70;
	mov.f32 	%f292, %f240;
	mov.u64 	%rd478, %rd418;
	@%p188 bra 	$L__BB10_90;
	setp.lt.s64 	%p189, %rd418, %rd75;
	selp.f32 	%f292, %f240, %f70, %p189;
	min.s64 	%rd478, %rd418, %rd75;
$L__BB10_90:
	setp.ne.s32 	%p190, %r208, 0;
	@%p190 bra 	$L__BB10_92;
	shr.u32 	%r317, %r1, 1;
	and.b32  	%r318, %r317, 496;
	mov.u32 	%r319, _ZN6thrust24THRUST_300001_SM_1000_NS8cuda_cub4core6detail5shmemE;
	add.s32 	%r320, %r319, %r318;
	st.shared.f32 	[%r320+8], %f292;
	st.shared.u64 	[%r320+16], %rd478;
$L__BB10_92:
	bar.sync 	0;
	setp.ne.s32 	%p191, %r1, 0;
	@%p191 bra 	$L__BB10_232;
	setp.lt.s32 	%p192, %r29, 33;
	mov.f32 	%f242, %f292;
	mov.u64 	%rd420, %rd478;
	@%p192 bra 	$L__BB10_97;
	ld.shared.f32 	%f73, [_ZN6thrust24THRUST_300001_SM_1000_NS8cuda_cub4core6detail5shmemE+24];
	ld.shared.u64 	%rd78, [_ZN6thrust24THRUST_300001_SM_1000_NS8cuda_cub4core6detail5shmemE+32];
	setp.lt.f32 	%p193, %f292, %f73;
	mov.f32 	%f242, %f73;
	mov.u64 	%rd420, %rd78;
	@%p193 bra 	$L__BB10_97;
	setp.lt.f32 	%p194, %f73, %f292;
	mov.f32 	%f242, %f292;
	mov.u64 	%rd420, %rd478;
	@%p194 bra 	$L__BB10_97;
	setp.lt.s64 	%p195, %rd478, %rd78;
	selp.f32 	%f242, %f292, %f73, %p195;
	min.s64 	%rd420, %rd478, %rd78;
$L__BB10_97:
	setp.lt.s32 	%p196, %r29, 65;
	mov.f32 	%f243, %f242;
	mov.u64 	%rd421, %rd420;
	@%p196 bra 	$L__BB10_101;
	ld.shared.f32 	%f76, [_ZN6thrust24THRUST_300001_SM_1000_NS8cuda_cub4core6detail5shmemE+40];
	ld.shared.u64 	%rd81, [_ZN6thrust24THRUST_300001_SM_1000_NS8cuda_cub4core6detail5shmemE+48];
	setp.lt.f32 	%p197, %f242, %f76;
	mov.f32 	%f243, %f76;
	mov.u64 	%rd421, %rd81;
	@%p197 bra 	$L__BB10_101;
	setp.lt.f32 	%p198, %f76, %f242;
	mov.f32 	%f243, %f242;
	mov.u64 	%rd421, %rd420;
	@%p198 bra 	$L__BB10_101;
	setp.lt.s64 	%p199, %rd420, %rd81;
	selp.f32 	%f243, %f242, %f76, %p199;
	min.s64 	%rd421, %rd420, %rd81;
$L__BB10_101:
	setp.lt.s32 	%p200, %r29, 97;
	mov.f32 	%f244, %f243;
	mov.u64 	%rd422, %rd421;
	@%p200 bra 	$L__BB10_105;
	ld.shared.f32 	%f79, [_ZN6thrust24THRUST_300001_SM_1000_NS8cuda_cub4core6detail5shmemE+56];
	ld.shared.u64 	%rd84, [_ZN6thrust24THRUST_300001_SM_1000_NS8cuda_cub4core6detail5shmemE+64];
	setp.lt.f32 	%p201, %f243, %f79;
	mov.f32 	%f244, %f79;
	mov.u64 	%rd422, %rd84;
	@%p201 bra 	$L__BB10_105;
	setp.lt.f32 	%p202, %f79, %f243;
	mov.f32 	%f244, %f243;
	mov.u64 	%rd422, %rd421;
	@%p202 bra 	$L__BB10_105;
	setp.lt.s64 	%p203, %rd421, %rd84;
	selp.f32 	%f244, %f243, %f79, %p203;
	min.s64 	%rd422, %rd421, %rd84;
$L__BB10_105:
	setp.lt.s32 	%p204, %r29, 129;
	mov.f32 	%f245, %f244;
	mov.u64 	%rd423, %rd422;
	@%p204 bra 	$L__BB10_109;
	ld.shared.f32 	%f82, [_ZN6thrust24THRUST_300001_SM_1000_NS8cuda_cub4core6detail5shmemE+72];
	ld.shared.u64 	%rd87, [_ZN6thrust24THRUST_300001_SM_1000_NS8cuda_cub4core6detail5shmemE+80];
	setp.lt.f32 	%p205, %f244, %f82;
	mov.f32 	%f245, %f82;
	mov.u64 	%rd423, %rd87;
	@%p205 bra 	$L__BB10_109;
	setp.lt.f32 	%p206, %f82, %f244;
	mov.f32 	%f245, %f244;
	mov.u64 	%rd423, %rd422;
	@%p206 bra 	$L__BB10_109;
	setp.lt.s64 	%p207, %rd422, %rd87;
	selp.f32 	%f245, %f244, %f82, %p207;
	min.s64 	%rd423, %rd422, %rd87;
$L__BB10_109:
	setp.lt.s32 	%p208, %r29, 161;
	mov.f32 	%f246, %f245;
	mov.u64 	%rd424, %rd423;
	@%p208 bra 	$L__BB10_113;
	ld.shared.f32 	%f85, [_ZN6thrust24THRUST_300001_SM_1000_NS8cuda_cub4core6detail5shmemE+88];
	ld.shared.u64 	%rd90, [_ZN6thrust24THRUST_300001_SM_1000_NS8cuda_cub4core6detail5shmemE+96];
	setp.lt.f32 	%p209, %f245, %f85;
	mov.f32 	%f246, %f85;
	mov.u64 	%rd424, %rd90;
	@%p209 bra 	$L__BB10_113;
	setp.lt.f32 	%p210, %f85, %f245;
	mov.f32 	%f246, %f245;
	mov.u64 	%rd424, %rd423;
	@%p210 bra 	$L__BB10_113;
	setp.lt.s64 	%p211, %rd423, %rd90;
	selp.f32 	%f246, %f245, %f85, %p211;
	min.s64 	%rd424, %rd423, %rd90;
$L__BB10_113:
	setp.lt.s32 	%p212, %r29, 193;
	mov.f32 	%f247, %f246;
	mov.u64 	%rd425, %rd424;
	@%p212 bra 	$L__BB10_117;
	ld.shared.f32 	%f88, [_ZN6thrust24THRUST_300001_SM_1000_NS8cuda_cub4core6detail5shmemE+104];
	ld.shared.u64 	%rd93, [_ZN6thrust24THRUST_300001_SM_1000_NS8cuda_cub4core6detail5shmemE+112];
	setp.lt.f32 	%p213, %f246, %f88;
	mov.f32 	%f247, %f88;
	mov.u64 	%rd425, %rd93;
	@%p213 bra 	$L__BB10_117;
	setp.lt.f32 	%p214, %f88, %f246;
	mov.f32 	%f247, %f246;
	mov.u64 	%rd425, %rd424;
	@%p214 bra 	$L__BB10_117;
	setp.lt.s64 	%p215, %rd424, %rd93;
	selp.f32 	%f247, %f246, %f88, %p215;
	min.s64 	%rd425, %rd424, %rd93;
$L__BB10_117:
	setp.lt.s32 	%p216, %r29, 225;
	mov.f32 	%f292, %f247;
	mov.u64 	%rd478, %rd425;
	@%p216 bra 	$L__BB10_232;
	ld.shared.f32 	%f91, [_ZN6thrust24THRUST_300001_SM_1000_NS8cuda_cub4core6detail5shmemE+120];
	ld.shared.u64 	%rd96, [_ZN6thrust24THRUST_300001_SM_1000_NS8cuda_cub4core6detail5shmemE+128];
	setp.lt.f32 	%p217, %f247, %f91;
	mov.f32 	%f292, %f91;
	mov.u64 	%rd478, %rd96;
	@%p217 bra 	$L__BB10_232;
	setp.lt.f32 	%p218, %f91, %f247;
	mov.f32 	%f292, %f247;
	mov.u64 	%rd478, %rd425;
	@%p218 bra 	$L__BB10_232;
	setp.lt.s64 	%p219, %rd425, %rd96;
	selp.f32 	%f292, %f247, %f91, %p219;
	min.s64 	%rd478, %rd425, %rd96;
	bra.uni 	$L__BB10_232;
$L__BB10_121:
	mov.u32 	%r16, %tid.x;
	cvt.u64.u32 	%rd98, %r16;
	mul.wide.u32 	%rd258, %r16, 16;
	add.s64 	%rd239, %rd236, %rd258;
	// begin inline asm
	ld.global.nc.u64 %rd238, [%rd239];
	// end inline asm
	mov.b64 	{%r30, %r31}, %rd238;
	mov.b32 	%f93, %r30;
	add.s64 	%rd241, %rd239, 8;
	// begin inline asm
	ld.global.nc.u64 %rd240, [%rd241];
	// end inline asm
	add.s64 	%rd243, %rd239, 4096;
	// begin inline asm
	ld.global.nc.u64 %rd242, [%rd243];
	// end inline asm
	mov.b64 	{%r32, %r33}, %rd242;
	mov.b32 	%f248, %r32;
	add.s64 	%rd245, %rd239, 4104;
	// begin inline asm
	ld.global.nc.u64 %rd426, [%rd245];
	// end inline asm
	add.s64 	%rd247, %rd239, 8192;
	// begin inline asm
	ld.global.nc.u64 %rd246, [%rd247];
	// end inline asm
	mov.b64 	{%r34, %r35}, %rd246;
	mov.b32 	%f249, %r34;
	add.s64 	%rd249, %rd239, 8200;
	// begin inline asm
	ld.global.nc.u64 %rd427, [%rd249];
	// end inline asm
	add.s64 	%rd251, %rd239, 12288;
	// begin inline asm
	ld.global.nc.u64 %rd250, [%rd251];
	// end inline asm
	mov.b64 	{%r36, %r37}, %rd250;
	mov.b32 	%f250, %r36;
	add.s64 	%rd253, %rd239, 12296;
	// begin inline asm
	ld.global.nc.u64 %rd428, [%rd253];
	// end inline asm
	add.s64 	%rd255, %rd239, 16384;
	// begin inline asm
	ld.global.nc.u64 %rd254, [%rd255];
	// end inline asm
	mov.b64 	{%r38, %r39}, %rd254;
	mov.b32 	%f279, %r38;
	add.s64 	%rd257, %rd239, 16392;
	// begin inline asm
	ld.global.nc.u64 %rd465, [%rd257];
	// end inline asm
	setp.lt.f32 	%p3, %f93, %f248;
	@%p3 bra 	$L__BB10_123;
	setp.lt.f32 	%p4, %f248, %f93;
	setp.lt.s64 	%p5, %rd240, %rd426;
	or.pred  	%p6, %p4, %p5;
	selp.f32 	%f248, %f93, %f248, %p6;
	selp.b64 	%rd426, %rd240, %rd426, %p6;
$L__BB10_123:
	setp.lt.f32 	%p7, %f248, %f249;
	@%p7 bra 	$L__BB10_125;
	setp.lt.f32 	%p8, %f249, %f248;
	setp.lt.s64 	%p9, %rd426, %rd427;
	or.pred  	%p10, %p8, %p9;
	selp.f32 	%f249, %f248, %f249, %p10;
	selp.b64 	%rd427, %rd426, %rd427, %p10;
$L__BB10_125:
	setp.lt.f32 	%p11, %f249, %f250;
	@%p11 bra 	$L__BB10_127;
	setp.lt.f32 	%p12, %f250, %f249;
	setp.lt.s64 	%p13, %rd427, %rd428;
	or.pred  	%p14, %p12, %p13;
	selp.f32 	%f250, %f249, %f250, %p14;
	selp.b64 	%rd428, %rd427, %rd428, %p14;
$L__BB10_127:
	setp.lt.f32 	%p15, %f250, %f279;
	@%p15 bra 	$L__BB10_129;
	setp.lt.f32 	%p16, %f279, %f250;
	setp.lt.s64 	%p17, %rd428, %rd465;
	or.pred  	%p18, %p16, %p17;
	selp.f32 	%f279, %f250, %f279, %p18;
	selp.b64 	%rd465, %rd428, %rd465, %p18;
$L__BB10_129:
	setp.lt.u32 	%p19, %r29, 2560;
	mov.b64 	%rd444, 1280;
	@%p19 bra 	$L__BB10_165;
	add.s64 	%rd262, %rd1, -2560;
	mul.hi.u64 	%rd263, %rd262, -3689348814741910323;
	shr.u64 	%rd112, %rd263, 10;
	setp.lt.u64 	%p20, %rd262, 1280;
	mov.b64 	%rd444, 1280;
	@%p20 bra 	$L__BB10_153;
	add.s64 	%rd265, %rd112, 1;
	and.b64  	%rd430, %rd265, 36028797018963966;
	shl.b64 	%rd266, %rd98, 4;
	add.s64 	%rd267, %rd266, %rd236;
	add.s64 	%rd431, %rd267, 57352;
	mov.b64 	%rd444, 1280;
$L__BB10_132:
	add.s64 	%rd269, %rd431, -36872;
	// begin inline asm
	ld.global.nc.u64 %rd268, [%rd269];
	// end inline asm
	mov.b64 	{%r40, %r41}, %rd268;
	mov.b32 	%f253, %r40;
	add.s64 	%rd271, %rd431, -36864;
	// begin inline asm
	ld.global.nc.u64 %rd434, [%rd271];
	// end inline asm
	add.s64 	%rd273, %rd431, -32776;
	// begin inline asm
	ld.global.nc.u64 %rd272, [%rd273];
	// end inline asm
	mov.b64 	{%r42, %r43}, %rd272;
	mov.b32 	%f254, %r42;
	add.s64 	%rd275, %rd431, -32768;
	// begin inline asm
	ld.global.nc.u64 %rd435, [%rd275];
	// end inline asm
	add.s64 	%rd277, %rd431, -28680;
	// begin inline asm
	ld.global.nc.u64 %rd276, [%rd277];
	// end inline asm
	mov.b64 	{%r44, %r45}, %rd276;
	mov.b32 	%f255, %r44;
	add.s64 	%rd279, %rd431, -28672;
	// begin inline asm
	ld.global.nc.u64 %rd436, [%rd279];
	// end inline asm
	add.s64 	%rd281, %rd431, -24584;
	// begin inline asm
	ld.global.nc.u64 %rd280, [%rd281];
	// end inline asm
	mov.b64 	{%r46, %r47}, %rd280;
	mov.b32 	%f256, %r46;
	add.s64 	%rd283, %rd431, -24576;
	// begin inline asm
	ld.global.nc.u64 %rd437, [%rd283];
	// end inline asm
	add.s64 	%rd285, %rd431, -20488;
	// begin inline asm
	ld.global.nc.u64 %rd284, [%rd285];
	// end inline asm
	mov.b64 	{%r48, %r49}, %rd284;
	mov.b32 	%f257, %r48;
	add.s64 	%rd287, %rd431, -20480;
	// begin inline asm
	ld.global.nc.u64 %rd438, [%rd287];
	// end inline asm
	setp.lt.f32 	%p21, %f279, %f253;
	@%p21 bra 	$L__BB10_134;
	setp.lt.f32 	%p22, %f253, %f279;
	setp.lt.s64 	%p23, %rd465, %rd434;
	or.pred  	%p24, %p22, %p23;
	selp.f32 	%f253, %f279, %f253, %p24;
	selp.b64 	%rd434, %rd465, %rd434, %p24;
$L__BB10_134:
	setp.lt.f32 	%p25, %f253, %f254;
	@%p25 bra 	$L__BB10_136;
	setp.lt.f32 	%p26, %f254, %f253;
	setp.lt.s64 	%p27, %rd434, %rd435;
	or.pred  	%p28, %p26, %p27;
	selp.f32 	%f254, %f253, %f254, %p28;
	selp.b64 	%rd435, %rd434, %rd435, %p28;
$L__BB10_136:
	setp.lt.f32 	%p29, %f254, %f255;
	@%p29 bra 	$L__BB10_138;
	setp.lt.f32 	%p30, %f255, %f254;
	setp.lt.s64 	%p31, %rd435, %rd436;
	or.pred  	%p32, %p30, %p31;
	selp.f32 	%f255, %f254, %f255, %p32;
	selp.b64 	%rd436, %rd435, %rd436, %p32;
$L__BB10_138:
	setp.lt.f32 	%p33, %f255, %f256;
	@%p33 bra 	$L__BB10_140;
	setp.lt.f32 	%p34, %f256, %f255;
	setp.lt.s64 	%p35, %rd436, %rd437;
	or.pred  	%p36, %p34, %p35;
	selp.f32 	%f256, %f255, %f256, %p36;
	selp.b64 	%rd437, %rd436, %rd437, %p36;
$L__BB10_140:
	setp.lt.f32 	%p37, %f256, %f257;
	@%p37 bra 	$L__BB10_142;
	setp.lt.f32 	%p38, %f257, %f256;
	setp.lt.s64 	%p39, %rd437, %rd438;
	or.pred  	%p40, %p38, %p39;
	selp.f32 	%f257, %f256, %f257, %p40;
	selp.b64 	%rd438, %rd437, %rd438, %p40;
$L__BB10_142:
	add.s64 	%rd289, %rd431, -16392;
	// begin inline asm
	ld.global.nc.u64 %rd288, [%rd289];
	// end inline asm
	mov.b64 	{%r50, %r51}, %rd288;
	mov.b32 	%f258, %r50;
	add.s64 	%rd291, %rd431, -16384;
	// begin inline asm
	ld.global.nc.u64 %rd439, [%rd291];
	// end inline asm
	add.s64 	%rd293, %rd431, -12296;
	// begin inline asm
	ld.global.nc.u64 %rd292, [%rd293];
	// end inline asm
	mov.b64 	{%r52, %r53}, %rd292;
	mov.b32 	%f259, %r52;
	add.s64 	%rd295, %rd431, -12288;
	// begin inline asm
	ld.global.nc.u64 %rd440, [%rd295];
	// end inline asm
	add.s64 	%rd297, %rd431, -8200;
	// begin inline asm
	ld.global.nc.u64 %rd296, [%rd297];
	// end inline asm
	mov.b64 	{%r54, %r55}, %rd296;
	mov.b32 	%f260, %r54;
	add.s64 	%rd299, %rd431, -8192;
	// begin inline asm
	ld.global.nc.u64 %rd441, [%rd299];
	// end inline asm
	add.s64 	%rd301, %rd431, -4104;
	// begin inline asm
	ld.global.nc.u64 %rd300, [%rd301];
	// end inline asm
	mov.b64 	{%r56, %r57}, %rd300;
	mov.b32 	%f261, %r56;
	add.s64 	%rd303, %rd431, -4096;
	// begin inline asm
	ld.global.nc.u64 %rd442, [%rd303];
	// end inline asm
	add.s64 	%rd305, %rd431, -8;
	// begin inline asm
	ld.global.nc.u64 %rd304, [%rd305];
	// end inline asm
	mov.b64 	{%r58, %r59}, %rd304;
	mov.b32 	%f279, %r58;
	// begin inline asm
	ld.global.nc.u64 %rd465, [%rd431];
	// end inline asm
	setp.lt.f32 	%p41, %f257, %f258;
	@%p41 bra 	$L__BB10_144;
	setp.lt.f32 	%p42, %f258, %f257;
	setp.lt.s64 	%p43, %rd438, %rd439;
	or.pred  	%p44, %p42, %p43;
	selp.f32 	%f258, %f257, %f258, %p44;
	selp.b64 	%rd439, %rd438, %rd439, %p44;
$L__BB10_144:
	setp.lt.f32 	%p45, %f258, %f259;
	@%p45 bra 	$L__BB10_146;
	setp.lt.f32 	%p46, %f259, %f258;
	setp.lt.s64 	%p47, %rd439, %rd440;
	or.pred  	%p48, %p46, %p47;
	selp.f32 	%f259, %f258, %f259, %p48;
	selp.b64 	%rd440, %rd439, %rd440, %p48;
$L__BB10_146:
	setp.lt.f32 	%p49, %f259, %f260;
	@%p49 bra 	$L__BB10_148;
	setp.lt.f32 	%p50, %f260, %f259;
	setp.lt.s64 	%p51, %rd440, %rd441;
	or.pred  	%p52, %p50, %p51;
	selp.f32 	%f260, %f259, %f260, %p52;
	selp.b64 	%rd441, %rd440, %rd441, %p52;
$L__BB10_148:
	setp.lt.f32 	%p53, %f260, %f261;
	@%p53 bra 	$L__BB10_150;
	setp.lt.f32 	%p54, %f261, %f260;
	setp.lt.s64 	%p55, %rd441, %rd442;
	or.pred  	%p56, %p54, %p55;
	selp.f32 	%f261, %f260, %f261, %p56;
	selp.b64 	%rd442, %rd441, %rd442, %p56;
$L__BB10_150:
	setp.lt.f32 	%p57, %f261, %f279;
	@%p57 bra 	$L__BB10_152;
	setp.lt.f32 	%p58, %f279, %f261;
	setp.lt.s64 	%p59, %rd442, %rd465;
	or.pred  	%p60, %p58, %p59;
	selp.f32 	%f279, %f261, %f279, %p60;
	selp.b64 	%rd465, %rd442, %rd465, %p60;
$L__BB10_152:
	add.s64 	%rd444, %rd444, 2560;
	add.s64 	%rd431, %rd431, 40960;
	add.s64 	%rd430, %rd430, -2;
	setp.ne.s64 	%p61, %rd430, 0;
	@%p61 bra 	$L__BB10_132;
$L__BB10_153:
	and.b64  	%rd308, %rd112, 1;
	setp.eq.b64 	%p62, %rd308, 1;
	@%p62 bra 	$L__BB10_165;
	shl.b64 	%rd329, %rd444, 4;
	mul.wide.u32 	%rd330, %r16, 16;
	add.s64 	%rd331, %rd236, %rd330;
	add.s64 	%rd310, %rd331, %rd329;
	// begin inline asm
	ld.global.nc.u64 %rd309, [%rd310];
	// end inline asm
	mov.b64 	{%r60, %r61}, %rd309;
	mov.b32 	%f265, %r60;
	add.s64 	%rd312, %rd310, 8;
	// begin inline asm
	ld.global.nc.u64 %rd448, [%rd312];
	// end inline asm
	add.s64 	%rd314, %rd310, 4096;
	// begin inline asm
	ld.global.nc.u64 %rd313, [%rd314];
	// end inline asm
	mov.b64 	{%r62, %r63}, %rd313;
	mov.b32 	%f266, %r62;
	add.s64 	%rd316, %rd310, 4104;
	// begin inline asm
	ld.global.nc.u64 %rd449, [%rd316];
	// end inline asm
	add.s64 	%rd318, %rd310, 8192;
	// begin inline asm
	ld.global.nc.u64 %rd317, [%rd318];
	// end inline asm
	mov.b64 	{%r64, %r65}, %rd317;
	mov.b32 	%f267, %r64;
	add.s64 	%rd320, %rd310, 8200;
	// begin inline asm
	ld.global.nc.u64 %rd450, [%rd320];
	// end inline asm
	add.s64 	%rd322, %rd310, 12288;
	// begin inline asm
	ld.global.nc.u64 %rd321, [%rd322];
	// end inline asm
	mov.b64 	{%r66, %r67}, %rd321;
	mov.b32 	%f268, %r66;
	add.s64 	%rd324, %rd310, 12296;
	// begin inline asm
	ld.global.nc.u64 %rd451, [%rd324];
	// end inline asm
	add.s64 	%rd326, %rd310, 16384;
	// begin inline asm
	ld.global.nc.u64 %rd325, [%rd326];
	// end inline asm
	mov.b64 	{%r68, %r69}, %rd325;
	mov.b32 	%f269, %r68;
	add.s64 	%rd328, %rd310, 16392;
	// begin inline asm
	ld.global.nc.u64 %rd452, [%rd328];
	// end inline asm
	setp.lt.f32 	%p63, %f279, %f265;
	@%p63 bra 	$L__BB10_156;
	setp.lt.f32 	%p64, %f265, %f279;
	setp.lt.s64 	%p65, %rd465, %rd448;
	or.pred  	%p66, %p64, %p65;
	selp.f32 	%f265, %f279, %f265, %p66;
	selp.b64 	%rd448, %rd465, %rd448, %p66;
$L__BB10_156:
	setp.lt.f32 	%p67, %f265, %f266;
	@%p67 bra 	$L__BB10_158;
	setp.lt.f32 	%p68, %f266, %f265;
	setp.lt.s64 	%p69, %rd448, %rd449;
	or.pred  	%p70, %p68, %p69;
	selp.f32 	%f266, %f265, %f266, %p70;
	selp.b64 	%rd449, %rd448, %rd449, %p70;
$L__BB10_158:
	setp.lt.f32 	%p71, %f266, %f267;
	@%p71 bra 	$L__BB10_160;
	setp.lt.f32 	%p72, %f267, %f266;
	setp.lt.s64 	%p73, %rd449, %rd450;
	or.pred  	%p74, %p72, %p73;
	selp.f32 	%f267, %f266, %f267, %p74;
	selp.b64 	%rd450, %rd449, %rd450, %p74;
$L__BB10_160:
	setp.lt.f32 	%p75, %f267, %f268;
	@%p75 bra 	$L__BB10_162;
	setp.lt.f32 	%p76, %f268, %f267;
	setp.lt.s64 	%p77, %rd450, %rd451;
	or.pred  	%p78, %p76, %p77;
	selp.f32 	%f268, %f267, %f268, %p78;
	selp.b64 	%rd451, %rd450, %rd451, %p78;
$L__BB10_162:
	setp.lt.f32 	%p79, %f268, %f269;
	@%p79 bra 	$L__BB10_164;
	setp.lt.f32 	%p80, %f269, %f268;
	setp.lt.s64 	%p81, %rd451, %rd452;
	or.pred  	%p82, %p80, %p81;
	selp.f32 	%f269, %f268, %f269, %p82;
	selp.b64 	%rd452, %rd451, %rd452, %p82;
$L__BB10_164:
	add.s64 	%rd444, %rd444, 1280;
	mov.u64 	%rd465, %rd452;
	mov.f32 	%f279, %f269;
$L__BB10_165:
	cvt.s64.s32 	%rd332, %r29;
	setp.ge.s64 	%p83, %rd444, %rd332;
	@%p83 bra 	$L__BB10_188;
	cvt.u32.u64 	%r17, %rd444;
	sub.s32 	%r18, %r29, %r17;
	setp.ge.s32 	%p84, %r16, %r18;
	@%p84 bra 	$L__BB10_188;
	not.b32 	%r70, %r16;
	add.s32 	%r71, %r29, %r70;
	sub.s32 	%r19, %r71, %r17;
	and.b32  	%r72, %r19, 768;
	setp.eq.s32 	%p85, %r72, 768;
	mov.u32 	%r434, %r16;
	@%p85 bra 	$L__BB10_173;
	cvt.u64.u32 	%rd334, %r16;
	add.s64 	%rd335, %rd444, %rd334;
	shl.b64 	%rd336, %rd335, 4;
	add.s64 	%rd455, %rd236, %rd336;
	shr.u32 	%r73, %r19, 8;
	add.s32 	%r74, %r73, 1;
	and.b32  	%r75, %r74, 3;
	neg.s32 	%r432, %r75;
	mov.u32 	%r434, %r16;
$L__BB10_169:
	.pragma "nounroll";
	mov.u64 	%rd176, %rd465;
	mov.f32 	%f155, %f279;
	// begin inline asm
	ld.global.nc.u64 %rd337, [%rd455];
	// end inline asm
	mov.b64 	{%r76, %r77}, %rd337;
	mov.b32 	%f156, %r76;
	add.s64 	%rd340, %rd455, 8;
	// begin inline asm
	ld.global.nc.u64 %rd339, [%rd340];
	// end inline asm
	setp.lt.f32 	%p86, %f155, %f156;
	mov.f32 	%f279, %f156;
	mov.u64 	%rd465, %rd339;
	@%p86 bra 	$L__BB10_172;
	setp.lt.f32 	%p87, %f156, %f155;
	mov.f32 	%f279, %f155;
	mov.u64 	%rd465, %rd176;
	@%p87 bra 	$L__BB10_172;
	setp.lt.s64 	%p88, %rd176, %rd339;
	selp.f32 	%f279, %f155, %f156, %p88;
	min.s64 	%rd465, %rd176, %rd339;
$L__BB10_172:
	add.s32 	%r434, %r434, 256;
	add.s64 	%rd455, %rd455, 4096;
	add.s32 	%r432, %r432, 1;
	setp.ne.s32 	%p89, %r432, 0;
	@%p89 bra 	$L__BB10_169;
$L__BB10_173:
	setp.lt.u32 	%p90, %r19, 768;
	@%p90 bra 	$L__BB10_188;
	cvt.u64.u32 	%rd341, %r434;
	add.s64 	%rd342, %rd444, %rd341;
	shl.b64 	%rd343, %rd342, 4;
	add.s64 	%rd344, %rd343, %rd236;
	add.s64 	%rd460, %rd344, 12296;
$L__BB10_175:
	add.s64 	%rd346, %rd460, -12296;
	// begin inline asm
	ld.global.nc.u64 %rd345, [%rd346];
	// end inline asm
	mov.b64 	{%r78, %r79}, %rd345;
	mov.b32 	%f162, %r78;
	add.s64 	%rd348, %rd460, -12288;
	// begin inline asm
	ld.global.nc.u64 %rd347, [%rd348];
	// end inline asm
	setp.lt.f32 	%p91, %f279, %f162;
	mov.f32 	%f276, %f162;
	mov.u64 	%rd462, %rd347;
	@%p91 bra 	$L__BB10_178;
	setp.lt.f32 	%p92, %f162, %f279;
	mov.f32 	%f276, %f279;
	mov.u64 	%rd462, %rd465;
	@%p92 bra 	$L__BB10_178;
	setp.lt.s64 	%p93, %rd465, %rd347;
	selp.f32 	%f276, %f279, %f162, %p93;
	min.s64 	%rd462, %rd465, %rd347;
$L__BB10_178:
	add.s64 	%rd350, %rd460, -8200;
	// begin inline asm
	ld.global.nc.u64 %rd349, [%rd350];
	// end inline asm
	mov.b64 	{%r80, %r81}, %rd349;
	mov.b32 	%f165, %r80;
	add.s64 	%rd352, %rd460, -8192;
	// begin inline asm
	ld.global.nc.u64 %rd351, [%rd352];
	// end inline asm
	setp.lt.f32 	%p94, %f276, %f165;
	mov.f32 	%f277, %f165;
	mov.u64 	%rd463, %rd351;
	@%p94 bra 	$L__BB10_181;
	setp.lt.f32 	%p95, %f165, %f276;
	mov.f32 	%f277, %f276;
	mov.u64 	%rd463, %rd462;
	@%p95 bra 	$L__BB10_181;
	setp.lt.s64 	%p96, %rd462, %rd351;
	selp.f32 	%f277, %f276, %f165, %p96;
	min.s64 	%rd463, %rd462, %rd351;
$L__BB10_181:
	add.s64 	%rd354, %rd460, -4104;
	// begin inline asm
	ld.global.nc.u64 %rd353, [%rd354];
	// end inline asm
	mov.b64 	{%r82, %r83}, %rd353;
	mov.b32 	%f168, %r82;
	add.s64 	%rd356, %rd460, -4096;
	// begin inline asm
	ld.global.nc.u64 %rd355, [%rd356];
	// end inline asm
	setp.lt.f32 	%p97, %f277, %f168;
	mov.f32 	%f278, %f168;
	mov.u64 	%rd464, %rd355;
	@%p97 bra 	$L__BB10_184;
	setp.lt.f32 	%p98, %f168, %f277;
	mov.f32 	%f278, %f277;
	mov.u64 	%rd464, %rd463;
	@%p98 bra 	$L__BB10_184;
	setp.lt.s64 	%p99, %rd463, %rd355;
	selp.f32 	%f278, %f277, %f168, %p99;
	min.s64 	%rd464, %rd463, %rd355;
$L__BB10_184:
	add.s64 	%rd358, %rd460, -8;
	// begin inline asm
	ld.global.nc.u64 %rd357, [%rd358];
	// end inline asm
	mov.b64 	{%r84, %r85}, %rd357;
	mov.b32 	%f171, %r84;
	// begin inline asm
	ld.global.nc.u64 %rd359, [%rd460];
	// end inline asm
	setp.lt.f32 	%p100, %f278, %f171;
	mov.f32 	%f279, %f171;
	mov.u64 	%rd465, %rd359;
	@%p100 bra 	$L__BB10_187;
	setp.lt.f32 	%p101, %f171, %f278;
	mov.f32 	%f279, %f278;
	mov.u64 	%rd465, %rd464;
	@%p101 bra 	$L__BB10_187;
	setp.lt.s64 	%p102, %rd464, %rd359;
	selp.f32 	%f279, %f278, %f171, %p102;
	min.s64 	%rd465, %rd464, %rd359;
$L__BB10_187:
	add.s32 	%r434, %r434, 1024;
	add.s64 	%rd460, %rd460, 16384;
	setp.lt.s32 	%p103, %r434, %r18;
	@%p103 bra 	$L__BB10_175;
$L__BB10_188:
	// begin inline asm
	mov.u32 %r86, %laneid;
	// end inline asm
	mov.b32 	%r88, %f279;
	mov.b32 	%r104, 1;
	mov.b32 	%r105, 31;
	mov.b32 	%r106, -1;
	// begin inline asm
	shfl.sync.down.b32 %r87, %r88, %r104, %r105, %r106;
	// end inline asm
	mov.b32 	%f175, %r87;
	// begin inline asm
	shfl.sync.down.b32 %r92, %r93, %r104, %r105, %r106;
	// end inline asm
	mov.b64 	{%r98, %r103}, %rd465;
	// begin inline asm
	shfl.sync.down.b32 %r97, %r98, %r104, %r105, %r106;
	// end inline asm
	// begin inline asm
	shfl.sync.down.b32 %r102, %r103, %r104, %r105, %r106;
	// end inline asm
	mov.b64 	%rd200, {%r97, %r102};
	setp.gt.s32 	%p104, %r86, 30;
	mov.f32 	%f281, %f279;
	mov.u64 	%rd467, %rd465;
	@%p104 bra 	$L__BB10_192;
	setp.lt.f32 	%p105, %f279, %f175;
	mov.f32 	%f281, %f175;
	mov.u64 	%rd467, %rd200;
	@%p105 bra 	$L__BB10_192;
	setp.gt.f32 	%p106, %f279, %f175;
	mov.f32 	%f281, %f279;
	mov.u64 	%rd467, %rd465;
	@%p106 bra 	$L__BB10_192;
	setp.lt.s64 	%p107, %rd465, %rd200;
	selp.f32 	%f281, %f279, %f175, %p107;
	min.s64 	%rd467, %rd465, %rd200;
$L__BB10_192:
	mov.b32 	%r108, %f281;
	mov.b32 	%r124, 2;
	mov.b32 	%r125, 31;
	mov.b32 	%r126, -1;
	// begin inline asm
	shfl.sync.down.b32 %r107, %r108, %r124, %r125, %r126;
	// end inline asm
	mov.b32 	%f178, %r107;
	// begin inline asm
	shfl.sync.down.b32 %r112, %r113, %r124, %r125, %r126;
	// end inline asm
	mov.b64 	{%r118, %r123}, %rd467;
	// begin inline asm
	shfl.sync.down.b32 %r117, %r118, %r124, %r125, %r126;
	// end inline asm
	// begin inline asm
	shfl.sync.down.b32 %r122, %r123, %r124, %r125, %r126;
	// end inline asm
	mov.b64 	%rd203, {%r117, %r122};
	setp.gt.s32 	%p108, %r86, 29;
	mov.f32 	%f282, %f281;
	mov.u64 	%rd468, %rd467;
	@%p108 bra 	$L__BB10_196;
	setp.lt.f32 	%p109, %f281, %f178;
	mov.f32 	%f282, %f178;
	mov.u64 	%rd468, %rd203;
	@%p109 bra 	$L__BB10_196;
	setp.gt.f32 	%p110, %f281, %f178;
	mov.f32 	%f282, %f281;
	mov.u64 	%rd468, %rd467;
	@%p110 bra 	$L__BB10_196;
	setp.lt.s64 	%p111, %rd467, %rd203;
	selp.f32 	%f282, %f281, %f178, %p111;
	min.s64 	%rd468, %rd467, %rd203;
$L__BB10_196:
	mov.b32 	%r128, %f282;
	mov.b32 	%r144, 4;
	mov.b32 	%r145, 31;
	mov.b32 	%r146, -1;
	// begin inline asm
	shfl.sync.down.b32 %r127, %r128, %r144, %r145, %r146;
	// end inline asm
	mov.b32 	%f181, %r127;
	// begin inline asm
	shfl.sync.down.b32 %r132, %r133, %r144, %r145, %r146;
	// end inline asm
	mov.b64 	{%r138, %r143}, %rd468;
	// begin inline asm
	shfl.sync.down.b32 %r137, %r138, %r144, %r145, %r146;
	// end inline asm
	// begin inline asm
	shfl.sync.down.b32 %r142, %r143, %r144, %r145, %r146;
	// end inline asm
	mov.b64 	%rd206, {%r137, %r142};
	setp.gt.s32 	%p112, %r86, 27;
	mov.f32 	%f283, %f282;
	mov.u64 	%rd469, %rd468;
	@%p112 bra 	$L__BB10_200;
	setp.lt.f32 	%p113, %f282, %f181;
	mov.f32 	%f283, %f181;
	mov.u64 	%rd469, %rd206;
	@%p113 bra 	$L__BB10_200;
	setp.gt.f32 	%p114, %f282, %f181;
	mov.f32 	%f283, %f282;
	mov.u64 	%rd469, %rd468;
	@%p114 bra 	$L__BB10_200;
	setp.lt.s64 	%p115, %rd468, %rd206;
	selp.f32 	%f283, %f282, %f181, %p115;
	min.s64 	%rd469, %rd468, %rd206;
$L__BB10_200:
	mov.b32 	%r148, %f283;
	mov.b32 	%r164, 8;
	mov.b32 	%r165, 31;
	mov.b32 	%r166, -1;
	// begin inline asm
	shfl.sync.down.b32 %r147, %r148, %r164, %r165, %r166;
	// end inline asm
	mov.b32 	%f184, %r147;
	// begin inline asm
	shfl.sync.down.b32 %r152, %r153, %r164, %r165, %r166;
	// end inline asm
	mov.b64 	{%r158, %r163}, %rd469;
	// begin inline asm
	shfl.sync.down.b32 %r157, %r158, %r164, %r165, %r166;
	// end inline asm
	// begin inline asm
	shfl.sync.down.b32 %r162, %r163, %r164, %r165, %r166;
	// end inline asm
	mov.b64 	%rd209, {%r157, %r162};
	setp.gt.s32 	%p116, %r86, 23;
	mov.f32 	%f284, %f283;
	mov.u64 	%rd470, %rd469;
	@%p116 bra 	$L__BB10_204;
	setp.lt.f32 	%p117, %f283, %f184;
	mov.f32 	%f284, %f184;
	mov.u64 	%rd470, %rd209;
	@%p117 bra 	$L__BB10_204;
	setp.gt.f32 	%p118, %f283, %f184;
	mov.f32 	%f284, %f283;
	mov.u64 	%rd470, %rd469;
	@%p118 bra 	$L__BB10_204;
	setp.lt.s64 	%p119, %rd469, %rd209;
	selp.f32 	%f284, %f283, %f184, %p119;
	min.s64 	%rd470, %rd469, %rd209;
$L__BB10_204:
	mov.b32 	%r168, %f284;
	mov.b32 	%r184, 16;
	mov.b32 	%r185, 31;
	mov.b32 	%r186, -1;
	// begin inline asm
	shfl.sync.down.b32 %r167, %r168, %r184, %r185, %r186;
	// end inline asm
	mov.b32 	%f187, %r167;
	// begin inline asm
	shfl.sync.down.b32 %r172, %r173, %r184, %r185, %r186;
	// end inline asm
	mov.b64 	{%r178, %r183}, %rd470;
	// begin inline asm
	shfl.sync.down.b32 %r177, %r178, %r184, %r185, %r186;
	// end inline asm
	// begin inline asm
	shfl.sync.down.b32 %r182, %r183, %r184, %r185, %r186;
	// end inline asm
	mov.b64 	%rd212, {%r177, %r182};
	setp.gt.s32 	%p120, %r86, 15;
	mov.f32 	%f292, %f284;
	mov.u64 	%rd478, %rd470;
	@%p120 bra 	$L__BB10_208;
	setp.lt.f32 	%p121, %f284, %f187;
	mov.f32 	%f292, %f187;
	mov.u64 	%rd478, %rd212;
	@%p121 bra 	$L__BB10_208;
	setp.gt.f32 	%p122, %f284, %f187;
	mov.f32 	%f292, %f284;
	mov.u64 	%rd478, %rd470;
	@%p122 bra 	$L__BB10_208;
	setp.lt.s64 	%p123, %rd470, %rd212;
	selp.f32 	%f292, %f284, %f187, %p123;
	min.s64 	%rd478, %rd470, %rd212;
$L__BB10_208:
	setp.ne.s32 	%p124, %r86, 0;
	@%p124 bra 	$L__BB10_210;
	shr.u32 	%r187, %r16, 1;
	and.b32  	%r188, %r187, 496;
	mov.u32 	%r189, _ZN6thrust24THRUST_300001_SM_1000_NS8cuda_cub4core6detail5shmemE;
	add.s32 	%r190, %r189, %r188;
	st.shared.f32 	[%r190+8], %f292;
	st.shared.u64 	[%r190+16], %rd478;
$L__BB10_210:
	bar.sync 	0;
	setp.ne.s32 	%p125, %r16, 0;
	@%p125 bra 	$L__BB10_232;
	ld.shared.f32 	%f190, [_ZN6thrust24THRUST_300001_SM_1000_NS8cuda_cub4core6detail5shmemE+24];
	ld.shared.u64 	%rd215, [_ZN6thrust24THRUST_300001_SM_1000_NS8cuda_cub4core6detail5shmemE+32];
	setp.lt.f32 	%p126, %f292, %f190;
	mov.f32 	%f286, %f190;
	mov.u64 	%rd472, %rd215;
	@%p126 bra 	$L__BB10_214;
	setp.lt.f32 	%p127, %f190, %f292;
	mov.f32 	%f286, %f292;
	mov.u64 	%rd472, %rd478;
	@%p127 bra 	$L__BB10_214;
	setp.lt.s64 	%p128, %rd478, %rd215;
	selp.f32 	%f286, %f292, %f190, %p128;
	min.s64 	%rd472, %rd478, %rd215;
$L__BB10_214:
	ld.shared.f32 	%f193, [_ZN6thrust24THRUST_300001_SM_1000_NS8cuda_cub4core6detail5shmemE+40];
	ld.shared.u64 	%rd218, [_ZN6thrust24THRUST_300001_SM_1000_NS8cuda_cub4core6detail5shmemE+48];
	setp.lt.f32 	%p129, %f286, %f193;
	mov.f32 	%f287, %f193;
	mov.u64 	%rd473, %rd218;
	@%p129 bra 	$L__BB10_217;
	setp.lt.f32 	%p130, %f193, %f286;
	mov.f32 	%f287, %f286;
	mov.u64 	%rd473, %rd472;
	@%p130 bra 	$L__BB10_217;
	setp.lt.s64 	%p131, %rd472, %rd218;
	selp.f32 	%f287, %f286, %f193, %p131;
	min.s64 	%rd473, %rd472, %rd218;
$L__BB10_217:
	ld.shared.f32 	%f196, [_ZN6thrust24THRUST_300001_SM_1000_NS8cuda_cub4core6detail5shmemE+56];
	ld.shared.u64 	%rd221, [_ZN6thrust24THRUST_300001_SM_1000_NS8cuda_cub4core6detail5shmemE+64];
	setp.lt.f32 	%p132, %f287, %f196;
	mov.f32 	%f288, %f196;
	mov.u64 	%rd474, %rd221;
	@%p132 bra 	$L__BB10_220;
	setp.lt.f32 	%p133, %f196, %f287;
	mov.f32 	%f288, %f287;
	mov.u64 	%rd474, %rd473;
	@%p133 bra 	$L__BB10_220;
	setp.lt.s64 	%p134, %rd473, %rd221;
	selp.f32 	%f288, %f287, %f196, %p134;
	min.s64 	%rd474, %rd473, %rd221;
$L__BB10_220:
	ld.shared.f32 	%f199, [_ZN6thrust24THRUST_300001_SM_1000_NS8cuda_cub4core6detail5shmemE+72];
	ld.shared.u64 	%rd224, [_ZN6thrust24THRUST_300001_SM_1000_NS8cuda_cub4core6detail5shmemE+80];
	setp.lt.f32 	%p135, %f288, %f199;
	mov.f32 	%f289, %f199;
	mov.u64 	%rd475, %rd224;
	@%p135 bra 	$L__BB10_223;
	setp.lt.f32 	%p136, %f199, %f288;
	mov.f32 	%f289, %f288;
	mov.u64 	%rd475, %rd474;
	@%p136 bra 	$L__BB10_223;
	setp.lt.s64 	%p137, %rd474, %rd224;
	selp.f32 	%f289, %f288, %f199, %p137;
	min.s64 	%rd475, %rd474, %rd224;
$L__BB10_223:
	ld.shared.f32 	%f202, [_ZN6thrust24THRUST_300001_SM_1000_NS8cuda_cub4core6detail5shmemE+88];
	ld.shared.u64 	%rd227, [_ZN6thrust24THRUST_300001_SM_1000_NS8cuda_cub4core6detail5shmemE+96];
	setp.lt.f32 	%p138, %f289, %f202;
	mov.f32 	%f290, %f202;
	mov.u64 	%rd476, %rd227;
	@%p138 bra 	$L__BB10_226;
	setp.lt.f32 	%p139, %f202, %f289;
	mov.f32 	%f290, %f289;
	mov.u64 	%rd476, %rd475;
	@%p139 bra 	$L__BB10_226;
	setp.lt.s64 	%p140, %rd475, %rd227;
	selp.f32 	%f290, %f289, %f202, %p140;
	min.s64 	%rd476, %rd475, %rd227;
$L__BB10_226:
	ld.shared.f32 	%f205, [_ZN6thrust24THRUST_300001_SM_1000_NS8cuda_cub4core6detail5shmemE+104];
	ld.shared.u64 	%rd230, [_ZN6thrust24THRUST_300001_SM_1000_NS8cuda_cub4core6detail5shmemE+112];
	setp.lt.f32 	%p141, %f290, %f205;
	mov.f32 	%f291, %f205;
	mov.u64 	%rd477, %rd230;
	@%p141 bra 	$L__BB10_229;
	setp.lt.f32 	%p142, %f205, %f290;
	mov.f32 	%f291, %f290;
	mov.u64 	%rd477, %rd476;
	@%p142 bra 	$L__BB10_229;
	setp.lt.s64 	%p143, %rd476, %rd230;
	selp.f32 	%f291, %f290, %f205, %p143;
	min.s64 	%rd477, %rd476, %rd230;
$L__BB10_229:
	ld.shared.f32 	%f208, [_ZN6thrust24THRUST_300001_SM_1000_NS8cuda_cub4core6detail5shmemE+120];
	ld.shared.u64 	%rd233, [_ZN6thrust24THRUST_300001_SM_1000_NS8cuda_cub4core6detail5shmemE+128];
	setp.lt.f32 	%p144, %f291, %f208;
	mov.f32 	%f292, %f208;
	mov.u64 	%rd478, %rd233;
	@%p144 bra 	$L__BB10_232;
	setp.lt.f32 	%p145, %f208, %f291;
	mov.f32 	%f292, %f291;
	mov.u64 	%rd478, %rd477;
	@%p145 bra 	$L__BB10_232;
	setp.lt.s64 	%p146, %rd477, %rd233;
	selp.f32 	%f292, %f291, %f208, %p146;
	min.s64 	%rd478, %rd477, %rd233;
$L__BB10_232:
	mov.u32 	%r426, %tid.x;
	setp.ne.s32 	%p263, %r426, 0;
	@%p263 bra 	$L__BB10_234;
	ld.param.u64 	%rd391, [_ZN6thrust24THRUST_300001_SM_1000_NS8cuda_cub4core6detail13_kernel_agentINS1_8__reduce11ReduceAgentIPN4cuda3std3__45tupleIJflEEESC_SB_lNS1_9__extrema9arg_max_fIflNS9_4lessIfEEEEEEJSC_SC_iSH_EEEvDpT0__param_1];
	cvta.to.global.u64 	%rd390, %rd391;
	st.global.f32 	[%rd390], %f292;
	st.global.u64 	[%rd390+8], %rd478;
$L__BB10_234:
	ret;

}
	// .globl	_ZN3cub18CUB_300001_SM_10006detail11EmptyKernelIvEEvv
.visible .entry _ZN3cub18CUB_300001_SM_10006detail11EmptyKernelIvEEvv()
{


	ret;

}
	// .globl	_ZN3cub18CUB_300001_SM_10006detail8for_each13static_kernelINS2_12policy_hub_t12policy_500_tElNS2_12op_wrapper_tIlN6thrust24THRUST_300001_SM_1000_NS6system6detail7generic6detail21binary_search_functorIPfNSC_18binary_search_lessENSC_3lbfEEENS8_12zip_iteratorIN4cuda3std3__45tupleIJNS8_6detail15normal_iteratorINS8_7pointerIfNS8_8cuda_cub5par_tENS8_11use_defaultESS_EEEENSO_INSP_IlSR_SS_SS_EEEEEEEEEEEEEvT0_T1_
.visible .entry _ZN3cub18CUB_300001_SM_10006detail8for_each13static_kernelINS2_12policy_hub_t12policy_500_tElNS2_12op_wrapper_tIlN6thrust24THRUST_300001_SM_1000_NS6system6detail7generic6detail21binary_search_functorIPfNSC_18binary_search_lessENSC_3lbfEEENS8_12zip_iteratorIN4cuda3std3__45tupleIJNS8_6detail15normal_iteratorINS8_7pointerIfNS8_8cuda_cub5par_tENS8_11use_defaultESS_EEEENSO_INSP_IlSR_SS_SS_EEEEEEEEEEEEEvT0_T1_(
	.param .u64 _ZN3cub18CUB_300001_SM_10006detail8for_each13static_kernelINS2_12policy_hub_t12policy_500_tElNS2_12op_wrapper_tIlN6thrust24THRUST_300001_SM_1000_NS6system6detail7generic6detail21binary_search_functorIPfNSC_18binary_search_lessENSC_3lbfEEENS8_12zip_iteratorIN4cuda3std3__45tupleIJNS8_6detail15normal_iteratorINS8_7pointerIfNS8_8cuda_cub5par_tENS8_11use_defaultESS_EEEENSO_INSP_IlSR_SS_SS_EEEEEEEEEEEEEvT0_T1__param_0,
	.param .align 8 .b8 _ZN3cub18CUB_300001_SM_10006detail8for_each13static_kernelINS2_12policy_hub_t12policy_500_tElNS2_12op_wrapper_tIlN6thrust24THRUST_300001_SM_1000_NS6system6detail7generic6detail21binary_search_functorIPfNSC_18binary_search_lessENSC_3lbfEEENS8_12zip_iteratorIN4cuda3std3__45tupleIJNS8_6detail15normal_iteratorINS8_7pointerIfNS8_8cuda_cub5par_tENS8_11use_defaultESS_EEEENSO_INSP_IlSR_SS_SS_EEEEEEEEEEEEEvT0_T1__param_1[40]
)
.maxntid 256
{
	.reg .pred 	%p<16>;
	.reg .b16 	%rs<9>;
	.reg .b32 	%r<16>;
	.reg .b32 	%f<9>;
	.reg .b64 	%rd<110>;

	ld.param.u64 	%rd37, [_ZN3cub18CUB_300001_SM_10006detail8for_each13static_kernelINS2_12policy_hub_t12policy_500_tElNS2_12op_wrapper_tIlN6thrust24THRUST_300001_SM_1000_NS6system6detail7generic6detail21binary_search_functorIPfNSC_18binary_search_lessENSC_3lbfEEENS8_12zip_iteratorIN4cuda3std3__45tupleIJNS8_6detail15normal_iteratorINS8_7pointerIfNS8_8cuda_cub5par_tENS8_11use_defaultESS_EEEENSO_INSP_IlSR_SS_SS_EEEEEEEEEEEEEvT0_T1__param_1+24];
	ld.param.u64 	%rd36, [_ZN3cub18CUB_300001_SM_10006detail8for_each13static_kernelINS2_12policy_hub_t12policy_500_tElNS2_12op_wrapper_tIlN6thrust24THRUST_300001_SM_1000_NS6system6detail7generic6detail21binary_search_functorIPfNSC_18binary_search_lessENSC_3lbfEEENS8_12zip_iteratorIN4cuda3std3__45tupleIJNS8_6detail15normal_iteratorINS8_7pointerIfNS8_8cuda_cub5par_tENS8_11use_defaultESS_EEEENSO_INSP_IlSR_SS_SS_EEEEEEEEEEEEEvT0_T1__param_1+16];
	ld.param.u64 	%rd35, [_ZN3cub18CUB_300001_SM_10006detail8for_each13static_kernelINS2_12policy_hub_t12policy_500_tElNS2_12op_wrapper_tIlN6thrust24THRUST_300001_SM_1000_NS6system6detail7generic6detail21binary_search_functorIPfNSC_18binary_search_lessENSC_3lbfEEENS8_12zip_iteratorIN4cuda3std3__45tupleIJNS8_6detail15normal_iteratorINS8_7pointerIfNS8_8cuda_cub5par_tENS8_11use_defaultESS_EEEENSO_INSP_IlSR_SS_SS_EEEEEEEEEEEEEvT0_T1__param_1+8];
	ld.param.u64 	%rd34, [_ZN3cub18CUB_300001_SM_10006detail8for_each13static_kernelINS2_12policy_hub_t12policy_500_tElNS2_12op_wrapper_tIlN6thrust24THRUST_300001_SM_1000_NS6system6detail7generic6detail21binary_search_functorIPfNSC_18binary_search_lessENSC_3lbfEEENS8_12zip_iteratorIN4cuda3std3__45tupleIJNS8_6detail15normal_iteratorINS8_7pointerIfNS8_8cuda_cub5par_tENS8_11use_defaultESS_EEEENSO_INSP_IlSR_SS_SS_EEEEEEEEEEEEEvT0_T1__param_1];
	ld.param.u64 	%rd38, [_ZN3cub18CUB_300001_SM_10006detail8for_each13static_kernelINS2_12policy_hub_t12policy_500_tElNS2_12op_wrapper_tIlN6thrust24THRUST_300001_SM_1000_NS6system6detail7generic6detail21binary_search_functorIPfNSC_18binary_search_lessENSC_3lbfEEENS8_12zip_iteratorIN4cuda3std3__45tupleIJNS8_6detail15normal_iteratorINS8_7pointerIfNS8_8cuda_cub5par_tENS8_11use_defaultESS_EEEENSO_INSP_IlSR_SS_SS_EEEEEEEEEEEEEvT0_T1__param_0];
	mov.u32 	%r13, %ctaid.x;
	mul.wide.u32 	%rd1, %r13, 512;
	sub.s64 	%rd2, %rd38, %rd1;
	setp.lt.s64 	%p1, %rd2, 512;
	@%p1 bra 	$L__BB12_8;
	cvta.to.global.u64 	%rd4, %rd35;
	cvta.to.global.u64 	%rd5, %rd36;
	mov.u32 	%r1, %tid.x;
	sub.s64 	%rd73, %rd37, %rd36;
	shr.s64 	%rd105, %rd73, 2;
	setp.lt.s64 	%p11, %rd105, 1;
	@%p11 bra 	$L__BB12_7;
	cvta.to.global.u64 	%rd80, %rd34;
	cvt.u64.u32 	%rd81, %r1;
	add.s64 	%rd82, %rd1, %rd81;
	shl.b64 	%rd83, %rd82, 2;
	add.s64 	%rd7, %rd80, %rd83;
	shl.b64 	%rd84, %rd82, 3;
	add.s64 	%rd8, %rd4, %rd84;
	ld.global.f32 	%f1, [%rd7];
	mov.b64 	%rd102, 0;
	mov.u64 	%rd103, %rd105;
$L__BB12_3:
	sub.s64 	%rd85, %rd103, %rd102;
	shr.u64 	%rd86, %rd85, 63;
	add.s64 	%rd87, %rd85, %rd86;
	shr.s64 	%rd88, %rd87, 1;
	add.s64 	%rd89, %rd88, %rd102;
	shl.b64 	%rd90, %rd89, 2;
	add.s64 	%rd91, %rd5, %rd90;
	ld.global.f32 	%f7, [%rd91];
	setp.geu.f32 	%p12, %f7, %f1;
	add.s64 	%rd92, %rd89, 1;
	selp.b64 	%rd103, %rd89, %rd103, %p12;
	selp.b64 	%rd102, %rd102, %rd92, %p12;
	setp.lt.s64 	%p13, %rd102, %rd103;
	@%p13 bra 	$L__BB12_3;
	st.global.u64 	[%rd8], %rd102;
	ld.global.f32 	%f2, [%rd7+1024];
	mov.b64 	%rd104, 0;
$L__BB12_5:
	sub.s64 	%rd94, %rd105, %rd104;
	shr.u64 	%rd95, %rd94, 63;
	add.s64 	%rd96, %rd94, %rd95;
	shr.s64 	%rd97, %rd96, 1;
	add.s64 	%rd98, %rd97, %rd104;
	shl.b64 	%rd99, %rd98, 2;
	add.s64 	%rd100, %rd5, %rd99;
	ld.global.f32 	%f8, [%rd100];
	setp.geu.f32 	%p14, %f8, %f2;
	add.s64 	%rd101, %rd98, 1;
	selp.b64 	%rd105, %rd98, %rd105, %p14;
	selp.b64 	%rd104, %rd104, %rd101, %p14;
	setp.lt.s64 	%p15, %rd104, %rd105;
	@%p15 bra 	$L__BB12_5;
	st.global.u64 	[%rd8+2048], %rd104;
	bra.uni 	$L__BB12_21;
$L__BB12_7:
	cvt.u64.u32 	%rd74, %r1;
	add.s64 	%rd75, %rd1, %rd74;
	shl.b64 	%rd76, %rd75, 3;
	add.s64 	%rd77, %rd4, %rd76;
	mov.b64 	%rd78, 0;
	st.global.u64 	[%rd77], %rd78;
	st.global.u64 	[%rd77+2048], %rd78;
	bra.uni 	$L__BB12_21;
$L__BB12_8:
	cvta.to.global.u64 	%rd17, %rd34;
	cvta.to.global.u64 	%rd18, %rd35;
	cvta.to.global.u64 	%rd19, %rd36;
	mov.u32 	%r2, %tid.x;
	cvt.s64.s32 	%rd20, %rd2;
	sub.s64 	%rd39, %rd37, %rd36;
	shr.s64 	%rd109, %rd39, 2;
	setp.lt.s64 	%p2, %rd109, 1;
	@%p2 bra 	$L__BB12_17;
	cvt.u64.u32 	%rd22, %r2;
	setp.le.s64 	%p5, %rd20, %rd22;
	@%p5 bra 	$L__BB12_13;
	add.s64 	%rd47, %rd1, %rd22;
	shl.b64 	%rd48, %rd47, 2;
	add.s64 	%rd49, %rd17, %rd48;
	shl.b64 	%rd50, %rd47, 3;
	add.s64 	%rd23, %rd18, %rd50;
	ld.global.f32 	%f3, [%rd49];
	mov.b64 	%rd106, 0;
	mov.u64 	%rd107, %rd109;
$L__BB12_11:
	sub.s64 	%rd51, %rd107, %rd106;
	shr.u64 	%rd52, %rd51, 63;
	add.s64 	%rd53, %rd51, %rd52;
	shr.s64 	%rd54, %rd53, 1;
	add.s64 	%rd55, %rd54, %rd106;
	shl.b64 	%rd56, %rd55, 2;
	add.s64 	%rd57, %rd19, %rd56;
	ld.global.f32 	%f5, [%rd57];
	setp.geu.f32 	%p6, %f5, %f3;
	add.s64 	%rd58, %rd55, 1;
	selp.b64 	%rd107, %rd55, %rd107, %p6;
	selp.b64 	%rd106, %rd106, %rd58, %p6;
	setp.lt.s64 	%p7, %rd106, %rd107;
	@%p7 bra 	$L__BB12_11;
	st.global.u64 	[%rd23], %rd106;
$L__BB12_13:
	add.s32 	%r15, %r2, 256;
	cvt.u64.u32 	%rd59, %r15;
	setp.le.s64 	%p8, %rd20, %rd59;
	@%p8 bra 	$L__BB12_21;
	add.s64 	%rd61, %rd1, %rd22;
	shl.b64 	%rd62, %rd61, 2;
	add.s64 	%rd63, %rd17, %rd62;
	shl.b64 	%rd64, %rd61, 3;
	add.s64 	%rd28, %rd18, %rd64;
	ld.global.f32 	%f4, [%rd63+1024];
	mov.b64 	%rd108, 0;
$L__BB12_15:
	sub.s64 	%rd65, %rd109, %rd108;
	shr.u64 	%rd66, %rd65, 63;
	add.s64 	%rd67, %rd65, %rd66;
	shr.s64 	%rd68, %rd67, 1;
	add.s64 	%rd69, %rd68, %rd108;
	shl.b64 	%rd70, %rd69, 2;
	add.s64 	%rd71, %rd19, %rd70;
	ld.global.f32 	%f6, [%rd71];
	setp.geu.f32 	%p9, %f6, %f4;
	add.s64 	%rd72, %rd69, 1;
	selp.b64 	%rd109, %rd69, %rd109, %p9;
	selp.b64 	%rd108, %rd108, %rd72, %p9;
	setp.lt.s64 	%p10, %rd108, %rd109;
	@%p10 bra 	$L__BB12_15;
	st.global.u64 	[%rd28+2048], %rd108;
	bra.uni 	$L__BB12_21;
$L__BB12_17:
	cvt.u64.u32 	%rd40, %r2;
	setp.le.s64 	%p3, %rd20, %rd40;
	add.s64 	%rd41, %rd1, %rd40;
	shl.b64 	%rd42, %rd41, 3;
	add.s64 	%rd33, %rd18, %rd42;
	@%p3 bra 	$L__BB12_19;
	mov.b64 	%rd43, 0;
	st.global.u64 	[%rd33], %rd43;
$L__BB12_19:
	add.s32 	%r14, %r2, 256;
	cvt.u64.u32 	%rd44, %r14;
	setp.le.s64 	%p4, %rd20, %rd44;
	@%p4 bra 	$L__BB12_21;
	mov.b64 	%rd45, 0;
	st.global.u64 	[%rd33+2048], %rd45;
$L__BB12_21:
	ret;

}
	// .globl	_ZN3cub18CUB_300001_SM_10006detail8for_each13static_kernelINS2_12policy_hub_t12policy_500_tEmN6thrust24THRUST_300001_SM_1000_NS8cuda_cub20__uninitialized_fill7functorINS7_10device_ptrIfEEfEEEEvT0_T1_
.visible .entry _ZN3cub18CUB_300001_SM_10006detail8for_each13static_kernelINS2_12policy_hub_t12policy_500_tEmN6thrust24THRUST_300001_SM_1000_NS8cuda_cub20__uninitialized_fill7functorINS7_10device_ptrIfEEfEEEEvT0_T1_(
	.param .u64 _ZN3cub18CUB_300001_SM_10006detail8for_each13static_kernelINS2_12policy_hub_t12policy_500_tEmN6thrust24THRUST_300001_SM_1000_NS8cuda_cub20__uninitialized_fill7functorINS7_10device_ptrIfEEfEEEEvT0_T1__param_0,
	.param .align 8 .b8 _ZN3cub18CUB_300001_SM_10006detail8for_each13static_kernelINS2_12policy_hub_t12policy_500_tEmN6thrust24THRUST_300001_SM_1000_NS8cuda_cub20__uninitialized_fill7functorINS7_10device_ptrIfEEfEEEEvT0_T1__param_1[16]
)
.maxntid 256
{
	.reg .pred 	%p<4>;
	.reg .b16 	%rs<5>;
	.reg .b32 	%r<10>;
	.reg .b32 	%f<3>;
	.reg .b64 	%rd<16>;

	ld.param.f32 	%f2, [_ZN3cub18CUB_300001_SM_10006detail8for_each13static_kernelINS2_12policy_hub_t12policy_500_tEmN6thrust24THRUST_300001_SM_1000_NS8cuda_cub20__uninitialized_fill7functorINS7_10device_ptrIfEEfEEEEvT0_T1__param_1+8];
	ld.param.u64 	%rd4, [_ZN3cub18CUB_300001_SM_10006detail8for_each13static_kernelINS2_12policy_hub_t12policy_500_tEmN6thrust24THRUST_300001_SM_1000_NS8cuda_cub20__uninitialized_fill7functorINS7_10device_ptrIfEEfEEEEvT0_T1__param_1];
	ld.param.u64 	%rd5, [_ZN3cub18CUB_300001_SM_10006detail8for_each13static_kernelINS2_12policy_hub_t12policy_500_tEmN6thrust24THRUST_300001_SM_1000_NS8cuda_cub20__uninitialized_fill7functorINS7_10device_ptrIfEEfEEEEvT0_T1__param_0];
	mov.u32 	%r7, %ctaid.x;
	mul.wide.u32 	%rd1, %r7, 512;
	sub.s64 	%rd2, %rd5, %rd1;
	setp.lt.u64 	%p1, %rd2, 512;
	@%p1 bra 	$L__BB13_2;
	mov.u32 	%r9, %tid.x;
	cvta.to.global.u64 	%rd11, %rd4;
	cvt.u64.u32 	%rd12, %r9;
	add.s64 	%rd13, %rd1, %rd12;
	shl.b64 	%rd14, %rd13, 2;
	add.s64 	%rd15, %rd11, %rd14;
	st.global.f32 	[%rd15], %f2;
	st.global.f32 	[%rd15+1024], %f2;
	bra.uni 	$L__BB13_6;
$L__BB13_2:
	cvta.to.global.u64 	%rd6, %rd4;
	mov.u32 	%r1, %tid.x;
	cvt.u64.u32 	%rd7, %r1;
	setp.le.u64 	%p2, %rd2, %rd7;
	add.s64 	%rd8, %rd1, %rd7;
	shl.b64 	%rd9, %rd8, 2;
	add.s64 	%rd3, %rd6, %rd9;
	@%p2 bra 	$L__BB13_4;
	st.global.f32 	[%rd3], %f2;
$L__BB13_4:
	add.s32 	%r8, %r1, 256;
	cvt.u64.u32 	%rd10, %r8;
	setp.le.u64 	%p3, %rd2, %rd10;
	@%p3 bra 	$L__BB13_6;
	st.global.f32 	[%rd3+1024], %f2;
$L__BB13_6:
	ret;

}
	// .globl	_ZN3cub18CUB_300001_SM_10006detail4scan20DeviceScanInitKernelINS0_13ScanTileStateIfLb1EEEEEvT_i
.visible .entry _ZN3cub18CUB_300001_SM_10006detail4scan20DeviceScanInitKernelINS0_13ScanTileStateIfLb1EEEEEvT_i(
	.param .align 8 .b8 _ZN3cub18CUB_300001_SM_10006detail4scan20DeviceScanInitKernelINS0_13ScanTileStateIfLb1EEEEEvT_i_param_0[8],
	.param .u32 _ZN3cub18CUB_300001_SM_10006detail4scan20DeviceScanInitKernelINS0_13ScanTileStateIfLb1EEEEEvT_i_param_1
)
{
	.reg .pred 	%p<5>;
	.reg .b32 	%r<10>;
	.reg .b64 	%rd<7>;

	ld.param.u64 	%rd2, [_ZN3cub18CUB_300001_SM_10006detail4scan20DeviceScanInitKernelINS0_13ScanTileStateIfLb1EEEEEvT_i_param_0];
	ld.param.u32 	%r4, [_ZN3cub18CUB_300001_SM_10006detail4scan20DeviceScanInitKernelINS0_13ScanTileStateIfLb1EEEEEvT_i_param_1];
	cvta.to.global.u64 	%rd1, %rd2;
	mov.u32 	%r1, %ctaid.x;
	mov.u32 	%r5, %ntid.x;
	mov.u32 	%r2, %tid.x;
	mad.lo.s32 	%r3, %r1, %r5, %r2;
	setp.ge.s32 	%p1, %r3, %r4;
	@%p1 bra 	$L__BB14_2;
	mul.wide.s32 	%rd3, %r3, 8;
	add.s64 	%rd4, %rd1, %rd3;
	mov.b32 	%r6, 0;
	mov.b32 	%r7, 99;
	st.global.v2.u32 	[%rd4+256], {%r7, %r6};
$L__BB14_2:
	setp.ne.s32 	%p2, %r1, 0;
	setp.gt.u32 	%p3, %r2, 31;
	or.pred  	%p4, %p2, %p3;
	@%p4 bra 	$L__BB14_4;
	mul.wide.u32 	%rd5, %r2, 8;
	add.s64 	%rd6, %rd1, %rd5;
	mov.b32 	%r9, 0;
	st.global.v2.u32 	[%rd6], {%r9, %r9};
$L__BB14_4:
	ret;

}
	// .globl	_ZN3cub18CUB_300001_SM_10006detail4scan16DeviceScanKernelINS2_10policy_hubIfffjN4cuda3std3__44plusIvEEE10Policy1000EN6thrust24THRUST_300001_SM_1000_NS10device_ptrIfEEPfNS0_13ScanTileStateIfLb1EEES9_NS0_8NullTypeEjfLb0ESJ_EEvT0_T1_T2_iT3_T4_T5_
.visible .entry _ZN3cub18CUB_300001_SM_10006detail4scan16DeviceScanKernelINS2_10policy_hubIfffjN4cuda3std3__44plusIvEEE10Policy1000EN6thrust24THRUST_300001_SM_1000_NS10device_ptrIfEEPfNS0_13ScanTileStateIfLb1EEES9_NS0_8NullTypeEjfLb0ESJ_EEvT0_T1_T2_iT3_T4_T5_(
	.param .align 8 .b8 _ZN3cub18CUB_300001_SM_10006detail4scan16DeviceScanKernelINS2_10policy_hubIfffjN4cuda3std3__44plusIvEEE10Policy1000EN6thrust24THRUST_300001_SM_1000_NS10device_ptrIfEEPfNS0_13ScanTileStateIfLb1EEES9_NS0_8NullTypeEjfLb0ESJ_EEvT0_T1_T2_iT3_T4_T5__param_0[8],
	.param .u64 .ptr .align 1 _ZN3cub18CUB_300001_SM_10006detail4scan16DeviceScanKernelINS2_10policy_hubIfffjN4cuda3std3__44plusIvEEE10Policy1000EN6thrust24THRUST_300001_SM_1000_NS10device_ptrIfEEPfNS0_13ScanTileStateIfLb1EEES9_NS0_8NullTypeEjfLb0ESJ_EEvT0_T1_T2_iT3_T4_T5__param_1,
	.param .align 8 .b8 _ZN3cub18CUB_300001_SM_10006detail4scan16DeviceScanKernelINS2_10policy_hubIfffjN4cuda3std3__44plusIvEEE10Policy1000EN6thrust24THRUST_300001_SM_1000_NS10device_ptrIfEEPfNS0_13ScanTileStateIfLb1EEES9_NS0_8NullTypeEjfLb0ESJ_EEvT0_T1_T2_iT3_T4_T5__param_2[8],
	.param .u32 _ZN3cub18CUB_300001_SM_10006detail4scan16DeviceScanKernelINS2_10policy_hubIfffjN4cuda3std3__44plusIvEEE10Policy1000EN6thrust24THRUST_300001_SM_1000_NS10device_ptrIfEEPfNS0_13ScanTileStateIfLb1EEES9_NS0_8NullTypeEjfLb0ESJ_EEvT0_T1_T2_iT3_T4_T5__param_3,
	.param .align 1 .b8 _ZN3cub18CUB_300001_SM_10006detail4scan16DeviceScanKernelINS2_10policy_hubIfffjN4cuda3std3__44plusIvEEE10Policy1000EN6thrust24THRUST_300001_SM_1000_NS10device_ptrIfEEPfNS0_13ScanTileStateIfLb1EEES9_NS0_8NullTypeEjfLb0ESJ_EEvT0_T1_T2_iT3_T4_T5__param_4[1],
	.param .align 1 .b8 _ZN3cub18CUB_300001_SM_10006detail4scan16DeviceScanKernelINS2_10policy_hubIfffjN4cuda3std3__44plusIvEEE10Policy1000EN6thrust24THRUST_300001_SM_1000_NS10device_ptrIfEEPfNS0_13ScanTileStateIfLb1EEES9_NS0_8NullTypeEjfLb0ESJ_EEvT0_T1_T2_iT3_T4_T5__param_5[1],
	.param .u32 _ZN3cub18CUB_300001_SM_10006detail4scan16DeviceScanKernelINS2_10policy_hubIfffjN4cuda3std3__44plusIvEEE10Policy1000EN6thrust24THRUST_300001_SM_1000_NS10device_ptrIfEEPfNS0_13ScanTileStateIfLb1EEES9_NS0_8NullTypeEjfLb0ESJ_EEvT0_T1_T2_iT3_T4_T5__param_6
)
.maxntid 384
{
	.reg .pred 	%p<160>;
	.reg .b32 	%r<500>;
	.reg .b32 	%f<602>;
	.reg .b64 	%rd<58>;
	// demoted variable
	.shared .align 16 .b8 _ZZN3cub18CUB_300001_SM_10006detail4scan16DeviceScanKernelINS2_10policy_hubIfffjN4cuda3std3__44plusIvEEE10Policy1000EN6thrust24THRUST_300001_SM_1000_NS10device_ptrIfEEPfNS0_13ScanTileStateIfLb1EEES9_NS0_8NullTypeEjfLb0ESJ_EEvT0_T1_T2_iT3_T4_T5_E12temp_storage[33808];
	ld.param.u64 	%rd1, [_ZN3cub18CUB_300001_SM_10006detail4scan16DeviceScanKernelINS2_10policy_hubIfffjN4cuda3std3__44plusIvEEE10Policy1000EN6thrust24THRUST_300001_SM_1000_NS10device_ptrIfEEPfNS0_13ScanTileStateIfLb1EEES9_NS0_8NullTypeEjfLb0ESJ_EEvT0_T1_T2_iT3_T4_T5__param_2];
	ld.param.u64 	%rd13, [_ZN3cub18CUB_300001_SM_10006detail4scan16DeviceScanKernelINS2_10policy_hubIfffjN4cuda3std3__44plusIvEEE10Policy1000EN6thrust24THRUST_300001_SM_1000_NS10device_ptrIfEEPfNS0_13ScanTileStateIfLb1EEES9_NS0_8NullTypeEjfLb0ESJ_EEvT0_T1_T2_iT3_T4_T5__param_0];
	ld.param.u32 	%r99, [_ZN3cub18CUB_300001_SM_10006detail4scan16DeviceScanKernelINS2_10policy_hubIfffjN4cuda3std3__44plusIvEEE10Policy1000EN6thrust24THRUST_300001_SM_1000_NS10device_ptrIfEEPfNS0_13ScanTileStateIfLb1EEES9_NS0_8NullTypeEjfLb0ESJ_EEvT0_T1_T2_iT3_T4_T5__param_3];
	ld.param.u32 	%r100, [_ZN3cub18CUB_300001_SM_10006detail4scan16DeviceScanKernelINS2_10policy_hubIfffjN4cuda3std3__44plusIvEEE10Policy1000EN6thrust24THRUST_300001_SM_1000_NS10device_ptrIfEEPfNS0_13ScanTileStateIfLb1EEES9_NS0_8NullTypeEjfLb0ESJ_EEvT0_T1_T2_iT3_T4_T5__param_6];
	cvta.to.global.u64 	%rd2, %rd13;
	mov.u32 	%r101, %ctaid.x;
	add.s32 	%r476, %r99, %r101;
	mul.lo.s32 	%r2, %r476, 8448;
	sub.s32 	%r3, %r100, %r2;
	setp.lt.u32 	%p1, %r3, 8449;
	@%p1 bra 	$L__BB15_26;
	cvt.u64.u32 	%rd37, %r2;
	mov.u32 	%r4, %tid.x;
	and.b32  	%r329, %r4, 31;
	and.b32  	%r330, %r4, 992;
	mul.lo.s32 	%r331, %r330, 22;
	or.b32  	%r332, %r331, %r329;
	cvt.u64.u32 	%rd38, %r332;
	add.s64 	%rd3, %rd38, %rd37;
	shl.b64 	%rd39, %rd3, 2;
	add.s64 	%rd40, %rd2, %rd39;
	ld.global.f32 	%f334, [%rd40];
	ld.global.f32 	%f335, [%rd40+128];
	ld.global.f32 	%f336, [%rd40+256];
	ld.global.f32 	%f337, [%rd40+384];
	ld.global.f32 	%f338, [%rd40+512];
	ld.global.f32 	%f339, [%rd40+640];
	ld.global.f32 	%f340, [%rd40+768];
	ld.global.f32 	%f341, [%rd40+896];
	ld.global.f32 	%f342, [%rd40+1024];
	ld.global.f32 	%f343, [%rd40+1152];
	ld.global.f32 	%f344, [%rd40+1280];
	ld.global.f32 	%f345, [%rd40+1408];
	ld.global.f32 	%f346, [%rd40+1536];
	ld.global.f32 	%f347, [%rd40+1664];
	ld.global.f32 	%f348, [%rd40+1792];
	ld.global.f32 	%f349, [%rd40+1920];
	ld.global.f32 	%f350, [%rd40+2048];
	ld.global.f32 	%f351, [%rd40+2176];
	ld.global.f32 	%f352, [%rd40+2304];
	ld.global.f32 	%f353, [%rd40+2432];
	ld.global.f32 	%f354, [%rd40+2560];
	ld.global.f32 	%f355, [%rd40+2688];
	// begin inline asm
	mov.u32 %r328, %laneid;
	// end inline asm
	shr.u32 	%r6, %r4, 5;
	mad.lo.s32 	%r333, %r6, 704, %r328;
	shl.b32 	%r334, %r333, 2;
	mov.u32 	%r335, _ZZN3cub18CUB_300001_SM_10006detail4scan16DeviceScanKernelINS2_10policy_hubIfffjN4cuda3std3__44plusIvEEE10Policy1000EN6thrust24THRUST_300001_SM_1000_NS10device_ptrIfEEPfNS0_13ScanTileStateIfLb1EEES9_NS0_8NullTypeEjfLb0ESJ_EEvT0_T1_T2_iT3_T4_T5_E12temp_storage;
	add.s32 	%r7, %r335, %r334;
	st.shared.f32 	[%r7], %f334;
	st.shared.f32 	[%r7+128], %f335;
	st.shared.f32 	[%r7+256], %f336;
	st.shared.f32 	[%r7+384], %f337;
	st.shared.f32 	[%r7+512], %f338;
	st.shared.f32 	[%r7+640], %f339;
	st.shared.f32 	[%r7+768], %f340;
	st.shared.f32 	[%r7+896], %f341;
	st.shared.f32 	[%r7+1024], %f342;
	st.shared.f32 	[%r7+1152], %f343;
	st.shared.f32 	[%r7+1280], %f344;
	st.shared.f32 	[%r7+1408], %f345;
	st.shared.f32 	[%r7+1536], %f346;
	st.shared.f32 	[%r7+1664], %f347;
	st.shared.f32 	[%r7+1792], %f348;
	st.shared.f32 	[%r7+1920], %f349;
	st.shared.f32 	[%r7+2048], %f350;
	st.shared.f32 	[%r7+2176], %f351;
	st.shared.f32 	[%r7+2304], %f352;
	st.shared.f32 	[%r7+2432], %f353;
	st.shared.f32 	[%r7+2560], %f354;
	st.shared.f32 	[%r7+2688], %f355;
	bar.warp.sync 	-1;
	mad.lo.s32 	%r8, %r328, 84, %r7;
	ld.shared.v2.f32 	{%f1, %f2}, [%r8];
	ld.shared.v2.f32 	{%f3, %f4}, [%r8+8];
	ld.shared.v2.f32 	{%f5, %f6}, [%r8+16];
	ld.shared.v2.f32 	{%f7, %f8}, [%r8+24];
	ld.shared.v2.f32 	{%f9, %f10}, [%r8+32];
	ld.shared.v2.f32 	{%f11, %f12}, [%r8+40];
	ld.shared.v2.f32 	{%f13, %f14}, [%r8+48];
	ld.shared.v2.f32 	{%f15, %f16}, [%r8+56];
	ld.shared.v2.f32 	{%f17, %f18}, [%r8+64];
	ld.shared.v2.f32 	{%f19, %f20}, [%r8+72];
	ld.shared.v2.f32 	{%f21, %f22}, [%r8+80];
	bar.sync 	0;
	setp.ne.s32 	%p104, %r476, 0;
	@%p104 bra 	$L__BB15_6;
	add.f32 	%f475, %f1, %f2;
	add.f32 	%f476, %f3, %f4;
	add.f32 	%f477, %f5, %f6;
	add.f32 	%f478, %f7, %f8;
	add.f32 	%f479, %f9, %f10;
	add.f32 	%f480, %f11, %f12;
	add.f32 	%f481, %f13, %f14;
	add.f32 	%f482, %f15, %f16;
	add.f32 	%f483, %f17, %f18;
	add.f32 	%f484, %f19, %f20;
	add.f32 	%f485, %f21, %f22;
	add.f32 	%f486, %f475, %f476;
	add.f32 	%f487, %f477, %f478;
	add.f32 	%f488, %f479, %f480;
	add.f32 	%f489, %f481, %f482;
	add.f32 	%f490, %f483, %f484;
	add.f32 	%f491, %f486, %f487;
	add.f32 	%f492, %f488, %f489;
	add.f32 	%f493, %f490, %f485;
	add.f32 	%f494, %f491, %f492;
	add.f32 	%f462, %f494, %f493;
	mov.b32 	%r467, 1;
	mov.b32 	%r468, 0;
	mov.b32 	%r469, -1;
	// begin inline asm
	{  .reg .f32 r0;  .reg .pred p;  shfl.sync.up.b32 r0|p, %f462, %r467, %r468, %r469;  @p add.f32 r0, r0, %f462;  mov.f32 %f460, r0;}
	// end inline asm
	mov.b32 	%r453, 2;
	// begin inline asm
	{  .reg .f32 r0;  .reg .pred p;  shfl.sync.up.b32 r0|p, %f460, %r453, %r468, %r469;  @p add.f32 r0, r0, %f460;  mov.f32 %f463, r0;}
	// end inline asm
	mov.b32 	%r456, 4;
	// begin inline asm
	{  .reg .f32 r0;  .reg .pred p;  shfl.sync.up.b32 r0|p, %f463, %r456, %r468, %r469;  @p add.f32 r0, r0, %f463;  mov.f32 %f466, r0;}
	// end inline asm
	mov.b32 	%r459, 8;
	// begin inline asm
	{  .reg .f32 r0;  .reg .pred p;  shfl.sync.up.b32 r0|p, %f466, %r459, %r468, %r469;  @p add.f32 r0, r0, %f466;  mov.f32 %f469, r0;}
	// end inline asm
	mov.b32 	%r462, 16;
	// begin inline asm
	{  .reg .f32 r0;  .reg .pred p;  shfl.sync.up.b32 r0|p, %f469, %r462, %r468, %r469;  @p add.f32 r0, r0, %f469;  mov.f32 %f472, r0;}
	// end inline asm
	mov.b32 	%r466, %f472;
	// begin inline asm
	shfl.sync.up.b32 %r465, %r466, %r467, %r468, %r469;
	// end inline asm
	setp.ne.s32 	%p146, %r328, 31;
	@%p146 bra 	$L__BB15_4;
	shl.b32 	%r470, %r6, 2;
	mov.u32 	%r471, _ZZN3cub18CUB_300001_SM_10006detail4scan16DeviceScanKernelINS2_10policy_hubIfffjN4cuda3std3__44plusIvEEE10Policy1000EN6thrust24THRUST_300001_SM_1000_NS10device_ptrIfEEPfNS0_13ScanTileStateIfLb1EEES9_NS0_8NullTypeEjfLb0ESJ_EEvT0_T1_T2_iT3_T4_T5_E12temp_storage;
	add.s32 	%r472, %r471, %r470;
	st.shared.f32 	[%r472+16], %f472;
$L__BB15_4:
	mov.b32 	%f495, %r465;
	bar.sync 	0;
	ld.shared.v4.f32 	{%f496, %f497, %f498, %f499}, [_ZZN3cub18CUB_300001_SM_10006detail4scan16DeviceScanKernelINS2_10policy_hubIfffjN4cuda3std3__44plusIvEEE10Policy1000EN6thrust24THRUST_300001_SM_1000_NS10device_ptrIfEEPfNS0_13ScanTileStateIfLb1EEES9_NS0_8NullTypeEjfLb0ESJ_EEvT0_T1_T2_iT3_T4_T5_E12temp_storage+16];
	add.f32 	%f500, %f496, %f497;
	setp.eq.s32 	%p147, %r6, 2;
	selp.f32 	%f501, %f500, %f496, %p147;
	add.f32 	%f502, %f500, %f498;
	setp.eq.s32 	%p148, %r6, 3;
	selp.f32 	%f503, %f502, %f501, %p148;
	add.f32 	%f504, %f502, %f499;
	setp.eq.s32 	%p149, %r6, 4;
	selp.f32 	%f505, %f504, %f503, %p149;
	ld.shared.v4.f32 	{%f506, %f507, %f508, %f509}, [_ZZN3cub18CUB_300001_SM_10006detail4scan16DeviceScanKernelINS2_10policy_hubIfffjN4cuda3std3__44plusIvEEE10Policy1000EN6thrust24THRUST_300001_SM_1000_NS10device_ptrIfEEPfNS0_13ScanTileStateIfLb1EEES9_NS0_8NullTypeEjfLb0ESJ_EEvT0_T1_T2_iT3_T4_T5_E12temp_storage+32];
	add.f32 	%f510, %f504, %f506;
	setp.eq.s32 	%p150, %r6, 5;
	selp.f32 	%f511, %f510, %f505, %p150;
	add.f32 	%f512, %f510, %f507;
	setp.eq.s32 	%p151, %r6, 6;
	selp.f32 	%f513, %f512, %f511, %p151;
	add.f32 	%f514, %f512, %f508;
	setp.eq.s32 	%p152, %r6, 7;
	selp.f32 	%f515, %f514, %f513, %p152;
	add.f32 	%f516, %f514, %f509;
	setp.eq.s32 	%p153, %r6, 8;
	selp.f32 	%f517, %f516, %f515, %p153;
	ld.shared.v4.f32 	{%f518, %f519, %f520, %f521}, [_ZZN3cub18CUB_300001_SM_10006detail4scan16DeviceScanKernelINS2_10policy_hubIfffjN4cuda3std3__44plusIvEEE10Policy1000EN6thrust24THRUST_300001_SM_1000_NS10device_ptrIfEEPfNS0_13ScanTileStateIfLb1EEES9_NS0_8NullTypeEjfLb0ESJ_EEvT0_T1_T2_iT3_T4_T5_E12temp_storage+48];
	add.f32 	%f522, %f516, %f518;
	setp.eq.s32 	%p154, %r6, 9;
	selp.f32 	%f523, %f522, %f517, %p154;
	add.f32 	%f524, %f522, %f519;
	setp.eq.s32 	%p155, %r6, 10;
	selp.f32 	%f525, %f524, %f523, %p155;
	add.f32 	%f526, %f524, %f520;
	setp.eq.s32 	%p156, %r6, 11;
	selp.f32 	%f527, %f526, %f525, %p156;
	add.f32 	%f24, %f526, %f521;
	setp.lt.u32 	%p157, %r4, 32;
	add.f32 	%f528, %f527, %f495;
	setp.eq.s32 	%p158, %r328, 0;
	selp.f32 	%f529, %f527, %f528, %p158;
	selp.f32 	%f530, %f495, %f529, %p157;
	setp.ne.s32 	%p159, %r4, 0;
	add.f32 	%f576, %f1, %f530;
	@%p159 bra 	$L__BB15_25;
	mov.b32 	%r474, %f24;
	add.s64 	%rd52, %rd1, 256;
	mov.b32 	%r473, 101;
	// begin inline asm
	st.relaxed.gpu.v2.u32 [%rd52], {%r473, %r474};
	// end inline asm
	mov.f32 	%f576, %f1;
	bra.uni 	$L__BB15_25;
$L__BB15_6:
	add.f32 	%f371, %f1, %f2;
	add.f32 	%f372, %f3, %f4;
	add.f32 	%f373, %f5, %f6;
	add.f32 	%f374, %f7, %f8;
	add.f32 	%f375, %f9, %f10;
	add.f32 	%f376, %f11, %f12;
	add.f32 	%f377, %f13, %f14;
	add.f32 	%f378, %f15, %f16;
	add.f32 	%f379, %f17, %f18;
	add.f32 	%f380, %f19, %f20;
	add.f32 	%f381, %f21, %f22;
	add.f32 	%f382, %f371, %f372;
	add.f32 	%f383, %f373, %f374;
	add.f32 	%f384, %f375, %f376;
	add.f32 	%f385, %f377, %f378;
	add.f32 	%f386, %f379, %f380;
	add.f32 	%f387, %f382, %f383;
	add.f32 	%f388, %f384, %f385;
	add.f32 	%f389, %f386, %f381;
	add.f32 	%f390, %f387, %f388;
	add.f32 	%f358, %f390, %f389;
	mov.b32 	%r353, 1;
	mov.b32 	%r354, 0;
	mov.b32 	%r355, -1;
	// begin inline asm
	{  .reg .f32 r0;  .reg .pred p;  shfl.sync.up.b32 r0|p, %f358, %r353, %r354, %r355;  @p add.f32 r0, r0, %f358;  mov.f32 %f356, r0;}
	// end inline asm
	mov.b32 	%r339, 2;
	// begin inline asm
	{  .reg .f32 r0;  .reg .pred p;  shfl.sync.up.b32 r0|p, %f356, %r339, %r354, %r355;  @p add.f32 r0, r0, %f356;  mov.f32 %f359, r0;}
	// end inline asm
	mov.b32 	%r342, 4;
	// begin inline asm
	{  .reg .f32 r0;  .reg .pred p;  shfl.sync.up.b32 r0|p, %f359, %r342, %r354, %r355;  @p add.f32 r0, r0, %f359;  mov.f32 %f362, r0;}
	// end inline asm
	mov.b32 	%r345, 8;
	// begin inline asm
	{  .reg .f32 r0;  .reg .pred p;  shfl.sync.up.b32 r0|p, %f362, %r345, %r354, %r355;  @p add.f32 r0, r0, %f362;  mov.f32 %f365, r0;}
	// end inline asm
	mov.b32 	%r348, 16;
	// begin inline asm
	{  .reg .f32 r0;  .reg .pred p;  shfl.sync.up.b32 r0|p, %f365, %r348, %r354, %r355;  @p add.f32 r0, r0, %f365;  mov.f32 %f368, r0;}
	// end inline asm
	mov.b32 	%r352, %f368;
	// begin inline asm
	shfl.sync.up.b32 %r351, %r352, %r353, %r354, %r355;
	// end inline asm
	setp.ne.s32 	%p105, %r328, 31;
	@%p105 bra 	$L__BB15_8;
	shl.b32 	%r356, %r6, 2;
	mov.u32 	%r357, _ZZN3cub18CUB_300001_SM_10006detail4scan16DeviceScanKernelINS2_10policy_hubIfffjN4cuda3std3__44plusIvEEE10Policy1000EN6thrust24THRUST_300001_SM_1000_NS10device_ptrIfEEPfNS0_13ScanTileStateIfLb1EEES9_NS0_8NullTypeEjfLb0ESJ_EEvT0_T1_T2_iT3_T4_T5_E12temp_storage;
	add.s32 	%r358, %r357, %r356;
	st.shared.f32 	[%r358+16], %f368;
$L__BB15_8:
	mov.b32 	%f391, %r351;
	bar.sync 	0;
	ld.shared.v4.f32 	{%f392, %f393, %f394, %f395}, [_ZZN3cub18CUB_300001_SM_10006detail4scan16DeviceScanKernelINS2_10policy_hubIfffjN4cuda3std3__44plusIvEEE10Policy1000EN6thrust24THRUST_300001_SM_1000_NS10device_ptrIfEEPfNS0_13ScanTileStateIfLb1EEES9_NS0_8NullTypeEjfLb0ESJ_EEvT0_T1_T2_iT3_T4_T5_E12temp_storage+16];
	add.f32 	%f396, %f392, %f393;
	setp.eq.s32 	%p106, %r6, 2;
	selp.f32 	%f397, %f396, %f392, %p106;
	add.f32 	%f398, %f396, %f394;
	setp.eq.s32 	%p107, %r6, 3;
	selp.f32 	%f399, %f398, %f397, %p107;
	add.f32 	%f400, %f398, %f395;
	setp.eq.s32 	%p108, %r6, 4;
	selp.f32 	%f401, %f400, %f399, %p108;
	ld.shared.v4.f32 	{%f402, %f403, %f404, %f405}, [_ZZN3cub18CUB_300001_SM_10006detail4scan16DeviceScanKernelINS2_10policy_hubIfffjN4cuda3std3__44plusIvEEE10Policy1000EN6thrust24THRUST_300001_SM_1000_NS10device_ptrIfEEPfNS0_13ScanTileStateIfLb1EEES9_NS0_8NullTypeEjfLb0ESJ_EEvT0_T1_T2_iT3_T4_T5_E12temp_storage+32];
	add.f32 	%f406, %f400, %f402;
	setp.eq.s32 	%p109, %r6, 5;
	selp.f32 	%f407, %f406, %f401, %p109;
	add.f32 	%f408, %f406, %f403;
	setp.eq.s32 	%p110, %r6, 6;
	selp.f32 	%f409, %f408, %f407, %p110;
	add.f32 	%f410, %f408, %f404;
	setp.eq.s32 	%p111, %r6, 7;
	selp.f32 	%f411, %f410, %f409, %p111;
	add.f32 	%f412, %f410, %f405;
	setp.eq.s32 	%p112, %r6, 8;
	selp.f32 	%f413, %f412, %f411, %p112;
	ld.shared.v4.f32 	{%f414, %f415, %f416, %f417}, [_ZZN3cub18CUB_300001_SM_10006detail4scan16DeviceScanKernelINS2_10policy_hubIfffjN4cuda3std3__44plusIvEEE10Policy1000EN6thrust24THRUST_300001_SM_1000_NS10device_ptrIfEEPfNS0_13ScanTileStateIfLb1EEES9_NS0_8NullTypeEjfLb0ESJ_EEvT0_T1_T2_iT3_T4_T5_E12temp_storage+48];
	add.f32 	%f418, %f412, %f414;
	setp.eq.s32 	%p113, %r6, 9;
	selp.f32 	%f419, %f418, %f413, %p113;
	add.f32 	%f420, %f418, %f415;
	setp.eq.s32 	%p114, %r6, 10;
	selp.f32 	%f421, %f420, %f419, %p114;
	add.f32 	%f422, %f420, %f416;
	setp.eq.s32 	%p115, %r6, 11;
	selp.f32 	%f423, %f422, %f421, %p115;
	add.f32 	%f27, %f422, %f417;
	setp.gt.u32 	%p116, %r4, 31;
	setp.lt.u32 	%p117, %r4, 32;
	add.f32 	%f424, %f423, %f391;
	setp.eq.s32 	%p118, %r328, 0;
	selp.f32 	%f575, %f423, %f424, %p118;
	selp.f32 	%f29, %f391, %f575, %p117;
	@%p116 bra 	$L__BB15_24;
	setp.ne.s32 	%p119, %r4, 0;
	mul.wide.s32 	%rd41, %r476, 8;
	add.s64 	%rd4, %rd1, %rd41;
	@%p119 bra 	$L__BB15_11;
	st.shared.f32 	[_ZZN3cub18CUB_300001_SM_10006detail4scan16DeviceScanKernelINS2_10policy_hubIfffjN4cuda3std3__44plusIvEEE10Policy1000EN6thrust24THRUST_300001_SM_1000_NS10device_ptrIfEEPfNS0_13ScanTileStateIfLb1EEES9_NS0_8NullTypeEjfLb0ESJ_EEvT0_T1_T2_iT3_T4_T5_E12temp_storage+12], %f27;
	mov.b32 	%r360, %f27;
	add.s64 	%rd42, %rd4, 256;
	mov.b32 	%r359, 100;
	// begin inline asm
	st.relaxed.gpu.v2.u32 [%rd42], {%r359, %r360};
	// end inline asm
$L__BB15_11:
	not.b32 	%r365, %r4;
	add.s32 	%r483, %r476, %r365;
	mov.b32 	%r361, 830;
	// begin inline asm
	nanosleep.u32 %r361;
	// end inline asm
	mul.wide.s32 	%rd44, %r483, 8;
	add.s64 	%rd45, %rd1, %rd44;
	add.s64 	%rd43, %rd45, 256;
	// begin inline asm
	ld.relaxed.gpu.v2.u32 {%r485, %r478}, [%rd43];
	// end inline asm
	mov.b32 	%r479, 952;
$L__BB15_12:
	setp.eq.s32 	%p120, %r485, 99;
	mov.b32 	%r366, -1;
	vote.sync.any.pred 	%p121, %p120, %r366;
	not.pred 	%p122, %p121;
	@%p122 bra 	$L__BB15_14;
	mul.lo.s32 	%r448, %r476, 16807;
	and.b32  	%r476, %r448, 2147483647;
	add.s32 	%r449, %r479, 1;
	rem.u32 	%r445, %r476, %r449;
	// begin inline asm
	nanosleep.u32 %r445;
	// end inline asm
	shr.u32 	%r479, %r479, 1;
	// begin inline asm
	ld.relaxed.gpu.v2.u32 {%r485, %r478}, [%rd43];
	// end inline asm
	bra.uni 	$L__BB15_12;
$L__BB15_14:
	mov.b32 	%f425, %r478;
	setp.eq.s32 	%p123, %r485, 101;
	mov.b32 	%r393, -1;
	vote.sync.ballot.b32 	%r395, %p123, %r393;
	// begin inline asm
	mov.u32 %r368, %lanemask_ge;
	// end inline asm
	and.b32  	%r396, %r395, %r368;
	or.b32  	%r397, %r396, -2147483648;
	add.s32 	%r398, %r397, -1;
	not.b32 	%r399, %r397;
	and.b32  	%r400, %r399, %r398;
	popc.b32 	%r372, %r400;
	mov.b32 	%r371, 1;
	// begin inline asm
	shfl.sync.down.b32 %r369, %r478, %r371, %r372, %r393;
	// end inline asm
	setp.lt.s32 	%p125, %r328, %r372;
	mov.b32 	%f426, %r369;
	add.f32 	%f427, %f425, %f426;
	selp.f32 	%f428, %f427, %f425, %p125;
	mov.b32 	%r375, %f428;
	mov.b32 	%r376, 2;
	// begin inline asm
	shfl.sync.down.b32 %r374, %r375, %r376, %r372, %r393;
	// end inline asm
	add.s32 	%r25, %r328, 2;
	setp.gt.s32 	%p126, %r25, %r372;
	mov.b32 	%f429, %r374;
	add.f32 	%f430, %f428, %f429;
	selp.f32 	%f431, %f428, %f430, %p126;
	mov.b32 	%r380, %f431;
	mov.b32 	%r381, 4;
	// begin inline asm
	shfl.sync.down.b32 %r379, %r380, %r381, %r372, %r393;
	// end inline asm
	add.s32 	%r26, %r328, 4;
	setp.gt.s32 	%p127, %r26, %r372;
	mov.b32 	%f432, %r379;
	add.f32 	%f433, %f431, %f432;
	selp.f32 	%f434, %f431, %f433, %p127;
	mov.b32 	%r385, %f434;
	mov.b32 	%r386, 8;
	// begin inline asm
	shfl.sync.down.b32 %r384, %r385, %r386, %r372, %r393;
	// end inline asm
	add.s32 	%r27, %r328, 8;
	setp.gt.s32 	%p128, %r27, %r372;
	mov.b32 	%f435, %r384;
	add.f32 	%f436, %f434, %f435;
	selp.f32 	%f437, %f434, %f436, %p128;
	mov.b32 	%r390, %f437;
	mov.b32 	%r391, 16;
	// begin inline asm
	shfl.sync.down.b32 %r389, %r390, %r391, %r372, %r393;
	// end inline asm
	add.s32 	%r28, %r328, 16;
	setp.gt.s32 	%p129, %r28, %r372;
	mov.b32 	%f438, %r389;
	add.f32 	%f439, %f437, %f438;
	selp.f32 	%f574, %f437, %f439, %p129;
	add.s64 	%rd6, %rd1, 256;
	mov.b32 	%r480, 952;
$L__BB15_15:
	setp.ne.s32 	%p130, %r485, 101;
	mov.b32 	%r401, -1;
	vote.sync.all.pred 	%p131, %p130, %r401;
	not.pred 	%p132, %p131;
	@%p132 bra 	$L__BB15_20;
	shr.u32 	%r480, %r480, 1;
	mul.wide.s32 	%rd48, %r483, 8;
	add.s64 	%rd49, %rd6, %rd48;
	add.s64 	%rd47, %rd49, -256;
	// begin inline asm
	ld.relaxed.gpu.v2.u32 {%r485, %r486}, [%rd47];
	// end inline asm
	mov.u32 	%r487, %r480;
$L__BB15_17:
	setp.eq.s32 	%p136, %r485, 99;
	mov.b32 	%r407, -1;
	vote.sync.any.pred 	%p137, %p136, %r407;
	not.pred 	%p138, %p137;
	@%p138 bra 	$L__BB15_19;
	mul.lo.s32 	%r443, %r476, 16807;
	and.b32  	%r476, %r443, 2147483647;
	add.s32 	%r444, %r487, 1;
	rem.u32 	%r440, %r476, %r444;
	// begin inline asm
	nanosleep.u32 %r440;
	// end inline asm
	shr.u32 	%r487, %r487, 1;
	// begin inline asm
	ld.relaxed.gpu.v2.u32 {%r485, %r486}, [%rd47];
	// end inline asm
	bra.uni 	$L__BB15_17;
$L__BB15_19:
	mov.b32 	%f444, %r486;
	setp.eq.s32 	%p139, %r485, 101;
	mov.b32 	%r433, -1;
	vote.sync.ballot.b32 	%r434, %p139, %r433;
	and.b32  	%r435, %r434, %r368;
	or.b32  	%r436, %r435, -2147483648;
	add.s32 	%r437, %r436, -1;
	not.b32 	%r438, %r436;
	and.b32  	%r439, %r438, %r437;
	popc.b32 	%r412, %r439;
	mov.b32 	%r411, 1;
	// begin inline asm
	shfl.sync.down.b32 %r409, %r486, %r411, %r412, %r433;
	// end inline asm
	setp.lt.s32 	%p141, %r328, %r412;
	mov.b32 	%f445, %r409;
	add.f32 	%f446, %f444, %f445;
	selp.f32 	%f447, %f446, %f444, %p141;
	mov.b32 	%r415, %f447;
	mov.b32 	%r416, 2;
	// begin inline asm
	shfl.sync.down.b32 %r414, %r415, %r416, %r412, %r433;
	// end inline asm
	setp.gt.s32 	%p142, %r25, %r412;
	mov.b32 	%f448, %r414;
	add.f32 	%f449, %f447, %f448;
	selp.f32 	%f450, %f447, %f449, %p142;
	mov.b32 	%r420, %f450;
	mov.b32 	%r421, 4;
	// begin inline asm
	shfl.sync.down.b32 %r419, %r420, %r421, %r412, %r433;
	// end inline asm
	setp.gt.s32 	%p143, %r26, %r412;
	mov.b32 	%f451, %r419;
	add.f32 	%f452, %f450, %f451;
	selp.f32 	%f453, %f450, %f452, %p143;
	mov.b32 	%r425, %f453;
	mov.b32 	%r426, 8;
	// begin inline asm
	shfl.sync.down.b32 %r424, %r425, %r426, %r412, %r433;
	// end inline asm
	setp.gt.s32 	%p144, %r27, %r412;
	mov.b32 	%f454, %r424;
	add.f32 	%f455, %f453, %f454;
	selp.f32 	%f456, %f453, %f455, %p144;
	mov.b32 	%r430, %f456;
	mov.b32 	%r431, 16;
	// begin inline asm
	shfl.sync.down.b32 %r429, %r430, %r431, %r412, %r433;
	// end inline asm
	setp.gt.s32 	%p145, %r28, %r412;
	mov.b32 	%f457, %r429;
	add.f32 	%f458, %f456, %f457;
	selp.f32 	%f459, %f456, %f458, %p145;
	add.f32 	%f574, %f574, %f459;
	add.s32 	%r483, %r483, -32;
	bra.uni 	$L__BB15_15;
$L__BB15_20:
	@%p119 bra 	$L__BB15_22;
	add.f32 	%f440, %f27, %f574;
	mov.b32 	%r404, %f440;
	add.s64 	%rd46, %rd4, 256;
	mov.b32 	%r403, 101;
	// begin inline asm
	st.relaxed.gpu.v2.u32 [%rd46], {%r403, %r404};
	// end inline asm
	st.shared.f32 	[_ZZN3cub18CUB_300001_SM_10006detail4scan16DeviceScanKernelINS2_10policy_hubIfffjN4cuda3std3__44plusIvEEE10Policy1000EN6thrust24THRUST_300001_SM_1000_NS10device_ptrIfEEPfNS0_13ScanTileStateIfLb1EEES9_NS0_8NullTypeEjfLb0ESJ_EEvT0_T1_T2_iT3_T4_T5_E12temp_storage+4], %f574;
	st.shared.f32 	[_ZZN3cub18CUB_300001_SM_10006detail4scan16DeviceScanKernelINS2_10policy_hubIfffjN4cuda3std3__44plusIvEEE10Policy1000EN6thrust24THRUST_300001_SM_1000_NS10device_ptrIfEEPfNS0_13ScanTileStateIfLb1EEES9_NS0_8NullTypeEjfLb0ESJ_EEvT0_T1_T2_iT3_T4_T5_E12temp_storage+8], %f440;
$L__BB15_22:
	setp.ne.s32 	%p134, %r328, 0;
	mov.f32 	%f575, %f29;
	@%p134 bra 	$L__BB15_24;
	st.shared.f32 	[_ZZN3cub18CUB_300001_SM_10006detail4scan16DeviceScanKernelINS2_10policy_hubIfffjN4cuda3std3__44plusIvEEE10Policy1000EN6thrust24THRUST_300001_SM_1000_NS10device_ptrIfEEPfNS0_13ScanTileStateIfLb1EEES9_NS0_8NullTypeEjfLb0ESJ_EEvT0_T1_T2_iT3_T4_T5_E12temp_storage+76], %f574;
	mov.f32 	%f575, %f574;
$L__BB15_24:
	bar.sync 	0;
	setp.eq.s32 	%p135, %r4, 0;
	ld.shared.f32 	%f441, [_ZZN3cub18CUB_300001_SM_10006detail4scan16DeviceScanKernelINS2_10policy_hubIfffjN4cuda3std3__44plusIvEEE10Policy1000EN6thrust24THRUST_300001_SM_1000_NS10device_ptrIfEEPfNS0_13ScanTileStateIfLb1EEES9_NS0_8NullTypeEjfLb0ESJ_EEvT0_T1_T2_iT3_T4_T5_E12temp_storage+76];
	add.f32 	%f442, %f575, %f441;
	selp.f32 	%f443, %f575, %f442, %p135;
	add.f32 	%f576, %f1, %f443;
$L__BB15_25:
	ld.param.u64 	%rd57, [_ZN3cub18CUB_300001_SM_10006detail4scan16DeviceScanKernelINS2_10policy_hubIfffjN4cuda3std3__44plusIvEEE10Policy1000EN6thrust24THRUST_300001_SM_1000_NS10device_ptrIfEEPfNS0_13ScanTileStateIfLb1EEES9_NS0_8NullTypeEjfLb0ESJ_EEvT0_T1_T2_iT3_T4_T5__param_1];
	add.f32 	%f531, %f576, %f2;
	add.f32 	%f532, %f531, %f3;
	add.f32 	%f533, %f532, %f4;
	add.f32 	%f534, %f533, %f5;
	add.f32 	%f535, %f534, %f6;
	add.f32 	%f536, %f535, %f7;
	add.f32 	%f537, %f536, %f8;
	add.f32 	%f538, %f537, %f9;
	add.f32 	%f539, %f538, %f10;
	add.f32 	%f540, %f539, %f11;
	add.f32 	%f541, %f540, %f12;
	add.f32 	%f542, %f541, %f13;
	add.f32 	%f543, %f542, %f14;
	add.f32 	%f544, %f543, %f15;
	add.f32 	%f545, %f544, %f16;
	add.f32 	%f546, %f545, %f17;
	add.f32 	%f547, %f546, %f18;
	add.f32 	%f548, %f547, %f19;
	add.f32 	%f549, %f548, %f20;
	add.f32 	%f550, %f549, %f21;
	add.f32 	%f551, %f550, %f22;
	bar.sync 	0;
	st.shared.v2.f32 	[%r8], {%f576, %f531};
	st.shared.v2.f32 	[%r8+8], {%f532, %f533};
	st.shared.v2.f32 	[%r8+16], {%f534, %f535};
	st.shared.v2.f32 	[%r8+24], {%f536, %f537};
	st.shared.v2.f32 	[%r8+32], {%f538, %f539};
	st.shared.v2.f32 	[%r8+40], {%f540, %f541};
	st.shared.v2.f32 	[%r8+48], {%f542, %f543};
	st.shared.v2.f32 	[%r8+56], {%f544, %f545};
	st.shared.v2.f32 	[%r8+64], {%f546, %f547};
	st.shared.v2.f32 	[%r8+72], {%f548, %f549};
	st.shared.v2.f32 	[%r8+80], {%f550, %f551};
	bar.warp.sync 	-1;
	ld.shared.f32 	%f552, [%r7];
	ld.shared.f32 	%f553, [%r7+128];
	ld.shared.f32 	%f554, [%r7+256];
	ld.shared.f32 	%f555, [%r7+384];
	ld.shared.f32 	%f556, [%r7+512];
	ld.shared.f32 	%f557, [%r7+640];
	ld.shared.f32 	%f558, [%r7+768];
	ld.shared.f32 	%f559, [%r7+896];
	ld.shared.f32 	%f560, [%r7+1024];
	ld.shared.f32 	%f561, [%r7+1152];
	ld.shared.f32 	%f562, [%r7+1280];
	ld.shared.f32 	%f563, [%r7+1408];
	ld.shared.f32 	%f564, [%r7+1536];
	ld.shared.f32 	%f565, [%r7+1664];
	ld.shared.f32 	%f566, [%r7+1792];
	ld.shared.f32 	%f567, [%r7+1920];
	ld.shared.f32 	%f568, [%r7+2048];
	ld.shared.f32 	%f569, [%r7+2176];
	ld.shared.f32 	%f570, [%r7+2304];
	ld.shared.f32 	%f571, [%r7+2432];
	ld.shared.f32 	%f572, [%r7+2560];
	ld.shared.f32 	%f573, [%r7+2688];
	cvta.to.global.u64 	%rd53, %rd57;
	add.s64 	%rd55, %rd53, %rd39;
	st.global.f32 	[%rd55], %f552;
	st.global.f32 	[%rd55+128], %f553;
	st.global.f32 	[%rd55+256], %f554;
	st.global.f32 	[%rd55+384], %f555;
	st.global.f32 	[%rd55+512], %f556;
	st.global.f32 	[%rd55+640], %f557;
	st.global.f32 	[%rd55+768], %f558;
	st.global.f32 	[%rd55+896], %f559;
	st.global.f32 	[%rd55+1024], %f560;
	st.global.f32 	[%rd55+1152], %f561;
	st.global.f32 	[%rd55+1280], %f562;
	st.global.f32 	[%rd55+1408], %f563;
	st.global.f32 	[%rd55+1536], %f564;
	st.global.f32 	[%rd55+1664], %f565;
	st.global.f32 	[%rd55+1792], %f566;
	st.global.f32 	[%rd55+1920], %f567;
	st.global.f32 	[%rd55+2048], %f568;
	st.global.f32 	[%rd55+2176], %f569;
	st.global.f32 	[%rd55+2304], %f570;
	st.global.f32 	[%rd55+2432], %f571;
	st.global.f32 	[%rd55+2560], %f572;
	st.global.f32 	[%rd55+2688], %f573;
	bra.uni 	$L__BB15_140;
$L__BB15_26:
	setp.eq.s32 	%p2, %r3, 0;
	@%p2 bra 	$L__BB15_140;
	mul.wide.u32 	%rd14, %r2, 4;
	add.s64 	%rd15, %rd2, %rd14;
	mov.u32 	%r47, %tid.x;
	ld.global.f32 	%f598, [%rd15];
	and.b32  	%r102, %r47, 31;
	and.b32  	%r103, %r47, 992;
	mul.lo.s32 	%r104, %r103, 22;
	or.b32  	%r48, %r104, %r102;
	setp.ge.u32 	%p3, %r48, %r3;
	shl.b32 	%r105, %r48, 2;
	cvt.u64.u32 	%rd16, %r105;
	add.s64 	%rd8, %rd15, %rd16;
	mov.f32 	%f577, %f598;
	@%p3 bra 	$L__BB15_29;
	ld.global.f32 	%f577, [%rd8];
$L__BB15_29:
	add.s32 	%r49, %r48, 32;
	setp.ge.u32 	%p4, %r49, %r3;
	mov.f32 	%f578, %f598;
	@%p4 bra 	$L__BB15_31;
	ld.global.f32 	%f578, [%rd8+128];
$L__BB15_31:
	add.s32 	%r106, %r48, 64;
	setp.ge.u32 	%p5, %r106, %r3;
	mov.f32 	%f579, %f598;
	@%p5 bra 	$L__BB15_33;
	ld.global.f32 	%f579, [%rd8+256];
$L__BB15_33:
	add.s32 	%r50, %r48, 96;
	setp.ge.u32 	%p6, %r50, %r3;
	mov.f32 	%f580, %f598;
	@%p6 bra 	$L__BB15_35;
	ld.global.f32 	%f580, [%rd8+384];
$L__BB15_35:
	add.s32 	%r51, %r48, 128;
	setp.ge.u32 	%p7, %r51, %r3;
	mov.f32 	%f581, %f598;
	@%p7 bra 	$L__BB15_37;
	ld.global.f32 	%f581, [%rd8+512];
$L__BB15_37:
	add.s32 	%r107, %r48, 160;
	setp.ge.u32 	%p8, %r107, %r3;
	mov.f32 	%f582, %f598;
	@%p8 bra 	$L__BB15_39;
	ld.global.f32 	%f582, [%rd8+640];
$L__BB15_39:
	add.s32 	%r108, %r48, 192;
	setp.ge.u32 	%p9, %r108, %r3;
	mov.f32 	%f583, %f598;
	@%p9 bra 	$L__BB15_41;
	ld.global.f32 	%f583, [%rd8+768];
$L__BB15_41:
	add.s32 	%r109, %r48, 224;
	setp.ge.u32 	%p10, %r109, %r3;
	mov.f32 	%f584, %f598;
	@%p10 bra 	$L__BB15_43;
	ld.global.f32 	%f584, [%rd8+896];
$L__BB15_43:
	add.s32 	%r110, %r48, 256;
	setp.ge.u32 	%p11, %r110, %r3;
	mov.f32 	%f585, %f598;
	@%p11 bra 	$L__BB15_45;
	ld.global.f32 	%f585, [%rd8+1024];
$L__BB15_45:
	add.s32 	%r52, %r48, 288;
	setp.ge.u32 	%p12, %r52, %r3;
	mov.f32 	%f586, %f598;
	@%p12 bra 	$L__BB15_47;
	ld.global.f32 	%f586, [%rd8+1152];
$L__BB15_47:
	add.s32 	%r111, %r48, 320;
	setp.ge.u32 	%p13, %r111, %r3;
	mov.f32 	%f587, %f598;
	@%p13 bra 	$L__BB15_49;
	ld.global.f32 	%f587, [%rd8+1280];
$L__BB15_49:
	add.s32 	%r53, %r48, 352;
	setp.ge.u32 	%p14, %r53, %r3;
	mov.f32 	%f588, %f598;
	@%p14 bra 	$L__BB15_51;
	ld.global.f32 	%f588, [%rd8+1408];
$L__BB15_51:
	add.s32 	%r54, %r48, 384;
	setp.ge.u32 	%p15, %r54, %r3;
	mov.f32 	%f589, %f598;
	@%p15 bra 	$L__BB15_53;
	ld.global.f32 	%f589, [%rd8+1536];
$L__BB15_53:
	add.s32 	%r112, %r48, 416;
	setp.ge.u32 	%p16, %r112, %r3;
	mov.f32 	%f590, %f598;
	@%p16 bra 	$L__BB15_55;
	ld.global.f32 	%f590, [%rd8+1664];
$L__BB15_55:
	add.s32 	%r55, %r48, 448;
	setp.ge.u32 	%p17, %r55, %r3;
	mov.f32 	%f591, %f598;
	@%p17 bra 	$L__BB15_57;
	ld.global.f32 	%f591, [%rd8+1792];
$L__BB15_57:
	add.s32 	%r113, %r48, 480;
	setp.ge.u32 	%p18, %r113, %r3;
	mov.f32 	%f592, %f598;
	@%p18 bra 	$L__BB15_59;
	ld.global.f32 	%f592, [%rd8+1920];
$L__BB15_59:
	add.s32 	%r56, %r48, 512;
	setp.ge.u32 	%p19, %r56, %r3;
	mov.f32 	%f593, %f598;
	@%p19 bra 	$L__BB15_61;
	ld.global.f32 	%f593, [%rd8+2048];
$L__BB15_61:
	add.s32 	%r57, %r48, 544;
	setp.ge.u32 	%p20, %r57, %r3;
	mov.f32 	%f594, %f598;
	@%p20 bra 	$L__BB15_63;
	ld.global.f32 	%f594, [%rd8+2176];
$L__BB15_63:
	add.s32 	%r114, %r48, 576;
	setp.ge.u32 	%p21, %r114, %r3;
	mov.f32 	%f595, %f598;
	@%p21 bra 	$L__BB15_65;
	ld.global.f32 	%f595, [%rd8+2304];
$L__BB15_65:
	add.s32 	%r58, %r48, 608;
	setp.ge.u32 	%p22, %r58, %r3;
	mov.f32 	%f596, %f598;
	@%p22 bra 	$L__BB15_67;
	ld.global.f32 	%f596, [%rd8+2432];
$L__BB15_67:
	add.s32 	%r59, %r48, 640;
	setp.ge.u32 	%p23, %r59, %r3;
	mov.f32 	%f597, %f598;
	@%p23 bra 	$L__BB15_69;
	ld.global.f32 	%f597, [%rd8+2560];
$L__BB15_69:
	add.s32 	%r115, %r48, 672;
	setp.ge.u32 	%p24, %r115, %r3;
	@%p24 bra 	$L__BB15_71;
	ld.global.f32 	%f598, [%rd8+2688];
$L__BB15_71:
	// begin inline asm
	mov.u32 %r116, %laneid;
	// end inline asm
	shr.u32 	%r61, %r47, 5;
	mad.lo.s32 	%r117, %r61, 704, %r116;
	shl.b32 	%r118, %r117, 2;
	mov.u32 	%r119, _ZZN3cub18CUB_300001_SM_10006detail4scan16DeviceScanKernelINS2_10policy_hubIfffjN4cuda3std3__44plusIvEEE10Policy1000EN6thrust24THRUST_300001_SM_1000_NS10device_ptrIfEEPfNS0_13ScanTileStateIfLb1EEES9_NS0_8NullTypeEjfLb0ESJ_EEvT0_T1_T2_iT3_T4_T5_E12temp_storage;
	add.s32 	%r62, %r119, %r118;
	st.shared.f32 	[%r62], %f577;
	st.shared.f32 	[%r62+128], %f578;
	st.shared.f32 	[%r62+256], %f579;
	st.shared.f32 	[%r62+384], %f580;
	st.shared.f32 	[%r62+512], %f581;
	st.shared.f32 	[%r62+640], %f582;
	st.shared.f32 	[%r62+768], %f583;
	st.shared.f32 	[%r62+896], %f584;
	st.shared.f32 	[%r62+1024], %f585;
	st.shared.f32 	[%r62+1152], %f586;
	st.shared.f32 	[%r62+1280], %f587;
	st.shared.f32 	[%r62+1408], %f588;
	st.shared.f32 	[%r62+1536], %f589;
	st.shared.f32 	[%r62+1664], %f590;
	st.shared.f32 	[%r62+1792], %f591;
	st.shared.f32 	[%r62+1920], %f592;
	st.shared.f32 	[%r62+2048], %f593;
	st.shared.f32 	[%r62+2176], %f594;
	st.shared.f32 	[%r62+2304], %f595;
	st.shared.f32 	[%r62+2432], %f596;
	st.shared.f32 	[%r62+2560], %f597;
	st.shared.f32 	[%r62+2688], %f598;
	bar.warp.sync 	-1;
	mad.lo.s32 	%r63, %r116, 84, %r62;
	ld.shared.v2.f32 	{%f81, %f82}, [%r63];
	ld.shared.v2.f32 	{%f83, %f84}, [%r63+8];
	ld.shared.v2.f32 	{%f85, %f86}, [%r63+16];
	ld.shared.v2.f32 	{%f87, %f88}, [%r63+24];
	ld.shared.v2.f32 	{%f89, %f90}, [%r63+32];
	ld.shared.v2.f32 	{%f91, %f92}, [%r63+40];
	ld.shared.v2.f32 	{%f93, %f94}, [%r63+48];
	ld.shared.v2.f32 	{%f95, %f96}, [%r63+56];
	ld.shared.v2.f32 	{%f97, %f98}, [%r63+64];
	ld.shared.v2.f32 	{%f99, %f100}, [%r63+72];
	ld.shared.v2.f32 	{%f101, %f102}, [%r63+80];
	bar.sync 	0;
	setp.ne.s32 	%p25, %r476, 0;
	@%p25 bra 	$L__BB15_75;
	add.f32 	%f256, %f81, %f82;
	add.f32 	%f257, %f83, %f84;
	add.f32 	%f258, %f85, %f86;
	add.f32 	%f259, %f87, %f88;
	add.f32 	%f260, %f89, %f90;
	add.f32 	%f261, %f91, %f92;
	add.f32 	%f262, %f93, %f94;
	add.f32 	%f263, %f95, %f96;
	add.f32 	%f264, %f97, %f98;
	add.f32 	%f265, %f99, %f100;
	add.f32 	%f266, %f101, %f102;
	add.f32 	%f267, %f256, %f257;
	add.f32 	%f268, %f258, %f259;
	add.f32 	%f269, %f260, %f261;
	add.f32 	%f270, %f262, %f263;
	add.f32 	%f271, %f264, %f265;
	add.f32 	%f272, %f267, %f268;
	add.f32 	%f273, %f269, %f270;
	add.f32 	%f274, %f271, %f266;
	add.f32 	%f275, %f272, %f273;
	add.f32 	%f243, %f275, %f274;
	mov.b32 	%r259, 1;
	mov.b32 	%r260, 0;
	mov.b32 	%r261, -1;
	// begin inline asm
	{  .reg .f32 r0;  .reg .pred p;  shfl.sync.up.b32 r0|p, %f243, %r259, %r260, %r261;  @p add.f32 r0, r0, %f243;  mov.f32 %f241, r0;}
	// end inline asm
	mov.b32 	%r245, 2;
	// begin inline asm
	{  .reg .f32 r0;  .reg .pred p;  shfl.sync.up.b32 r0|p, %f241, %r245, %r260, %r261;  @p add.f32 r0, r0, %f241;  mov.f32 %f244, r0;}
	// end inline asm
	mov.b32 	%r248, 4;
	// begin inline asm
	{  .reg .f32 r0;  .reg .pred p;  shfl.sync.up.b32 r0|p, %f244, %r248, %r260, %r261;  @p add.f32 r0, r0, %f244;  mov.f32 %f247, r0;}
	// end inline asm
	mov.b32 	%r251, 8;
	// begin inline asm
	{  .reg .f32 r0;  .reg .pred p;  shfl.sync.up.b32 r0|p, %f247, %r251, %r260, %r261;  @p add.f32 r0, r0, %f247;  mov.f32 %f250, r0;}
	// end inline asm
	mov.b32 	%r254, 16;
	// begin inline asm
	{  .reg .f32 r0;  .reg .pred p;  shfl.sync.up.b32 r0|p, %f250, %r254, %r260, %r261;  @p add.f32 r0, r0, %f250;  mov.f32 %f253, r0;}
	// end inline asm
	mov.b32 	%r258, %f253;
	// begin inline asm
	shfl.sync.up.b32 %r257, %r258, %r259, %r260, %r261;
	// end inline asm
	setp.ne.s32 	%p67, %r116, 31;
	@%p67 bra 	$L__BB15_74;
	shl.b32 	%r262, %r61, 2;
	mov.u32 	%r263, _ZZN3cub18CUB_300001_SM_10006detail4scan16DeviceScanKernelINS2_10policy_hubIfffjN4cuda3std3__44plusIvEEE10Policy1000EN6thrust24THRUST_300001_SM_1000_NS10device_ptrIfEEPfNS0_13ScanTileStateIfLb1EEES9_NS0_8NullTypeEjfLb0ESJ_EEvT0_T1_T2_iT3_T4_T5_E12temp_storage;
	add.s32 	%r264, %r263, %r262;
	st.shared.f32 	[%r264+16], %f253;
$L__BB15_74:
	mov.b32 	%f276, %r257;
	bar.sync 	0;
	ld.shared.v4.f32 	{%f277, %f278, %f279, %f280}, [_ZZN3cub18CUB_300001_SM_10006detail4scan16DeviceScanKernelINS2_10policy_hubIfffjN4cuda3std3__44plusIvEEE10Policy1000EN6thrust24THRUST_300001_SM_1000_NS10device_ptrIfEEPfNS0_13ScanTileStateIfLb1EEES9_NS0_8NullTypeEjfLb0ESJ_EEvT0_T1_T2_iT3_T4_T5_E12temp_storage+16];
	add.f32 	%f281, %f277, %f278;
	setp.eq.s32 	%p68, %r61, 2;
	selp.f32 	%f282, %f281, %f277, %p68;
	add.f32 	%f283, %f281, %f279;
	setp.eq.s32 	%p69, %r61, 3;
	selp.f32 	%f284, %f283, %f282, %p69;
	add.f32 	%f285, %f283, %f280;
	setp.eq.s32 	%p70, %r61, 4;
	selp.f32 	%f286, %f285, %f284, %p70;
	ld.shared.v4.f32 	{%f287, %f288, %f289, %f290}, [_ZZN3cub18CUB_300001_SM_10006detail4scan16DeviceScanKernelINS2_10policy_hubIfffjN4cuda3std3__44plusIvEEE10Policy1000EN6thrust24THRUST_300001_SM_1000_NS10device_ptrIfEEPfNS0_13ScanTileStateIfLb1EEES9_NS0_8NullTypeEjfLb0ESJ_EEvT0_T1_T2_iT3_T4_T5_E12temp_storage+32];
	add.f32 	%f291, %f285, %f287;
	setp.eq.s32 	%p71, %r61, 5;
	selp.f32 	%f292, %f291, %f286, %p71;
	add.f32 	%f293, %f291, %f288;
	setp.eq.s32 	%p72, %r61, 6;
	selp.f32 	%f294, %f293, %f292, %p72;
	add.f32 	%f295, %f293, %f289;
	setp.eq.s32 	%p73, %r61, 7;
	selp.f32 	%f296, %f295, %f294, %p73;
	add.f32 	%f297, %f295, %f290;
	setp.eq.s32 	%p74, %r61, 8;
	selp.f32 	%f298, %f297, %f296, %p74;
	.pragma "used_bytes_mask 4095";
	ld.shared.v4.f32 	{%f299, %f300, %f301, %f302}, [_ZZN3cub18CUB_300001_SM_10006detail4scan16DeviceScanKernelINS2_10policy_hubIfffjN4cuda3std3__44plusIvEEE10Policy1000EN6thrust24THRUST_300001_SM_1000_NS10device_ptrIfEEPfNS0_13ScanTileStateIfLb1EEES9_NS0_8NullTypeEjfLb0ESJ_EEvT0_T1_T2_iT3_T4_T5_E12temp_storage+48];
	add.f32 	%f303, %f297, %f299;
	setp.eq.s32 	%p75, %r61, 9;
	selp.f32 	%f304, %f303, %f298, %p75;
	add.f32 	%f305, %f303, %f300;
	setp.eq.s32 	%p76, %r61, 10;
	selp.f32 	%f306, %f305, %f304, %p76;
	add.f32 	%f307, %f305, %f301;
	setp.eq.s32 	%p77, %r61, 11;
	selp.f32 	%f308, %f307, %f306, %p77;
	setp.lt.u32 	%p78, %r47, 32;
	add.f32 	%f309, %f308, %f276;
	setp.eq.s32 	%p79, %r116, 0;
	selp.f32 	%f310, %f308, %f309, %p79;
	selp.f32 	%f311, %f276, %f310, %p78;
	setp.eq.s32 	%p80, %r47, 0;
	add.f32 	%f312, %f81, %f311;
	selp.f32 	%f601, %f81, %f312, %p80;
	bra.uni 	$L__BB15_94;
$L__BB15_75:
	add.f32 	%f152, %f81, %f82;
	add.f32 	%f153, %f83, %f84;
	add.f32 	%f154, %f85, %f86;
	add.f32 	%f155, %f87, %f88;
	add.f32 	%f156, %f89, %f90;
	add.f32 	%f157, %f91, %f92;
	add.f32 	%f158, %f93, %f94;
	add.f32 	%f159, %f95, %f96;
	add.f32 	%f160, %f97, %f98;
	add.f32 	%f161, %f99, %f100;
	add.f32 	%f162, %f101, %f102;
	add.f32 	%f163, %f152, %f153;
	add.f32 	%f164, %f154, %f155;
	add.f32 	%f165, %f156, %f157;
	add.f32 	%f166, %f158, %f159;
	add.f32 	%f167, %f160, %f161;
	add.f32 	%f168, %f163, %f164;
	add.f32 	%f169, %f165, %f166;
	add.f32 	%f170, %f167, %f162;
	add.f32 	%f171, %f168, %f169;
	add.f32 	%f139, %f171, %f170;
	mov.b32 	%r137, 1;
	mov.b32 	%r138, 0;
	mov.b32 	%r139, -1;
	// begin inline asm
	{  .reg .f32 r0;  .reg .pred p;  shfl.sync.up.b32 r0|p, %f139, %r137, %r138, %r139;  @p add.f32 r0, r0, %f139;  mov.f32 %f137, r0;}
	// end inline asm
	mov.b32 	%r123, 2;
	// begin inline asm
	{  .reg .f32 r0;  .reg .pred p;  shfl.sync.up.b32 r0|p, %f137, %r123, %r138, %r139;  @p add.f32 r0, r0, %f137;  mov.f32 %f140, r0;}
	// end inline asm
	mov.b32 	%r126, 4;
	// begin inline asm
	{  .reg .f32 r0;  .reg .pred p;  shfl.sync.up.b32 r0|p, %f140, %r126, %r138, %r139;  @p add.f32 r0, r0, %f140;  mov.f32 %f143, r0;}
	// end inline asm
	mov.b32 	%r129, 8;
	// begin inline asm
	{  .reg .f32 r0;  .reg .pred p;  shfl.sync.up.b32 r0|p, %f143, %r129, %r138, %r139;  @p add.f32 r0, r0, %f143;  mov.f32 %f146, r0;}
	// end inline asm
	mov.b32 	%r132, 16;
	// begin inline asm
	{  .reg .f32 r0;  .reg .pred p;  shfl.sync.up.b32 r0|p, %f146, %r132, %r138, %r139;  @p add.f32 r0, r0, %f146;  mov.f32 %f149, r0;}
	// end inline asm
	mov.b32 	%r136, %f149;
	// begin inline asm
	shfl.sync.up.b32 %r135, %r136, %r137, %r138, %r139;
	// end inline asm
	setp.ne.s32 	%p26, %r116, 31;
	@%p26 bra 	$L__BB15_77;
	shl.b32 	%r140, %r61, 2;
	mov.u32 	%r141, _ZZN3cub18CUB_300001_SM_10006detail4scan16DeviceScanKernelINS2_10policy_hubIfffjN4cuda3std3__44plusIvEEE10Policy1000EN6thrust24THRUST_300001_SM_1000_NS10device_ptrIfEEPfNS0_13ScanTileStateIfLb1EEES9_NS0_8NullTypeEjfLb0ESJ_EEvT0_T1_T2_iT3_T4_T5_E12temp_storage;
	add.s32 	%r142, %r141, %r140;
	st.shared.f32 	[%r142+16], %f149;
$L__BB15_77:
	mov.b32 	%f172, %r135;
	bar.sync 	0;
	ld.shared.v4.f32 	{%f173, %f174, %f175, %f176}, [_ZZN3cub18CUB_300001_SM_10006detail4scan16DeviceScanKernelINS2_10policy_hubIfffjN4cuda3std3__44plusIvEEE10Policy1000EN6thrust24THRUST_300001_SM_1000_NS10device_ptrIfEEPfNS0_13ScanTileStateIfLb1EEES9_NS0_8NullTypeEjfLb0ESJ_EEvT0_T1_T2_iT3_T4_T5_E12temp_storage+16];
	add.f32 	%f177, %f173, %f174;
	setp.eq.s32 	%p27, %r61, 2;
	selp.f32 	%f178, %f177, %f173, %p27;
	add.f32 	%f179, %f177, %f175;
	setp.eq.s32 	%p28, %r61, 3;
	selp.f32 	%f180, %f179, %f178, %p28;
	add.f32 	%f181, %f179, %f176;
	setp.eq.s32 	%p29, %r61, 4;
	selp.f32 	%f182, %f181, %f180, %p29;
	ld.shared.v4.f32 	{%f183, %f184, %f185, %f186}, [_ZZN3cub18CUB_300001_SM_10006detail4scan16DeviceScanKernelINS2_10policy_hubIfffjN4cuda3std3__44plusIvEEE10Policy1000EN6thrust24THRUST_300001_SM_1000_NS10device_ptrIfEEPfNS0_13ScanTileStateIfLb1EEES9_NS0_8NullTypeEjfLb0ESJ_EEvT0_T1_T2_iT3_T4_T5_E12temp_storage+32];
	add.f32 	%f187, %f181, %f183;
	setp.eq.s32 	%p30, %r61, 5;
	selp.f32 	%f188, %f187, %f182, %p30;
	add.f32 	%f189, %f187, %f184;
	setp.eq.s32 	%p31, %r61, 6;
	selp.f32 	%f190, %f189, %f188, %p31;
	add.f32 	%f191, %f189, %f185;
	setp.eq.s32 	%p32, %r61, 7;
	selp.f32 	%f192, %f191, %f190, %p32;
	add.f32 	%f193, %f191, %f186;
	setp.eq.s32 	%p33, %r61, 8;
	selp.f32 	%f194, %f193, %f192, %p33;
	ld.shared.v4.f32 	{%f195, %f196, %f197, %f198}, [_ZZN3cub18CUB_300001_SM_10006detail4scan16DeviceScanKernelINS2_10policy_hubIfffjN4cuda3std3__44plusIvEEE10Policy1000EN6thrust24THRUST_300001_SM_1000_NS10device_ptrIfEEPfNS0_13ScanTileStateIfLb1EEES9_NS0_8NullTypeEjfLb0ESJ_EEvT0_T1_T2_iT3_T4_T5_E12temp_storage+48];
	add.f32 	%f199, %f193, %f195;
	setp.eq.s32 	%p34, %r61, 9;
	selp.f32 	%f200, %f199, %f194, %p34;
	add.f32 	%f201, %f199, %f196;
	setp.eq.s32 	%p35, %r61, 10;
	selp.f32 	%f202, %f201, %f200, %p35;
	add.f32 	%f203, %f201, %f197;
	setp.eq.s32 	%p36, %r61, 11;
	selp.f32 	%f204, %f203, %f202, %p36;
	add.f32 	%f106, %f203, %f198;
	setp.gt.u32 	%p37, %r47, 31;
	setp.lt.u32 	%p38, %r47, 32;
	add.f32 	%f205, %f204, %f172;
	setp.eq.s32 	%p39, %r116, 0;
	selp.f32 	%f600, %f204, %f205, %p39;
	selp.f32 	%f108, %f172, %f600, %p38;
	@%p37 bra 	$L__BB15_93;
	setp.ne.s32 	%p40, %r47, 0;
	mul.wide.s32 	%rd17, %r476, 8;
	add.s64 	%rd9, %rd1, %rd17;
	@%p40 bra 	$L__BB15_80;
	st.shared.f32 	[_ZZN3cub18CUB_300001_SM_10006detail4scan16DeviceScanKernelINS2_10policy_hubIfffjN4cuda3std3__44plusIvEEE10Policy1000EN6thrust24THRUST_300001_SM_1000_NS10device_ptrIfEEPfNS0_13ScanTileStateIfLb1EEES9_NS0_8NullTypeEjfLb0ESJ_EEvT0_T1_T2_iT3_T4_T5_E12temp_storage+12], %f106;
	mov.b32 	%r144, %f106;
	add.s64 	%rd18, %rd9, 256;
	mov.b32 	%r143, 100;
	// begin inline asm
	st.relaxed.gpu.v2.u32 [%rd18], {%r143, %r144};
	// end inline asm
$L__BB15_80:
	not.b32 	%r149, %r47;
	add.s32 	%r495, %r476, %r149;
	mov.b32 	%r145, 830;
	// begin inline asm
	nanosleep.u32 %r145;
	// end inline asm
	mul.wide.s32 	%rd20, %r495, 8;
	add.s64 	%rd21, %rd1, %rd20;
	add.s64 	%rd19, %rd21, 256;
	// begin inline asm
	ld.relaxed.gpu.v2.u32 {%r497, %r490}, [%rd19];
	// end inline asm
	mov.b32 	%r491, 952;
$L__BB15_81:
	setp.eq.s32 	%p41, %r497, 99;
	mov.b32 	%r150, -1;
	vote.sync.any.pred 	%p42, %p41, %r150;
	not.pred 	%p43, %p42;
	@%p43 bra 	$L__BB15_83;
	mul.lo.s32 	%r240, %r476, 16807;
	and.b32  	%r476, %r240, 2147483647;
	add.s32 	%r241, %r491, 1;
	rem.u32 	%r237, %r476, %r241;
	// begin inline asm
	nanosleep.u32 %r237;
	// end inline asm
	shr.u32 	%r491, %r491, 1;
	// begin inline asm
	ld.relaxed.gpu.v2.u32 {%r497, %r490}, [%rd19];
	// end inline asm
	bra.uni 	$L__BB15_81;
$L__BB15_83:
	mov.b32 	%f206, %r490;
	setp.eq.s32 	%p44, %r497, 101;
	mov.b32 	%r177, -1;
	vote.sync.ballot.b32 	%r179, %p44, %r177;
	// begin inline asm
	mov.u32 %r152, %lanemask_ge;
	// end inline asm
	and.b32  	%r180, %r179, %r152;
	or.b32  	%r181, %r180, -2147483648;
	add.s32 	%r182, %r181, -1;
	not.b32 	%r183, %r181;
	and.b32  	%r184, %r183, %r182;
	popc.b32 	%r156, %r184;
	mov.b32 	%r155, 1;
	// begin inline asm
	shfl.sync.down.b32 %r153, %r490, %r155, %r156, %r177;
	// end inline asm
	setp.lt.s32 	%p46, %r116, %r156;
	mov.b32 	%f207, %r153;
	add.f32 	%f208, %f206, %f207;
	selp.f32 	%f209, %f208, %f206, %p46;
	mov.b32 	%r159, %f209;
	mov.b32 	%r160, 2;
	// begin inline asm
	shfl.sync.down.b32 %r158, %r159, %r160, %r156, %r177;
	// end inline asm
	add.s32 	%r185, %r116, 2;
	setp.gt.s32 	%p47, %r185, %r156;
	mov.b32 	%f210, %r158;
	add.f32 	%f211, %f209, %f210;
	selp.f32 	%f212, %f209, %f211, %p47;
	mov.b32 	%r164, %f212;
	mov.b32 	%r165, 4;
	// begin inline asm
	shfl.sync.down.b32 %r163, %r164, %r165, %r156, %r177;
	// end inline asm
	add.s32 	%r186, %r116, 4;
	setp.gt.s32 	%p48, %r186, %r156;
	mov.b32 	%f213, %r163;
	add.f32 	%f214, %f212, %f213;
	selp.f32 	%f215, %f212, %f214, %p48;
	mov.b32 	%r169, %f215;
	mov.b32 	%r170, 8;
	// begin inline asm
	shfl.sync.down.b32 %r168, %r169, %r170, %r156, %r177;
	// end inline asm
	add.s32 	%r187, %r116, 8;
	setp.gt.s32 	%p49, %r187, %r156;
	mov.b32 	%f216, %r168;
	add.f32 	%f217, %f215, %f216;
	selp.f32 	%f218, %f215, %f217, %p49;
	mov.b32 	%r174, %f218;
	mov.b32 	%r175, 16;
	// begin inline asm
	shfl.sync.down.b32 %r173, %r174, %r175, %r156, %r177;
	// end inline asm
	add.s32 	%r188, %r116, 16;
	setp.gt.s32 	%p50, %r188, %r156;
	mov.b32 	%f219, %r173;
	add.f32 	%f220, %f218, %f219;
	selp.f32 	%f599, %f218, %f220, %p50;
	add.s64 	%rd10, %rd1, 256;
	mov.b32 	%r492, 952;
$L__BB15_84:
	setp.ne.s32 	%p51, %r497, 101;
	mov.b32 	%r189, -1;
	vote.sync.all.pred 	%p52, %p51, %r189;
	not.pred 	%p53, %p52;
	@%p53 bra 	$L__BB15_89;
	shr.u32 	%r492, %r492, 1;
	mul.wide.s32 	%rd24, %r495, 8;
	add.s64 	%rd25, %rd10, %rd24;
	add.s64 	%rd23, %rd25, -256;
	// begin inline asm
	ld.relaxed.gpu.v2.u32 {%r497, %r498}, [%rd23];
	// end inline asm
	mov.u32 	%r499, %r492;
$L__BB15_86:
	setp.eq.s32 	%p57, %r497, 99;
	mov.b32 	%r195, -1;
	vote.sync.any.pred 	%p58, %p57, %r195;
	not.pred 	%p59, %p58;
	@%p59 bra 	$L__BB15_88;
	mul.lo.s32 	%r235, %r476, 16807;
	and.b32  	%r476, %r235, 2147483647;
	add.s32 	%r236, %r499, 1;
	rem.u32 	%r232, %r476, %r236;
	// begin inline asm
	nanosleep.u32 %r232;
	// end inline asm
	shr.u32 	%r499, %r499, 1;
	// begin inline asm
	ld.relaxed.gpu.v2.u32 {%r497, %r498}, [%rd23];
	// end inline asm
	bra.uni 	$L__BB15_86;
$L__BB15_88:
	mov.b32 	%f225, %r498;
	setp.eq.s32 	%p60, %r497, 101;
	mov.b32 	%r221, -1;
	vote.sync.ballot.b32 	%r222, %p60, %r221;
	and.b32  	%r223, %r222, %r152;
	or.b32  	%r224, %r223, -2147483648;
	add.s32 	%r225, %r224, -1;
	not.b32 	%r226, %r224;
	and.b32  	%r227, %r226, %r225;
	popc.b32 	%r200, %r227;
	mov.b32 	%r199, 1;
	// begin inline asm
	shfl.sync.down.b32 %r197, %r498, %r199, %r200, %r221;
	// end inline asm
	setp.lt.s32 	%p62, %r116, %r200;
	mov.b32 	%f226, %r197;
	add.f32 	%f227, %f225, %f226;
	selp.f32 	%f228, %f227, %f225, %p62;
	mov.b32 	%r203, %f228;
	mov.b32 	%r204, 2;
	// begin inline asm
	shfl.sync.down.b32 %r202, %r203, %r204, %r200, %r221;
	// end inline asm
	add.s32 	%r228, %r116, 2;
	setp.gt.s32 	%p63, %r228, %r200;
	mov.b32 	%f229, %r202;
	add.f32 	%f230, %f228, %f229;
	selp.f32 	%f231, %f228, %f230, %p63;
	mov.b32 	%r208, %f231;
	mov.b32 	%r209, 4;
	// begin inline asm
	shfl.sync.down.b32 %r207, %r208, %r209, %r200, %r221;
	// end inline asm
	add.s32 	%r229, %r116, 4;
	setp.gt.s32 	%p64, %r229, %r200;
	mov.b32 	%f232, %r207;
	add.f32 	%f233, %f231, %f232;
	selp.f32 	%f234, %f231, %f233, %p64;
	mov.b32 	%r213, %f234;
	mov.b32 	%r214, 8;
	// begin inline asm
	shfl.sync.down.b32 %r212, %r213, %r214, %r200, %r221;
	// end inline asm
	add.s32 	%r230, %r116, 8;
	setp.gt.s32 	%p65, %r230, %r200;
	mov.b32 	%f235, %r212;
	add.f32 	%f236, %f234, %f235;
	selp.f32 	%f237, %f234, %f236, %p65;
	mov.b32 	%r218, %f237;
	mov.b32 	%r219, 16;
	// begin inline asm
	shfl.sync.down.b32 %r217, %r218, %r219, %r200, %r221;
	// end inline asm
	add.s32 	%r231, %r116, 16;
	setp.gt.s32 	%p66, %r231, %r200;
	mov.b32 	%f238, %r217;
	add.f32 	%f239, %f237, %f238;
	selp.f32 	%f240, %f237, %f239, %p66;
	add.f32 	%f599, %f599, %f240;
	add.s32 	%r495, %r495, -32;
	bra.uni 	$L__BB15_84;
$L__BB15_89:
	@%p40 bra 	$L__BB15_91;
	add.f32 	%f221, %f106, %f599;
	mov.b32 	%r192, %f221;
	add.s64 	%rd22, %rd9, 256;
	mov.b32 	%r191, 101;
	// begin inline asm
	st.relaxed.gpu.v2.u32 [%rd22], {%r191, %r192};
	// end inline asm
	st.shared.f32 	[_ZZN3cub18CUB_300001_SM_10006detail4scan16DeviceScanKernelINS2_10policy_hubIfffjN4cuda3std3__44plusIvEEE10Policy1000EN6thrust24THRUST_300001_SM_1000_NS10device_ptrIfEEPfNS0_13ScanTileStateIfLb1EEES9_NS0_8NullTypeEjfLb0ESJ_EEvT0_T1_T2_iT3_T4_T5_E12temp_storage+4], %f599;
	st.shared.f32 	[_ZZN3cub18CUB_300001_SM_10006detail4scan16DeviceScanKernelINS2_10policy_hubIfffjN4cuda3std3__44plusIvEEE10Policy1000EN6thrust24THRUST_300001_SM_1000_NS10device_ptrIfEEPfNS0_13ScanTileStateIfLb1EEES9_NS0_8NullTypeEjfLb0ESJ_EEvT0_T1_T2_iT3_T4_T5_E12temp_storage+8], %f221;
$L__BB15_91:
	setp.ne.s32 	%p55, %r116, 0;
	mov.f32 	%f600, %f108;
	@%p55 bra 	$L__BB15_93;
	st.shared.f32 	[_ZZN3cub18CUB_300001_SM_10006detail4scan16DeviceScanKernelINS2_10policy_hubIfffjN4cuda3std3__44plusIvEEE10Policy1000EN6thrust24THRUST_300001_SM_1000_NS10device_ptrIfEEPfNS0_13ScanTileStateIfLb1EEES9_NS0_8NullTypeEjfLb0ESJ_EEvT0_T1_T2_iT3_T4_T5_E12temp_storage+76], %f599;
	mov.f32 	%f600, %f599;
$L__BB15_93:
	bar.sync 	0;
	setp.eq.s32 	%p56, %r47, 0;
	ld.shared.f32 	%f222, [_ZZN3cub18CUB_300001_SM_10006detail4scan16DeviceScanKernelINS2_10policy_hubIfffjN4cuda3std3__44plusIvEEE10Policy1000EN6thrust24THRUST_300001_SM_1000_NS10device_ptrIfEEPfNS0_13ScanTileStateIfLb1EEES9_NS0_8NullTypeEjfLb0ESJ_EEvT0_T1_T2_iT3_T4_T5_E12temp_storage+76];
	add.f32 	%f223, %f600, %f222;
	selp.f32 	%f224, %f600, %f223, %p56;
	add.f32 	%f601, %f81, %f224;
$L__BB15_94:
	add.f32 	%f313, %f601, %f82;
	add.f32 	%f314, %f313, %f83;
	add.f32 	%f315, %f314, %f84;
	add.f32 	%f316, %f315, %f85;
	add.f32 	%f317, %f316, %f86;
	add.f32 	%f318, %f317, %f87;
	add.f32 	%f319, %f318, %f88;
	add.f32 	%f320, %f319, %f89;
	add.f32 	%f321, %f320, %f90;
	add.f32 	%f322, %f321, %f91;
	add.f32 	%f323, %f322, %f92;
	add.f32 	%f324, %f323, %f93;
	add.f32 	%f325, %f324, %f94;
	add.f32 	%f326, %f325, %f95;
	add.f32 	%f327, %f326, %f96;
	add.f32 	%f328, %f327, %f97;
	add.f32 	%f329, %f328, %f98;
	add.f32 	%f330, %f329, %f99;
	add.f32 	%f331, %f330, %f100;
	add.f32 	%f332, %f331, %f101;
	add.f32 	%f333, %f332, %f102;
	bar.sync 	0;
	st.shared.v2.f32 	[%r63], {%f601, %f313};
	st.shared.v2.f32 	[%r63+8], {%f314, %f315};
	st.shared.v2.f32 	[%r63+16], {%f316, %f317};
	st.shared.v2.f32 	[%r63+24], {%f318, %f319};
	st.shared.v2.f32 	[%r63+32], {%f320, %f321};
	st.shared.v2.f32 	[%r63+40], {%f322, %f323};
	st.shared.v2.f32 	[%r63+48], {%f324, %f325};
	st.shared.v2.f32 	[%r63+56], {%f326, %f327};
	st.shared.v2.f32 	[%r63+64], {%f328, %f329};
	st.shared.v2.f32 	[%r63+72], {%f330, %f331};
	st.shared.v2.f32 	[%r63+80], {%f332, %f333};
	bar.warp.sync 	-1;
	ld.shared.f32 	%f115, [%r62];
	ld.shared.f32 	%f116, [%r62+128];
	ld.shared.f32 	%f117, [%r62+256];
	ld.shared.f32 	%f118, [%r62+384];
	ld.shared.f32 	%f119, [%r62+512];
	ld.shared.f32 	%f120, [%r62+640];
	ld.shared.f32 	%f121, [%r62+768];
	ld.shared.f32 	%f122, [%r62+896];
	ld.shared.f32 	%f123, [%r62+1024];
	ld.shared.f32 	%f124, [%r62+1152];
	ld.shared.f32 	%f125, [%r62+1280];
	ld.shared.f32 	%f126, [%r62+1408];
	ld.shared.f32 	%f127, [%r62+1536];
	ld.shared.f32 	%f128, [%r62+1664];
	ld.shared.f32 	%f129, [%r62+1792];
	ld.shared.f32 	%f130, [%r62+1920];
	ld.shared.f32 	%f131, [%r62+2048];
	ld.shared.f32 	%f132, [%r62+2176];
	ld.shared.f32 	%f133, [%r62+2304];
	ld.shared.f32 	%f134, [%r62+2432];
	ld.shared.f32 	%f135, [%r62+2560];
	ld.shared.f32 	%f136, [%r62+2688];
	setp.ne.s32 	%p81, %r47, 0;
	@%p81 bra 	$L__BB15_96;
	st.volatile.shared.u32 	[_ZZN3cub18CUB_300001_SM_10006detail4scan16DeviceScanKernelINS2_10policy_hubIfffjN4cuda3std3__44plusIvEEE10Policy1000EN6thrust24THRUST_300001_SM_1000_NS10device_ptrIfEEPfNS0_13ScanTileStateIfLb1EEES9_NS0_8NullTypeEjfLb0ESJ_EEvT0_T1_T2_iT3_T4_T5_E12temp_storage+33792], %r3;
$L__BB15_96:
	ld.param.u32 	%r475, [_ZN3cub18CUB_300001_SM_10006detail4scan16DeviceScanKernelINS2_10policy_hubIfffjN4cuda3std3__44plusIvEEE10Policy1000EN6thrust24THRUST_300001_SM_1000_NS10device_ptrIfEEPfNS0_13ScanTileStateIfLb1EEES9_NS0_8NullTypeEjfLb0ESJ_EEvT0_T1_T2_iT3_T4_T5__param_3];
	ld.param.u64 	%rd56, [_ZN3cub18CUB_300001_SM_10006detail4scan16DeviceScanKernelINS2_10policy_hubIfffjN4cuda3std3__44plusIvEEE10Policy1000EN6thrust24THRUST_300001_SM_1000_NS10device_ptrIfEEPfNS0_13ScanTileStateIfLb1EEES9_NS0_8NullTypeEjfLb0ESJ_EEvT0_T1_T2_iT3_T4_T5__param_1];
	bar.sync 	0;
	ld.volatile.shared.u32 	%r98, [_ZZN3cub18CUB_300001_SM_10006detail4scan16DeviceScanKernelINS2_10policy_hubIfffjN4cuda3std3__44plusIvEEE10Policy1000EN6thrust24THRUST_300001_SM_1000_NS10device_ptrIfEEPfNS0_13ScanTileStateIfLb1EEES9_NS0_8NullTypeEjfLb0ESJ_EEvT0_T1_T2_iT3_T4_T5_E12temp_storage+33792];
	setp.ge.s32 	%p82, %r48, %r98;
	cvt.u64.u32 	%rd32, %r48;
	mov.u32 	%r265, %ctaid.x;
	add.s32 	%r266, %r475, %r265;
	mul.lo.s32 	%r267, %r266, 8448;
	cvt.u64.u32 	%rd33, %r267;
	add.s64 	%rd34, %rd32, %rd33;
	cvta.to.global.u64 	%rd35, %rd56;
	shl.b64 	%rd36, %rd34, 2;
	add.s64 	%rd11, %rd35, %rd36;
	@%p82 bra 	$L__BB15_98;
	st.global.f32 	[%rd11], %f115;
$L__BB15_98:
	setp.ge.s32 	%p83, %r49, %r98;
	@%p83 bra 	$L__BB15_100;
	st.global.f32 	[%rd11+128], %f116;
$L__BB15_100:
	mov.u32 	%r268, %tid.x;
	and.b32  	%r269, %r268, 992;
	mul.lo.s32 	%r270, %r269, 22;
	and.b32  	%r271, %r268, 31;
	or.b32  	%r272, %r270, %r271;
	add.s32 	%r273, %r272, 64;
	setp.ge.s32 	%p84, %r273, %r98;
	@%p84 bra 	$L__BB15_102;
	st.global.f32 	[%rd11+256], %f117;
$L__BB15_102:
	setp.ge.s32 	%p85, %r50, %r98;
	@%p85 bra 	$L__BB15_104;
	st.global.f32 	[%rd11+384], %f118;
$L__BB15_104:
	setp.ge.s32 	%p86, %r51, %r98;
	@%p86 bra 	$L__BB15_106;
	st.global.f32 	[%rd11+512], %f119;
$L__BB15_106:
	add.s32 	%r279, %r272, 160;
	setp.ge.s32 	%p87, %r279, %r98;
	@%p87 bra 	$L__BB15_108;
	st.global.f32 	[%rd11+640], %f120;
$L__BB15_108:
	add.s32 	%r285, %r272, 192;
	setp.ge.s32 	%p88, %r285, %r98;
	@%p88 bra 	$L__BB15_110;
	st.global.f32 	[%rd11+768], %f121;
$L__BB15_110:
	add.s32 	%r291, %r272, 224;
	setp.ge.s32 	%p89, %r291, %r98;
	@%p89 bra 	$L__BB15_112;
	st.global.f32 	[%rd11+896], %f122;
$L__BB15_112:
	add.s32 	%r297, %r272, 256;
	setp.ge.s32 	%p90, %r297, %r98;
	@%p90 bra 	$L__BB15_114;
	st.global.f32 	[%rd11+1024], %f123;
$L__BB15_114:
	setp.ge.s32 	%p91, %r52, %r98;
	@%p91 bra 	$L__BB15_116;
	st.global.f32 	[%rd11+1152], %f124;
$L__BB15_116:
	add.s32 	%r303, %r272, 320;
	setp.ge.s32 	%p92, %r303, %r98;
	@%p92 bra 	$L__BB15_118;
	st.global.f32 	[%rd11+1280], %f125;
$L__BB15_118:
	setp.ge.s32 	%p93, %r53, %r98;
	@%p93 bra 	$L__BB15_120;
	st.global.f32 	[%rd11+1408], %f126;
$L__BB15_120:
	setp.ge.s32 	%p94, %r54, %r98;
	@%p94 bra 	$L__BB15_122;
	st.global.f32 	[%rd11+1536], %f127;
$L__BB15_122:
	add.s32 	%r309, %r272, 416;
	setp.ge.s32 	%p95, %r309, %r98;
	@%p95 bra 	$L__BB15_124;
	st.global.f32 	[%rd11+1664], %f128;
$L__BB15_124:
	setp.ge.s32 	%p96, %r55, %r98;
	@%p96 bra 	$L__BB15_126;
	st.global.f32 	[%rd11+1792], %f129;
$L__BB15_126:
	add.s32 	%r315, %r272, 480;
	setp.ge.s32 	%p97, %r315, %r98;
	@%p97 bra 	$L__BB15_128;
	st.global.f32 	[%rd11+1920], %f130;
$L__BB15_128:
	setp.ge.s32 	%p98, %r56, %r98;
	@%p98 bra 	$L__BB15_130;
	st.global.f32 	[%rd11+2048], %f131;
$L__BB15_130:
	setp.ge.s32 	%p99, %r57, %r98;
	@%p99 bra 	$L__BB15_132;
	st.global.f32 	[%rd11+2176], %f132;
$L__BB15_132:
	add.s32 	%r321, %r272, 576;
	setp.ge.s32 	%p100, %r321, %r98;
	@%p100 bra 	$L__BB15_134;
	st.global.f32 	[%rd11+2304], %f133;
$L__BB15_134:
	setp.ge.s32 	%p101, %r58, %r98;
	@%p101 bra 	$L__BB15_136;
	st.global.f32 	[%rd11+2432], %f134;
$L__BB15_136:
	setp.ge.s32 	%p102, %r59, %r98;
	@%p102 bra 	$L__BB15_138;
	st.global.f32 	[%rd11+2560], %f135;
$L__BB15_138:
	add.s32 	%r327, %r272, 672;
	setp.ge.s32 	%p103, %r327, %r98;
	@%p103 bra 	$L__BB15_140;
	st.global.f32 	[%rd11+2688], %f136;
$L__BB15_140:
	ret;

}
	// .globl	_ZN3cub18CUB_300001_SM_10006detail4scan16DeviceScanKernelINS2_10policy_hubIfffmN4cuda3std3__44plusIvEEE10Policy1000EN6thrust24THRUST_300001_SM_1000_NS10device_ptrIfEEPfNS0_13ScanTileStateIfLb1EEES9_NS0_8NullTypeEmfLb0ESJ_EEvT0_T1_T2_iT3_T4_T5_
.visible .entry _ZN3cub18CUB_300001_SM_10006detail4scan16DeviceScanKernelINS2_10policy_hubIfffmN4cuda3std3__44plusIvEEE10Policy1000EN6thrust24THRUST_300001_SM_1000_NS10device_ptrIfEEPfNS0_13ScanTileStateIfLb1EEES9_NS0_8NullTypeEmfLb0ESJ_EEvT0_T1_T2_iT3_T4_T5_(
	.param .align 8 .b8 _ZN3cub18CUB_300001_SM_10006detail4scan16DeviceScanKernelINS2_10policy_hubIfffmN4cuda3std3__44plusIvEEE10Policy1000EN6thrust24THRUST_300001_SM_1000_NS10device_ptrIfEEPfNS0_13ScanTileStateIfLb1EEES9_NS0_8NullTypeEmfLb0ESJ_EEvT0_T1_T2_iT3_T4_T5__param_0[8],
	.param .u64 .ptr .align 1 _ZN3cub18CUB_300001_SM_10006detail4scan16DeviceScanKernelINS2_10policy_hubIfffmN4cuda3std3__44plusIvEEE10Policy1000EN6thrust24THRUST_300001_SM_1000_NS10device_ptrIfEEPfNS0_13ScanTileStateIfLb1EEES9_NS0_8NullTypeEmfLb0ESJ_EEvT0_T1_T2_iT3_T4_T5__param_1,
	.param .align 8 .b8 _ZN3cub18CUB_300001_SM_10006detail4scan16DeviceScanKernelINS2_10policy_hubIfffmN4cuda3std3__44plusIvEEE10Policy1000EN6thrust24THRUST_300001_SM_1000_NS10device_ptrIfEEPfNS0_13ScanTileStateIfLb1EEES9_NS0_8NullTypeEmfLb0ESJ_EEvT0_T1_T2_iT3_T4_T5__param_2[8],
	.param .u32 _ZN3cub18CUB_300001_SM_10006detail4scan16DeviceScanKernelINS2_10policy_hubIfffmN4cuda3std3__44plusIvEEE10Policy1000EN6thrust24THRUST_300001_SM_1000_NS10device_ptrIfEEPfNS0_13ScanTileStateIfLb1EEES9_NS0_8NullTypeEmfLb0ESJ_EEvT0_T1_T2_iT3_T4_T5__param_3,
	.param .align 1 .b8 _ZN3cub18CUB_300001_SM_10006detail4scan16DeviceScanKernelINS2_10policy_hubIfffmN4cuda3std3__44plusIvEEE10Policy1000EN6thrust24THRUST_300001_SM_1000_NS10device_ptrIfEEPfNS0_13ScanTileStateIfLb1EEES9_NS0_8NullTypeEmfLb0ESJ_EEvT0_T1_T2_iT3_T4_T5__param_4[1],
	.param .align 1 .b8 _ZN3cub18CUB_300001_SM_10006detail4scan16DeviceScanKernelINS2_10policy_hubIfffmN4cuda3std3__44plusIvEEE10Policy1000EN6thrust24THRUST_300001_SM_1000_NS10device_ptrIfEEPfNS0_13ScanTileStateIfLb1EEES9_NS0_8NullTypeEmfLb0ESJ_EEvT0_T1_T2_iT3_T4_T5__param_5[1],
	.param .u64 _ZN3cub18CUB_300001_SM_10006detail4scan16DeviceScanKernelINS2_10policy_hubIfffmN4cuda3std3__44plusIvEEE10Policy1000EN6thrust24THRUST_300001_SM_1000_NS10device_ptrIfEEPfNS0_13ScanTileStateIfLb1EEES9_NS0_8NullTypeEmfLb0ESJ_EEvT0_T1_T2_iT3_T4_T5__param_6
)
.maxntid 416
{
	.reg .pred 	%p<158>;
	.reg .b32 	%r<491>;
	.reg .b32 	%f<571>;
	.reg .b64 	%rd<58>;
	// demoted variable
	.shared .align 16 .b8 _ZZN3cub18CUB_300001_SM_10006detail4scan16DeviceScanKernelINS2_10policy_hubIfffmN4cuda3std3__44plusIvEEE10Policy1000EN6thrust24THRUST_300001_SM_1000_NS10device_ptrIfEEPfNS0_13ScanTileStateIfLb1EEES9_NS0_8NullTypeEmfLb0ESJ_EEvT0_T1_T2_iT3_T4_T5_E12temp_storage[31632];
	ld.param.u64 	%rd1, [_ZN3cub18CUB_300001_SM_10006detail4scan16DeviceScanKernelINS2_10policy_hubIfffmN4cuda3std3__44plusIvEEE10Policy1000EN6thrust24THRUST_300001_SM_1000_NS10device_ptrIfEEPfNS0_13ScanTileStateIfLb1EEES9_NS0_8NullTypeEmfLb0ESJ_EEvT0_T1_T2_iT3_T4_T5__param_2];
	ld.param.u64 	%rd16, [_ZN3cub18CUB_300001_SM_10006detail4scan16DeviceScanKernelINS2_10policy_hubIfffmN4cuda3std3__44plusIvEEE10Policy1000EN6thrust24THRUST_300001_SM_1000_NS10device_ptrIfEEPfNS0_13ScanTileStateIfLb1EEES9_NS0_8NullTypeEmfLb0ESJ_EEvT0_T1_T2_iT3_T4_T5__param_0];
	ld.param.u32 	%r81, [_ZN3cub18CUB_300001_SM_10006detail4scan16DeviceScanKernelINS2_10policy_hubIfffmN4cuda3std3__44plusIvEEE10Policy1000EN6thrust24THRUST_300001_SM_1000_NS10device_ptrIfEEPfNS0_13ScanTileStateIfLb1EEES9_NS0_8NullTypeEmfLb0ESJ_EEvT0_T1_T2_iT3_T4_T5__param_3];
	ld.param.u64 	%rd17, [_ZN3cub18CUB_300001_SM_10006detail4scan16DeviceScanKernelINS2_10policy_hubIfffmN4cuda3std3__44plusIvEEE10Policy1000EN6thrust24THRUST_300001_SM_1000_NS10device_ptrIfEEPfNS0_13ScanTileStateIfLb1EEES9_NS0_8NullTypeEmfLb0ESJ_EEvT0_T1_T2_iT3_T4_T5__param_6];
	cvta.to.global.u64 	%rd2, %rd16;
	mov.u32 	%r82, %ctaid.x;
	add.s32 	%r1, %r81, %r82;
	mul.wide.s32 	%rd3, %r1, 7904;
	sub.s64 	%rd4, %rd17, %rd3;
	setp.lt.u64 	%p1, %rd4, 7905;
	@%p1 bra 	$L__BB16_26;
	mov.u32 	%r2, %tid.x;
	and.b32  	%r331, %r2, 31;
	and.b32  	%r332, %r2, 992;
	mul.lo.s32 	%r333, %r332, 19;
	or.b32  	%r334, %r333, %r331;
	cvt.u64.u32 	%rd38, %r334;
	add.s64 	%rd5, %rd3, %rd38;
	shl.b64 	%rd39, %rd5, 2;
	add.s64 	%rd40, %rd2, %rd39;
	ld.global.f32 	%f315, [%rd40];
	ld.global.f32 	%f316, [%rd40+128];
	ld.global.f32 	%f317, [%rd40+256];
	ld.global.f32 	%f318, [%rd40+384];
	ld.global.f32 	%f319, [%rd40+512];
	ld.global.f32 	%f320, [%rd40+640];
	ld.global.f32 	%f321, [%rd40+768];
	ld.global.f32 	%f322, [%rd40+896];
	ld.global.f32 	%f323, [%rd40+1024];
	ld.global.f32 	%f324, [%rd40+1152];
	ld.global.f32 	%f325, [%rd40+1280];
	ld.global.f32 	%f326, [%rd40+1408];
	ld.global.f32 	%f327, [%rd40+1536];
	ld.global.f32 	%f328, [%rd40+1664];
	ld.global.f32 	%f329, [%rd40+1792];
	ld.global.f32 	%f330, [%rd40+1920];
	ld.global.f32 	%f331, [%rd40+2048];
	ld.global.f32 	%f332, [%rd40+2176];
	ld.global.f32 	%f333, [%rd40+2304];
	// begin inline asm
	mov.u32 %r330, %laneid;
	// end inline asm
	shr.u32 	%r4, %r2, 5;
	mad.lo.s32 	%r335, %r4, 608, %r330;
	shl.b32 	%r336, %r335, 2;
	mov.u32 	%r337, _ZZN3cub18CUB_300001_SM_10006detail4scan16DeviceScanKernelINS2_10policy_hubIfffmN4cuda3std3__44plusIvEEE10Policy1000EN6thrust24THRUST_300001_SM_1000_NS10device_ptrIfEEPfNS0_13ScanTileStateIfLb1EEES9_NS0_8NullTypeEmfLb0ESJ_EEvT0_T1_T2_iT3_T4_T5_E12temp_storage;
	add.s32 	%r5, %r337, %r336;
	st.shared.f32 	[%r5], %f315;
	st.shared.f32 	[%r5+128], %f316;
	st.shared.f32 	[%r5+256], %f317;
	st.shared.f32 	[%r5+384], %f318;
	st.shared.f32 	[%r5+512], %f319;
	st.shared.f32 	[%r5+640], %f320;
	st.shared.f32 	[%r5+768], %f321;
	st.shared.f32 	[%r5+896], %f322;
	st.shared.f32 	[%r5+1024], %f323;
	st.shared.f32 	[%r5+1152], %f324;
	st.shared.f32 	[%r5+1280], %f325;
	st.shared.f32 	[%r5+1408], %f326;
	st.shared.f32 	[%r5+1536], %f327;
	st.shared.f32 	[%r5+1664], %f328;
	st.shared.f32 	[%r5+1792], %f329;
	st.shared.f32 	[%r5+1920], %f330;
	st.shared.f32 	[%r5+2048], %f331;
	st.shared.f32 	[%r5+2176], %f332;
	st.shared.f32 	[%r5+2304], %f333;
	bar.warp.sync 	-1;
	mad.lo.s32 	%r6, %r330, 72, %r5;
	ld.shared.f32 	%f1, [%r6];
	ld.shared.f32 	%f2, [%r6+4];
	ld.shared.f32 	%f3, [%r6+8];
	ld.shared.f32 	%f4, [%r6+12];
	ld.shared.f32 	%f5, [%r6+16];
	ld.shared.f32 	%f6, [%r6+20];
	ld.shared.f32 	%f7, [%r6+24];
	ld.shared.f32 	%f8, [%r6+28];
	ld.shared.f32 	%f9, [%r6+32];
	ld.shared.f32 	%f10, [%r6+36];
	ld.shared.f32 	%f11, [%r6+40];
	ld.shared.f32 	%f12, [%r6+44];
	ld.shared.f32 	%f13, [%r6+48];
	ld.shared.f32 	%f14, [%r6+52];
	ld.shared.f32 	%f15, [%r6+56];
	ld.shared.f32 	%f16, [%r6+60];
	ld.shared.f32 	%f17, [%r6+64];
	ld.shared.f32 	%f18, [%r6+68];
	ld.shared.f32 	%f19, [%r6+72];
	bar.sync 	0;
	setp.ne.s32 	%p100, %r1, 0;
	@%p100 bra 	$L__BB16_6;
	add.f32 	%f453, %f1, %f2;
	add.f32 	%f454, %f3, %f4;
	add.f32 	%f455, %f5, %f6;
	add.f32 	%f456, %f7, %f8;
	add.f32 	%f457, %f9, %f10;
	add.f32 	%f458, %f11, %f12;
	add.f32 	%f459, %f13, %f14;
	add.f32 	%f460, %f15, %f16;
	add.f32 	%f461, %f17, %f18;
	add.f32 	%f462, %f453, %f454;
	add.f32 	%f463, %f455, %f456;
	add.f32 	%f464, %f457, %f458;
	add.f32 	%f465, %f459, %f460;
	add.f32 	%f466, %f461, %f19;
	add.f32 	%f467, %f462, %f463;
	add.f32 	%f468, %f464, %f465;
	add.f32 	%f469, %f467, %f468;
	add.f32 	%f440, %f469, %f466;
	mov.b32 	%r465, 1;
	mov.b32 	%r466, 0;
	mov.b32 	%r467, -1;
	// begin inline asm
	{  .reg .f32 r0;  .reg .pred p;  shfl.sync.up.b32 r0|p, %f440, %r465, %r466, %r467;  @p add.f32 r0, r0, %f440;  mov.f32 %f438, r0;}
	// end inline asm
	mov.b32 	%r451, 2;
	// begin inline asm
	{  .reg .f32 r0;  .reg .pred p;  shfl.sync.up.b32 r0|p, %f438, %r451, %r466, %r467;  @p add.f32 r0, r0, %f438;  mov.f32 %f441, r0;}
	// end inline asm
	mov.b32 	%r454, 4;
	// begin inline asm
	{  .reg .f32 r0;  .reg .pred p;  shfl.sync.up.b32 r0|p, %f441, %r454, %r466, %r467;  @p add.f32 r0, r0, %f441;  mov.f32 %f444, r0;}
	// end inline asm
	mov.b32 	%r457, 8;
	// begin inline asm
	{  .reg .f32 r0;  .reg .pred p;  shfl.sync.up.b32 r0|p, %f444, %r457, %r466, %r467;  @p add.f32 r0, r0, %f444;  mov.f32 %f447, r0;}
	// end inline asm
	mov.b32 	%r460, 16;
	// begin inline asm
	{  .reg .f32 r0;  .reg .pred p;  shfl.sync.up.b32 r0|p, %f447, %r460, %r466, %r467;  @p add.f32 r0, r0, %f447;  mov.f32 %f450, r0;}
	// end inline asm
	mov.b32 	%r464, %f450;
	// begin inline asm
	shfl.sync.up.b32 %r463, %r464, %r465, %r466, %r467;
	// end inline asm
	setp.ne.s32 	%p143, %r330, 31;
	@%p143 bra 	$L__BB16_4;
	shl.b32 	%r468, %r4, 2;
	mov.u32 	%r469, _ZZN3cub18CUB_300001_SM_10006detail4scan16DeviceScanKernelINS2_10policy_hubIfffmN4cuda3std3__44plusIvEEE10Policy1000EN6thrust24THRUST_300001_SM_1000_NS10device_ptrIfEEPfNS0_13ScanTileStateIfLb1EEES9_NS0_8NullTypeEmfLb0ESJ_EEvT0_T1_T2_iT3_T4_T5_E12temp_storage;
	add.s32 	%r470, %r469, %r468;
	st.shared.f32 	[%r470+16], %f450;
$L__BB16_4:
	mov.b32 	%f470, %r463;
	bar.sync 	0;
	ld.shared.v4.f32 	{%f471, %f472, %f473, %f474}, [_ZZN3cub18CUB_300001_SM_10006detail4scan16DeviceScanKernelINS2_10policy_hubIfffmN4cuda3std3__44plusIvEEE10Policy1000EN6thrust24THRUST_300001_SM_1000_NS10device_ptrIfEEPfNS0_13ScanTileStateIfLb1EEES9_NS0_8NullTypeEmfLb0ESJ_EEvT0_T1_T2_iT3_T4_T5_E12temp_storage+16];
	add.f32 	%f475, %f471, %f472;
	setp.eq.s32 	%p144, %r4, 2;
	selp.f32 	%f476, %f475, %f471, %p144;
	add.f32 	%f477, %f475, %f473;
	setp.eq.s32 	%p145, %r4, 3;
	selp.f32 	%f478, %f477, %f476, %p145;
	add.f32 	%f479, %f477, %f474;
	setp.eq.s32 	%p146, %r4, 4;
	selp.f32 	%f480, %f479, %f478, %p146;
	ld.shared.v4.f32 	{%f481, %f482, %f483, %f484}, [_ZZN3cub18CUB_300001_SM_10006detail4scan16DeviceScanKernelINS2_10policy_hubIfffmN4cuda3std3__44plusIvEEE10Policy1000EN6thrust24THRUST_300001_SM_1000_NS10device_ptrIfEEPfNS0_13ScanTileStateIfLb1EEES9_NS0_8NullTypeEmfLb0ESJ_EEvT0_T1_T2_iT3_T4_T5_E12temp_storage+32];
	add.f32 	%f485, %f479, %f481;
	setp.eq.s32 	%p147, %r4, 5;
	selp.f32 	%f486, %f485, %f480, %p147;
	add.f32 	%f487, %f485, %f482;
	setp.eq.s32 	%p148, %r4, 6;
	selp.f32 	%f488, %f487, %f486, %p148;
	add.f32 	%f489, %f487, %f483;
	setp.eq.s32 	%p149, %r4, 7;
	selp.f32 	%f490, %f489, %f488, %p149;
	add.f32 	%f491, %f489, %f484;
	setp.eq.s32 	%p150, %r4, 8;
	selp.f32 	%f492, %f491, %f490, %p150;
	ld.shared.v4.f32 	{%f493, %f494, %f495, %f496}, [_ZZN3cub18CUB_300001_SM_10006detail4scan16DeviceScanKernelINS2_10policy_hubIfffmN4cuda3std3__44plusIvEEE10Policy1000EN6thrust24THRUST_300001_SM_1000_NS10device_ptrIfEEPfNS0_13ScanTileStateIfLb1EEES9_NS0_8NullTypeEmfLb0ESJ_EEvT0_T1_T2_iT3_T4_T5_E12temp_storage+48];
	add.f32 	%f497, %f491, %f493;
	setp.eq.s32 	%p151, %r4, 9;
	selp.f32 	%f498, %f497, %f492, %p151;
	add.f32 	%f499, %f497, %f494;
	setp.eq.s32 	%p152, %r4, 10;
	selp.f32 	%f500, %f499, %f498, %p152;
	add.f32 	%f501, %f499, %f495;
	setp.eq.s32 	%p153, %r4, 11;
	selp.f32 	%f502, %f501, %f500, %p153;
	add.f32 	%f21, %f501, %f496;
	setp.eq.s32 	%p154, %r4, 12;
	selp.f32 	%f503, %f21, %f502, %p154;
	setp.lt.u32 	%p155, %r2, 32;
	add.f32 	%f504, %f503, %f470;
	setp.eq.s32 	%p156, %r330, 0;
	selp.f32 	%f505, %f503, %f504, %p156;
	selp.f32 	%f506, %f470, %f505, %p155;
	setp.ne.s32 	%p157, %r2, 0;
	add.f32 	%f548, %f1, %f506;
	@%p157 bra 	$L__BB16_25;
	ld.shared.f32 	%f507, [_ZZN3cub18CUB_300001_SM_10006detail4scan16DeviceScanKernelINS2_10policy_hubIfffmN4cuda3std3__44plusIvEEE10Policy1000EN6thrust24THRUST_300001_SM_1000_NS10device_ptrIfEEPfNS0_13ScanTileStateIfLb1EEES9_NS0_8NullTypeEmfLb0ESJ_EEvT0_T1_T2_iT3_T4_T5_E12temp_storage+64];
	add.f32 	%f508, %f21, %f507;
	mov.b32 	%r472, %f508;
	add.s64 	%rd52, %rd1, 256;
	mov.b32 	%r471, 101;
	// begin inline asm
	st.relaxed.gpu.v2.u32 [%rd52], {%r471, %r472};
	// end inline asm
	mov.f32 	%f548, %f1;
	bra.uni 	$L__BB16_25;
$L__BB16_6:
	add.f32 	%f349, %f1, %f2;
	add.f32 	%f350, %f3, %f4;
	add.f32 	%f351, %f5, %f6;
	add.f32 	%f352, %f7, %f8;
	add.f32 	%f353, %f9, %f10;
	add.f32 	%f354, %f11, %f12;
	add.f32 	%f355, %f13, %f14;
	add.f32 	%f356, %f15, %f16;
	add.f32 	%f357, %f17, %f18;
	add.f32 	%f358, %f349, %f350;
	add.f32 	%f359, %f351, %f352;
	add.f32 	%f360, %f353, %f354;
	add.f32 	%f361, %f355, %f356;
	add.f32 	%f362, %f357, %f19;
	add.f32 	%f363, %f358, %f359;
	add.f32 	%f364, %f360, %f361;
	add.f32 	%f365, %f363, %f364;
	add.f32 	%f336, %f365, %f362;
	mov.b32 	%r355, 1;
	mov.b32 	%r356, 0;
	mov.b32 	%r357, -1;
	// begin inline asm
	{  .reg .f32 r0;  .reg .pred p;  shfl.sync.up.b32 r0|p, %f336, %r355, %r356, %r357;  @p add.f32 r0, r0, %f336;  mov.f32 %f334, r0;}
	// end inline asm
	mov.b32 	%r341, 2;
	// begin inline asm
	{  .reg .f32 r0;  .reg .pred p;  shfl.sync.up.b32 r0|p, %f334, %r341, %r356, %r357;  @p add.f32 r0, r0, %f334;  mov.f32 %f337, r0;}
	// end inline asm
	mov.b32 	%r344, 4;
	// begin inline asm
	{  .reg .f32 r0;  .reg .pred p;  shfl.sync.up.b32 r0|p, %f337, %r344, %r356, %r357;  @p add.f32 r0, r0, %f337;  mov.f32 %f340, r0;}
	// end inline asm
	mov.b32 	%r347, 8;
	// begin inline asm
	{  .reg .f32 r0;  .reg .pred p;  shfl.sync.up.b32 r0|p, %f340, %r347, %r356, %r357;  @p add.f32 r0, r0, %f340;  mov.f32 %f343, r0;}
	// end inline asm
	mov.b32 	%r350, 16;
	// begin inline asm
	{  .reg .f32 r0;  .reg .pred p;  shfl.sync.up.b32 r0|p, %f343, %r350, %r356, %r357;  @p add.f32 r0, r0, %f343;  mov.f32 %f346, r0;}
	// end inline asm
	mov.b32 	%r354, %f346;
	// begin inline asm
	shfl.sync.up.b32 %r353, %r354, %r355, %r356, %r357;
	// end inline asm
	setp.ne.s32 	%p101, %r330, 31;
	@%p101 bra 	$L__BB16_8;
	shl.b32 	%r358, %r4, 2;
	mov.u32 	%r359, _ZZN3cub18CUB_300001_SM_10006detail4scan16DeviceScanKernelINS2_10policy_hubIfffmN4cuda3std3__44plusIvEEE10Policy1000EN6thrust24THRUST_300001_SM_1000_NS10device_ptrIfEEPfNS0_13ScanTileStateIfLb1EEES9_NS0_8NullTypeEmfLb0ESJ_EEvT0_T1_T2_iT3_T4_T5_E12temp_storage;
	add.s32 	%r360, %r359, %r358;
	st.shared.f32 	[%r360+16], %f346;
$L__BB16_8:
	mov.b32 	%f366, %r353;
	bar.sync 	0;
	ld.shared.v4.f32 	{%f367, %f368, %f369, %f370}, [_ZZN3cub18CUB_300001_SM_10006detail4scan16DeviceScanKernelINS2_10policy_hubIfffmN4cuda3std3__44plusIvEEE10Policy1000EN6thrust24THRUST_300001_SM_1000_NS10device_ptrIfEEPfNS0_13ScanTileStateIfLb1EEES9_NS0_8NullTypeEmfLb0ESJ_EEvT0_T1_T2_iT3_T4_T5_E12temp_storage+16];
	add.f32 	%f371, %f367, %f368;
	setp.eq.s32 	%p102, %r4, 2;
	selp.f32 	%f372, %f371, %f367, %p102;
	add.f32 	%f373, %f371, %f369;
	setp.eq.s32 	%p103, %r4, 3;
	selp.f32 	%f374, %f373, %f372, %p103;
	add.f32 	%f375, %f373, %f370;
	setp.eq.s32 	%p104, %r4, 4;
	selp.f32 	%f376, %f375, %f374, %p104;
	ld.shared.v4.f32 	{%f377, %f378, %f379, %f380}, [_ZZN3cub18CUB_300001_SM_10006detail4scan16DeviceScanKernelINS2_10policy_hubIfffmN4cuda3std3__44plusIvEEE10Policy1000EN6thrust24THRUST_300001_SM_1000_NS10device_ptrIfEEPfNS0_13ScanTileStateIfLb1EEES9_NS0_8NullTypeEmfLb0ESJ_EEvT0_T1_T2_iT3_T4_T5_E12temp_storage+32];
	add.f32 	%f381, %f375, %f377;
	setp.eq.s32 	%p105, %r4, 5;
	selp.f32 	%f382, %f381, %f376, %p105;
	add.f32 	%f383, %f381, %f378;
	setp.eq.s32 	%p106, %r4, 6;
	selp.f32 	%f384, %f383, %f382, %p106;
	add.f32 	%f385, %f383, %f379;
	setp.eq.s32 	%p107, %r4, 7;
	selp.f32 	%f386, %f385, %f384, %p107;
	add.f32 	%f387, %f385, %f380;
	setp.eq.s32 	%p108, %r4, 8;
	selp.f32 	%f388, %f387, %f386, %p108;
	ld.shared.v4.f32 	{%f389, %f390, %f391, %f392}, [_ZZN3cub18CUB_300001_SM_10006detail4scan16DeviceScanKernelINS2_10policy_hubIfffmN4cuda3std3__44plusIvEEE10Policy1000EN6thrust24THRUST_300001_SM_1000_NS10device_ptrIfEEPfNS0_13ScanTileStateIfLb1EEES9_NS0_8NullTypeEmfLb0ESJ_EEvT0_T1_T2_iT3_T4_T5_E12temp_storage+48];
	add.f32 	%f393, %f387, %f389;
	setp.eq.s32 	%p109, %r4, 9;
	selp.f32 	%f394, %f393, %f388, %p109;
	add.f32 	%f395, %f393, %f390;
	setp.eq.s32 	%p110, %r4, 10;
	selp.f32 	%f396, %f395, %f394, %p110;
	add.f32 	%f397, %f395, %f391;
	setp.eq.s32 	%p111, %r4, 11;
	selp.f32 	%f398, %f397, %f396, %p111;
	add.f32 	%f399, %f397, %f392;
	setp.eq.s32 	%p112, %r4, 12;
	selp.f32 	%f400, %f399, %f398, %p112;
	ld.shared.f32 	%f401, [_ZZN3cub18CUB_300001_SM_10006detail4scan16DeviceScanKernelINS2_10policy_hubIfffmN4cuda3std3__44plusIvEEE10Policy1000EN6thrust24THRUST_300001_SM_1000_NS10device_ptrIfEEPfNS0_13ScanTileStateIfLb1EEES9_NS0_8NullTypeEmfLb0ESJ_EEvT0_T1_T2_iT3_T4_T5_E12temp_storage+64];
	add.f32 	%f24, %f399, %f401;
	setp.gt.u32 	%p113, %r2, 31;
	setp.lt.u32 	%p114, %r2, 32;
	add.f32 	%f402, %f400, %f366;
	setp.eq.s32 	%p115, %r330, 0;
	selp.f32 	%f547, %f400, %f402, %p115;
	selp.f32 	%f26, %f366, %f547, %p114;
	@%p113 bra 	$L__BB16_24;
	setp.ne.s32 	%p116, %r2, 0;
	mul.wide.s32 	%rd41, %r1, 8;
	add.s64 	%rd6, %rd1, %rd41;
	@%p116 bra 	$L__BB16_11;
	st.shared.f32 	[_ZZN3cub18CUB_300001_SM_10006detail4scan16DeviceScanKernelINS2_10policy_hubIfffmN4cuda3std3__44plusIvEEE10Policy1000EN6thrust24THRUST_300001_SM_1000_NS10device_ptrIfEEPfNS0_13ScanTileStateIfLb1EEES9_NS0_8NullTypeEmfLb0ESJ_EEvT0_T1_T2_iT3_T4_T5_E12temp_storage+12], %f24;
	mov.b32 	%r362, %f24;
	add.s64 	%rd42, %rd6, 256;
	mov.b32 	%r361, 100;
	// begin inline asm
	st.relaxed.gpu.v2.u32 [%rd42], {%r361, %r362};
	// end inline asm
$L__BB16_11:
	not.b32 	%r367, %r2;
	add.s32 	%r478, %r1, %r367;
	mov.b32 	%r363, 550;
	// begin inline asm
	nanosleep.u32 %r363;
	// end inline asm
	mul.wide.s32 	%rd44, %r478, 8;
	add.s64 	%rd45, %rd1, %rd44;
	add.s64 	%rd43, %rd45, 256;
	// begin inline asm
	ld.relaxed.gpu.v2.u32 {%r479, %r474}, [%rd43];
	// end inline asm
	mov.b32 	%r475, 478;
$L__BB16_12:
	setp.eq.s32 	%p117, %r479, 99;
	mov.b32 	%r368, -1;
	vote.sync.any.pred 	%p118, %p117, %r368;
	not.pred 	%p119, %p118;
	@%p119 bra 	$L__BB16_14;
	// begin inline asm
	nanosleep.u32 %r475;
	// end inline asm
	shr.u32 	%r475, %r475, 1;
	// begin inline asm
	ld.relaxed.gpu.v2.u32 {%r479, %r474}, [%rd43];
	// end inline asm
	bra.uni 	$L__BB16_12;
$L__BB16_14:
	mov.b32 	%f403, %r474;
	setp.eq.s32 	%p120, %r479, 101;
	mov.b32 	%r395, -1;
	vote.sync.ballot.b32 	%r397, %p120, %r395;
	// begin inline asm
	mov.u32 %r370, %lanemask_ge;
	// end inline asm
	and.b32  	%r398, %r397, %r370;
	or.b32  	%r399, %r398, -2147483648;
	add.s32 	%r400, %r399, -1;
	not.b32 	%r401, %r399;
	and.b32  	%r402, %r401, %r400;
	popc.b32 	%r374, %r402;
	mov.b32 	%r373, 1;
	// begin inline asm
	shfl.sync.down.b32 %r371, %r474, %r373, %r374, %r395;
	// end inline asm
	setp.lt.s32 	%p122, %r330, %r374;
	mov.b32 	%f404, %r371;
	add.f32 	%f405, %f403, %f404;
	selp.f32 	%f406, %f405, %f403, %p122;
	mov.b32 	%r377, %f406;
	mov.b32 	%r378, 2;
	// begin inline asm
	shfl.sync.down.b32 %r376, %r377, %r378, %r374, %r395;
	// end inline asm
	add.s32 	%r21, %r330, 2;
	setp.gt.s32 	%p123, %r21, %r374;
	mov.b32 	%f407, %r376;
	add.f32 	%f408, %f406, %f407;
	selp.f32 	%f409, %f406, %f408, %p123;
	mov.b32 	%r382, %f409;
	mov.b32 	%r383, 4;
	// begin inline asm
	shfl.sync.down.b32 %r381, %r382, %r383, %r374, %r395;
	// end inline asm
	add.s32 	%r22, %r330, 4;
	setp.gt.s32 	%p124, %r22, %r374;
	mov.b32 	%f410, %r381;
	add.f32 	%f411, %f409, %f410;
	selp.f32 	%f412, %f409, %f411, %p124;
	mov.b32 	%r387, %f412;
	mov.b32 	%r388, 8;
	// begin inline asm
	shfl.sync.down.b32 %r386, %r387, %r388, %r374, %r395;
	// end inline asm
	add.s32 	%r23, %r330, 8;
	setp.gt.s32 	%p125, %r23, %r374;
	mov.b32 	%f413, %r386;
	add.f32 	%f414, %f412, %f413;
	selp.f32 	%f415, %f412, %f414, %p125;
	mov.b32 	%r392, %f415;
	mov.b32 	%r393, 16;
	// begin inline asm
	shfl.sync.down.b32 %r391, %r392, %r393, %r374, %r395;
	// end inline asm
	add.s32 	%r24, %r330, 16;
	setp.gt.s32 	%p126, %r24, %r374;
	mov.b32 	%f416, %r391;
	add.f32 	%f417, %f415, %f416;
	selp.f32 	%f546, %f415, %f417, %p126;
	add.s64 	%rd8, %rd1, 256;
	mov.b32 	%r476, 478;
$L__BB16_15:
	setp.ne.s32 	%p127, %r479, 101;
	mov.b32 	%r403, -1;
	vote.sync.all.pred 	%p128, %p127, %r403;
	not.pred 	%p129, %p128;
	@%p129 bra 	$L__BB16_20;
	shr.u32 	%r476, %r476, 1;
	mul.wide.s32 	%rd48, %r478, 8;
	add.s64 	%rd49, %rd8, %rd48;
	add.s64 	%rd47, %rd49, -256;
	// begin inline asm
	ld.relaxed.gpu.v2.u32 {%r479, %r480}, [%rd47];
	// end inline asm
	mov.u32 	%r481, %r476;
$L__BB16_17:
	setp.eq.s32 	%p133, %r479, 99;
	mov.b32 	%r409, -1;
	vote.sync.any.pred 	%p134, %p133, %r409;
	not.pred 	%p135, %p134;
	@%p135 bra 	$L__BB16_19;
	// begin inline asm
	nanosleep.u32 %r481;
	// end inline asm
	shr.u32 	%r481, %r481, 1;
	// begin inline asm
	ld.relaxed.gpu.v2.u32 {%r479, %r480}, [%rd47];
	// end inline asm
	bra.uni 	$L__BB16_17;
$L__BB16_19:
	mov.b32 	%f422, %r480;
	setp.eq.s32 	%p136, %r479, 101;
	mov.b32 	%r435, -1;
	vote.sync.ballot.b32 	%r436, %p136, %r435;
	and.b32  	%r437, %r436, %r370;
	or.b32  	%r438, %r437, -2147483648;
	add.s32 	%r439, %r438, -1;
	not.b32 	%r440, %r438;
	and.b32  	%r441, %r440, %r439;
	popc.b32 	%r414, %r441;
	mov.b32 	%r413, 1;
	// begin inline asm
	shfl.sync.down.b32 %r411, %r480, %r413, %r414, %r435;
	// end inline asm
	setp.lt.s32 	%p138, %r330, %r414;
	mov.b32 	%f423, %r411;
	add.f32 	%f424, %f422, %f423;
	selp.f32 	%f425, %f424, %f422, %p138;
	mov.b32 	%r417, %f425;
	mov.b32 	%r418, 2;
	// begin inline asm
	shfl.sync.down.b32 %r416, %r417, %r418, %r414, %r435;
	// end inline asm
	setp.gt.s32 	%p139, %r21, %r414;
	mov.b32 	%f426, %r416;
	add.f32 	%f427, %f425, %f426;
	selp.f32 	%f428, %f425, %f427, %p139;
	mov.b32 	%r422, %f428;
	mov.b32 	%r423, 4;
	// begin inline asm
	shfl.sync.down.b32 %r421, %r422, %r423, %r414, %r435;
	// end inline asm
	setp.gt.s32 	%p140, %r22, %r414;
	mov.b32 	%f429, %r421;
	add.f32 	%f430, %f428, %f429;
	selp.f32 	%f431, %f428, %f430, %p140;
	mov.b32 	%r427, %f431;
	mov.b32 	%r428, 8;
	// begin inline asm
	shfl.sync.down.b32 %r426, %r427, %r428, %r414, %r435;
	// end inline asm
	setp.gt.s32 	%p141, %r23, %r414;
	mov.b32 	%f432, %r426;
	add.f32 	%f433, %f431, %f432;
	selp.f32 	%f434, %f431, %f433, %p141;
	mov.b32 	%r432, %f434;
	mov.b32 	%r433, 16;
	// begin inline asm
	shfl.sync.down.b32 %r431, %r432, %r433, %r414, %r435;
	// end inline asm
	setp.gt.s32 	%p142, %r24, %r414;
	mov.b32 	%f435, %r431;
	add.f32 	%f436, %f434, %f435;
	selp.f32 	%f437, %f434, %f436, %p142;
	add.f32 	%f546, %f546, %f437;
	add.s32 	%r478, %r478, -32;
	bra.uni 	$L__BB16_15;
$L__BB16_20:
	@%p116 bra 	$L__BB16_22;
	add.f32 	%f418, %f24, %f546;
	mov.b32 	%r406, %f418;
	add.s64 	%rd46, %rd6, 256;
	mov.b32 	%r405, 101;
	// begin inline asm
	st.relaxed.gpu.v2.u32 [%rd46], {%r405, %r406};
	// end inline asm
	st.shared.f32 	[_ZZN3cub18CUB_300001_SM_10006detail4scan16DeviceScanKernelINS2_10policy_hubIfffmN4cuda3std3__44plusIvEEE10Policy1000EN6thrust24THRUST_300001_SM_1000_NS10device_ptrIfEEPfNS0_13ScanTileStateIfLb1EEES9_NS0_8NullTypeEmfLb0ESJ_EEvT0_T1_T2_iT3_T4_T5_E12temp_storage+4], %f546;
	st.shared.f32 	[_ZZN3cub18CUB_300001_SM_10006detail4scan16DeviceScanKernelINS2_10policy_hubIfffmN4cuda3std3__44plusIvEEE10Policy1000EN6thrust24THRUST_300001_SM_1000_NS10device_ptrIfEEPfNS0_13ScanTileStateIfLb1EEES9_NS0_8NullTypeEmfLb0ESJ_EEvT0_T1_T2_iT3_T4_T5_E12temp_storage+8], %f418;
$L__BB16_22:
	setp.ne.s32 	%p131, %r330, 0;
	mov.f32 	%f547, %f26;
	@%p131 bra 	$L__BB16_24;
	st.shared.f32 	[_ZZN3cub18CUB_300001_SM_10006detail4scan16DeviceScanKernelINS2_10policy_hubIfffmN4cuda3std3__44plusIvEEE10Policy1000EN6thrust24THRUST_300001_SM_1000_NS10device_ptrIfEEPfNS0_13ScanTileStateIfLb1EEES9_NS0_8NullTypeEmfLb0ESJ_EEvT0_T1_T2_iT3_T4_T5_E12temp_storage+84], %f546;
	mov.f32 	%f547, %f546;
$L__BB16_24:
	bar.sync 	0;
	setp.eq.s32 	%p132, %r2, 0;
	ld.shared.f32 	%f419, [_ZZN3cub18CUB_300001_SM_10006detail4scan16DeviceScanKernelINS2_10policy_hubIfffmN4cuda3std3__44plusIvEEE10Policy1000EN6thrust24THRUST_300001_SM_1000_NS10device_ptrIfEEPfNS0_13ScanTileStateIfLb1EEES9_NS0_8NullTypeEmfLb0ESJ_EEvT0_T1_T2_iT3_T4_T5_E12temp_storage+84];
	add.f32 	%f420, %f547, %f419;
	selp.f32 	%f421, %f547, %f420, %p132;
	add.f32 	%f548, %f1, %f421;
$L__BB16_25:
	ld.param.u64 	%rd57, [_ZN3cub18CUB_300001_SM_10006detail4scan16DeviceScanKernelINS2_10policy_hubIfffmN4cuda3std3__44plusIvEEE10Policy1000EN6thrust24THRUST_300001_SM_1000_NS10device_ptrIfEEPfNS0_13ScanTileStateIfLb1EEES9_NS0_8NullTypeEmfLb0ESJ_EEvT0_T1_T2_iT3_T4_T5__param_1];
	add.f32 	%f509, %f548, %f2;
	add.f32 	%f510, %f509, %f3;
	add.f32 	%f511, %f510, %f4;
	add.f32 	%f512, %f511, %f5;
	add.f32 	%f513, %f512, %f6;
	add.f32 	%f514, %f513, %f7;
	add.f32 	%f515, %f514, %f8;
	add.f32 	%f516, %f515, %f9;
	add.f32 	%f517, %f516, %f10;
	add.f32 	%f518, %f517, %f11;
	add.f32 	%f519, %f518, %f12;
	add.f32 	%f520, %f519, %f13;
	add.f32 	%f521, %f520, %f14;
	add.f32 	%f522, %f521, %f15;
	add.f32 	%f523, %f522, %f16;
	add.f32 	%f524, %f523, %f17;
	add.f32 	%f525, %f524, %f18;
	add.f32 	%f526, %f525, %f19;
	bar.sync 	0;
	st.shared.f32 	[%r6], %f548;
	st.shared.f32 	[%r6+4], %f509;
	st.shared.f32 	[%r6+8], %f510;
	st.shared.f32 	[%r6+12], %f511;
	st.shared.f32 	[%r6+16], %f512;
	st.shared.f32 	[%r6+20], %f513;
	st.shared.f32 	[%r6+24], %f514;
	st.shared.f32 	[%r6+28], %f515;
	st.shared.f32 	[%r6+32], %f516;
	st.shared.f32 	[%r6+36], %f517;
	st.shared.f32 	[%r6+40], %f518;
	st.shared.f32 	[%r6+44], %f519;
	st.shared.f32 	[%r6+48], %f520;
	st.shared.f32 	[%r6+52], %f521;
	st.shared.f32 	[%r6+56], %f522;
	st.shared.f32 	[%r6+60], %f523;
	st.shared.f32 	[%r6+64], %f524;
	st.shared.f32 	[%r6+68], %f525;
	st.shared.f32 	[%r6+72], %f526;
	bar.warp.sync 	-1;
	ld.shared.f32 	%f527, [%r5];
	ld.shared.f32 	%f528, [%r5+128];
	ld.shared.f32 	%f529, [%r5+256];
	ld.shared.f32 	%f530, [%r5+384];
	ld.shared.f32 	%f531, [%r5+512];
	ld.shared.f32 	%f532, [%r5+640];
	ld.shared.f32 	%f533, [%r5+768];
	ld.shared.f32 	%f534, [%r5+896];
	ld.shared.f32 	%f535, [%r5+1024];
	ld.shared.f32 	%f536, [%r5+1152];
	ld.shared.f32 	%f537, [%r5+1280];
	ld.shared.f32 	%f538, [%r5+1408];
	ld.shared.f32 	%f539, [%r5+1536];
	ld.shared.f32 	%f540, [%r5+1664];
	ld.shared.f32 	%f541, [%r5+1792];
	ld.shared.f32 	%f542, [%r5+1920];
	ld.shared.f32 	%f543, [%r5+2048];
	ld.shared.f32 	%f544, [%r5+2176];
	ld.shared.f32 	%f545, [%r5+2304];
	cvta.to.global.u64 	%rd53, %rd57;
	add.s64 	%rd55, %rd53, %rd39;
	st.global.f32 	[%rd55], %f527;
	st.global.f32 	[%rd55+128], %f528;
	st.global.f32 	[%rd55+256], %f529;
	st.global.f32 	[%rd55+384], %f530;
	st.global.f32 	[%rd55+512], %f531;
	st.global.f32 	[%rd55+640], %f532;
	st.global.f32 	[%rd55+768], %f533;
	st.global.f32 	[%rd55+896], %f534;
	st.global.f32 	[%rd55+1024], %f535;
	st.global.f32 	[%rd55+1152], %f536;
	st.global.f32 	[%rd55+1280], %f537;
	st.global.f32 	[%rd55+1408], %f538;
	st.global.f32 	[%rd55+1536], %f539;
	st.global.f32 	[%rd55+1664], %f540;
	st.global.f32 	[%rd55+1792], %f541;
	st.global.f32 	[%rd55+1920], %f542;
	st.global.f32 	[%rd55+2048], %f543;
	st.global.f32 	[%rd55+2176], %f544;
	st.global.f32 	[%rd55+2304], %f545;
	bra.uni 	$L__BB16_128;
$L__BB16_26:
	setp.eq.s64 	%p2, %rd4, 0;
	@%p2 bra 	$L__BB16_128;
	cvt.u32.u64 	%r40, %rd4;
	shl.b64 	%rd18, %rd3, 2;
	add.s64 	%rd19, %rd2, %rd18;
	mov.u32 	%r41, %tid.x;
	ld.global.f32 	%f567, [%rd19];
	and.b32  	%r83, %r41, 31;
	and.b32  	%r84, %r41, 992;
	mul.lo.s32 	%r85, %r84, 19;
	or.b32  	%r42, %r85, %r83;
	setp.ge.u32 	%p3, %r42, %r40;
	shl.b32 	%r86, %r42, 2;
	cvt.u64.u32 	%rd20, %r86;
	add.s64 	%rd10, %rd19, %rd20;
	mov.f32 	%f549, %f567;
	@%p3 bra 	$L__BB16_29;
	ld.global.f32 	%f549, [%rd10];
$L__BB16_29:
	add.s32 	%r43, %r42, 32;
	setp.ge.u32 	%p4, %r43, %r40;
	mov.f32 	%f550, %f567;
	@%p4 bra 	$L__BB16_31;
	ld.global.f32 	%f550, [%rd10+128];
$L__BB16_31:
	add.s32 	%r87, %r42, 64;
	setp.ge.u32 	%p5, %r87, %r40;
	mov.f32 	%f551, %f567;
	@%p5 bra 	$L__BB16_33;
	ld.global.f32 	%f551, [%rd10+256];
$L__BB16_33:
	add.s32 	%r88, %r42, 96;
	setp.ge.u32 	%p6, %r88, %r40;
	mov.f32 	%f552, %f567;
	@%p6 bra 	$L__BB16_35;
	ld.global.f32 	%f552, [%rd10+384];
$L__BB16_35:
	add.s32 	%r89, %r42, 128;
	setp.ge.u32 	%p7, %r89, %r40;
	mov.f32 	%f553, %f567;
	@%p7 bra 	$L__BB16_37;
	ld.global.f32 	%f553, [%rd10+512];
$L__BB16_37:
	add.s32 	%r90, %r42, 160;
	setp.ge.u32 	%p8, %r90, %r40;
	mov.f32 	%f554, %f567;
	@%p8 bra 	$L__BB16_39;
	ld.global.f32 	%f554, [%rd10+640];
$L__BB16_39:
	add.s32 	%r91, %r42, 192;
	setp.ge.u32 	%p9, %r91, %r40;
	mov.f32 	%f555, %f567;
	@%p9 bra 	$L__BB16_41;
	ld.global.f32 	%f555, [%rd10+768];
$L__BB16_41:
	add.s32 	%r92, %r42, 224;
	setp.ge.u32 	%p10, %r92, %r40;
	mov.f32 	%f556, %f567;
	@%p10 bra 	$L__BB16_43;
	ld.global.f32 	%f556, [%rd10+896];
$L__BB16_43:
	add.s32 	%r93, %r42, 256;
	setp.ge.u32 	%p11, %r93, %r40;
	mov.f32 	%f557, %f567;
	@%p11 bra 	$L__BB16_45;
	ld.global.f32 	%f557, [%rd10+1024];
$L__BB16_45:
	add.s32 	%r44, %r42, 288;
	setp.ge.u32 	%p12, %r44, %r40;
	mov.f32 	%f558, %f567;
	@%p12 bra 	$L__BB16_47;
	ld.global.f32 	%f558, [%rd10+1152];
$L__BB16_47:
	add.s32 	%r45, %r42, 320;
	setp.ge.u32 	%p13, %r45, %r40;
	mov.f32 	%f559, %f567;
	@%p13 bra 	$L__BB16_49;
	ld.global.f32 	%f559, [%rd10+1280];
$L__BB16_49:
	add.s32 	%r94, %r42, 352;
	setp.ge.u32 	%p14, %r94, %r40;
	mov.f32 	%f560, %f567;
	@%p14 bra 	$L__BB16_51;
	ld.global.f32 	%f560, [%rd10+1408];
$L__BB16_51:
	add.s32 	%r95, %r42, 384;
	setp.ge.u32 	%p15, %r95, %r40;
	mov.f32 	%f561, %f567;
	@%p15 bra 	$L__BB16_53;
	ld.global.f32 	%f561, [%rd10+1536];
$L__BB16_53:
	add.s32 	%r96, %r42, 416;
	setp.ge.u32 	%p16, %r96, %r40;
	mov.f32 	%f562, %f567;
	@%p16 bra 	$L__BB16_55;
	ld.global.f32 	%f562, [%rd10+1664];
$L__BB16_55:
	add.s32 	%r97, %r42, 448;
	setp.ge.u32 	%p17, %r97, %r40;
	mov.f32 	%f563, %f567;
	@%p17 bra 	$L__BB16_57;
	ld.global.f32 	%f563, [%rd10+1792];
$L__BB16_57:
	add.s32 	%r98, %r42, 480;
	setp.ge.u32 	%p18, %r98, %r40;
	mov.f32 	%f564, %f567;
	@%p18 bra 	$L__BB16_59;
	ld.global.f32 	%f564, [%rd10+1920];
$L__BB16_59:
	add.s32 	%r99, %r42, 512;
	setp.ge.u32 	%p19, %r99, %r40;
	mov.f32 	%f565, %f567;
	@%p19 bra 	$L__BB16_61;
	ld.global.f32 	%f565, [%rd10+2048];
$L__BB16_61:
	add.s32 	%r100, %r42, 544;
	setp.ge.u32 	%p20, %r100, %r40;
	mov.f32 	%f566, %f567;
	@%p20 bra 	$L__BB16_63;
	ld.global.f32 	%f566, [%rd10+2176];
$L__BB16_63:
	add.s32 	%r46, %r42, 576;
	setp.ge.u32 	%p21, %r46, %r40;
	@%p21 bra 	$L__BB16_65;
	ld.global.f32 	%f567, [%rd10+2304];
$L__BB16_65:
	// begin inline asm
	mov.u32 %r101, %laneid;
	// end inline asm
	shr.u32 	%r48, %r41, 5;
	mad.lo.s32 	%r102, %r48, 608, %r101;
	shl.b32 	%r103, %r102, 2;
	mov.u32 	%r104, _ZZN3cub18CUB_300001_SM_10006detail4scan16DeviceScanKernelINS2_10policy_hubIfffmN4cuda3std3__44plusIvEEE10Policy1000EN6thrust24THRUST_300001_SM_1000_NS10device_ptrIfEEPfNS0_13ScanTileStateIfLb1EEES9_NS0_8NullTypeEmfLb0ESJ_EEvT0_T1_T2_iT3_T4_T5_E12temp_storage;
	add.s32 	%r49, %r104, %r103;
	st.shared.f32 	[%r49], %f549;
	st.shared.f32 	[%r49+128], %f550;
	st.shared.f32 	[%r49+256], %f551;
	st.shared.f32 	[%r49+384], %f552;
	st.shared.f32 	[%r49+512], %f553;
	st.shared.f32 	[%r49+640], %f554;
	st.shared.f32 	[%r49+768], %f555;
	st.shared.f32 	[%r49+896], %f556;
	st.shared.f32 	[%r49+1024], %f557;
	st.shared.f32 	[%r49+1152], %f558;
	st.shared.f32 	[%r49+1280], %f559;
	st.shared.f32 	[%r49+1408], %f560;
	st.shared.f32 	[%r49+1536], %f561;
	st.shared.f32 	[%r49+1664], %f562;
	st.shared.f32 	[%r49+1792], %f563;
	st.shared.f32 	[%r49+1920], %f564;
	st.shared.f32 	[%r49+2048], %f565;
	st.shared.f32 	[%r49+2176], %f566;
	st.shared.f32 	[%r49+2304], %f567;
	bar.warp.sync 	-1;
	mad.lo.s32 	%r50, %r101, 72, %r49;
	ld.shared.f32 	%f72, [%r50];
	ld.shared.f32 	%f73, [%r50+4];
	ld.shared.f32 	%f74, [%r50+8];
	ld.shared.f32 	%f75, [%r50+12];
	ld.shared.f32 	%f76, [%r50+16];
	ld.shared.f32 	%f77, [%r50+20];
	ld.shared.f32 	%f78, [%r50+24];
	ld.shared.f32 	%f79, [%r50+28];
	ld.shared.f32 	%f80, [%r50+32];
	ld.shared.f32 	%f81, [%r50+36];
	ld.shared.f32 	%f82, [%r50+40];
	ld.shared.f32 	%f83, [%r50+44];
	ld.shared.f32 	%f84, [%r50+48];
	ld.shared.f32 	%f85, [%r50+52];
	ld.shared.f32 	%f86, [%r50+56];
	ld.shared.f32 	%f87, [%r50+60];
	ld.shared.f32 	%f88, [%r50+64];
	ld.shared.f32 	%f89, [%r50+68];
	ld.shared.f32 	%f90, [%r50+72];
	bar.sync 	0;
	setp.ne.s32 	%p22, %r1, 0;
	@%p22 bra 	$L__BB16_69;
	add.f32 	%f241, %f72, %f73;
	add.f32 	%f242, %f74, %f75;
	add.f32 	%f243, %f76, %f77;
	add.f32 	%f244, %f78, %f79;
	add.f32 	%f245, %f80, %f81;
	add.f32 	%f246, %f82, %f83;
	add.f32 	%f247, %f84, %f85;
	add.f32 	%f248, %f86, %f87;
	add.f32 	%f249, %f88, %f89;
	add.f32 	%f250, %f241, %f242;
	add.f32 	%f251, %f243, %f244;
	add.f32 	%f252, %f245, %f246;
	add.f32 	%f253, %f247, %f248;
	add.f32 	%f254, %f249, %f90;
	add.f32 	%f255, %f250, %f251;
	add.f32 	%f256, %f252, %f253;
	add.f32 	%f257, %f255, %f256;
	add.f32 	%f228, %f257, %f254;
	mov.b32 	%r240, 1;
	mov.b32 	%r241, 0;
	mov.b32 	%r242, -1;
	// begin inline asm
	{  .reg .f32 r0;  .reg .pred p;  shfl.sync.up.b32 r0|p, %f228, %r240, %r241, %r242;  @p add.f32 r0, r0, %f228;  mov.f32 %f226, r0;}
	// end inline asm
	mov.b32 	%r226, 2;
	// begin inline asm
	{  .reg .f32 r0;  .reg .pred p;  shfl.sync.up.b32 r0|p, %f226, %r226, %r241, %r242;  @p add.f32 r0, r0, %f226;  mov.f32 %f229, r0;}
	// end inline asm
	mov.b32 	%r229, 4;
	// begin inline asm
	{  .reg .f32 r0;  .reg .pred p;  shfl.sync.up.b32 r0|p, %f229, %r229, %r241, %r242;  @p add.f32 r0, r0, %f229;  mov.f32 %f232, r0;}
	// end inline asm
	mov.b32 	%r232, 8;
	// begin inline asm
	{  .reg .f32 r0;  .reg .pred p;  shfl.sync.up.b32 r0|p, %f232, %r232, %r241, %r242;  @p add.f32 r0, r0, %f232;  mov.f32 %f235, r0;}
	// end inline asm
	mov.b32 	%r235, 16;
	// begin inline asm
	{  .reg .f32 r0;  .reg .pred p;  shfl.sync.up.b32 r0|p, %f235, %r235, %r241, %r242;  @p add.f32 r0, r0, %f235;  mov.f32 %f238, r0;}
	// end inline asm
	mov.b32 	%r239, %f238;
	// begin inline asm
	shfl.sync.up.b32 %r238, %r239, %r240, %r241, %r242;
	// end inline asm
	setp.ne.s32 	%p65, %r101, 31;
	@%p65 bra 	$L__BB16_68;
	shl.b32 	%r243, %r48, 2;
	mov.u32 	%r244, _ZZN3cub18CUB_300001_SM_10006detail4scan16DeviceScanKernelINS2_10policy_hubIfffmN4cuda3std3__44plusIvEEE10Policy1000EN6thrust24THRUST_300001_SM_1000_NS10device_ptrIfEEPfNS0_13ScanTileStateIfLb1EEES9_NS0_8NullTypeEmfLb0ESJ_EEvT0_T1_T2_iT3_T4_T5_E12temp_storage;
	add.s32 	%r245, %r244, %r243;
	st.shared.f32 	[%r245+16], %f238;
$L__BB16_68:
	mov.b32 	%f258, %r238;
	bar.sync 	0;
	ld.shared.v4.f32 	{%f259, %f260, %f261, %f262}, [_ZZN3cub18CUB_300001_SM_10006detail4scan16DeviceScanKernelINS2_10policy_hubIfffmN4cuda3std3__44plusIvEEE10Policy1000EN6thrust24THRUST_300001_SM_1000_NS10device_ptrIfEEPfNS0_13ScanTileStateIfLb1EEES9_NS0_8NullTypeEmfLb0ESJ_EEvT0_T1_T2_iT3_T4_T5_E12temp_storage+16];
	add.f32 	%f263, %f259, %f260;
	setp.eq.s32 	%p66, %r48, 2;
	selp.f32 	%f264, %f263, %f259, %p66;
	add.f32 	%f265, %f263, %f261;
	setp.eq.s32 	%p67, %r48, 3;
	selp.f32 	%f266, %f265, %f264, %p67;
	add.f32 	%f267, %f265, %f262;
	setp.eq.s32 	%p68, %r48, 4;
	selp.f32 	%f268, %f267, %f266, %p68;
	ld.shared.v4.f32 	{%f269, %f270, %f271, %f272}, [_ZZN3cub18CUB_300001_SM_10006detail4scan16DeviceScanKernelINS2_10policy_hubIfffmN4cuda3std3__44plusIvEEE10Policy1000EN6thrust24THRUST_300001_SM_1000_NS10device_ptrIfEEPfNS0_13ScanTileStateIfLb1EEES9_NS0_8NullTypeEmfLb0ESJ_EEvT0_T1_T2_iT3_T4_T5_E12temp_storage+32];
	add.f32 	%f273, %f267, %f269;
	setp.eq.s32 	%p69, %r48, 5;
	selp.f32 	%f274, %f273, %f268, %p69;
	add.f32 	%f275, %f273, %f270;
	setp.eq.s32 	%p70, %r48, 6;
	selp.f32 	%f276, %f275, %f274, %p70;
	add.f32 	%f277, %f275, %f271;
	setp.eq.s32 	%p71, %r48, 7;
	selp.f32 	%f278, %f277, %f276, %p71;
	add.f32 	%f279, %f277, %f272;
	setp.eq.s32 	%p72, %r48, 8;
	selp.f32 	%f280, %f279, %f278, %p72;
	ld.shared.v4.f32 	{%f281, %f282, %f283, %f284}, [_ZZN3cub18CUB_300001_SM_10006detail4scan16DeviceScanKernelINS2_10policy_hubIfffmN4cuda3std3__44plusIvEEE10Policy1000EN6thrust24THRUST_300001_SM_1000_NS10device_ptrIfEEPfNS0_13ScanTileStateIfLb1EEES9_NS0_8NullTypeEmfLb0ESJ_EEvT0_T1_T2_iT3_T4_T5_E12temp_storage+48];
	add.f32 	%f285, %f279, %f281;
	setp.eq.s32 	%p73, %r48, 9;
	selp.f32 	%f286, %f285, %f280, %p73;
	add.f32 	%f287, %f285, %f282;
	setp.eq.s32 	%p74, %r48, 10;
	selp.f32 	%f288, %f287, %f286, %p74;
	add.f32 	%f289, %f287, %f283;
	setp.eq.s32 	%p75, %r48, 11;
	selp.f32 	%f290, %f289, %f288, %p75;
	add.f32 	%f291, %f289, %f284;
	setp.eq.s32 	%p76, %r48, 12;
	selp.f32 	%f292, %f291, %f290, %p76;
	setp.lt.u32 	%p77, %r41, 32;
	add.f32 	%f293, %f292, %f258;
	setp.eq.s32 	%p78, %r101, 0;
	selp.f32 	%f294, %f292, %f293, %p78;
	selp.f32 	%f295, %f258, %f294, %p77;
	setp.eq.s32 	%p79, %r41, 0;
	add.f32 	%f296, %f72, %f295;
	selp.f32 	%f570, %f72, %f296, %p79;
	bra.uni 	$L__BB16_88;
$L__BB16_69:
	add.f32 	%f137, %f72, %f73;
	add.f32 	%f138, %f74, %f75;
	add.f32 	%f139, %f76, %f77;
	add.f32 	%f140, %f78, %f79;
	add.f32 	%f141, %f80, %f81;
	add.f32 	%f142, %f82, %f83;
	add.f32 	%f143, %f84, %f85;
	add.f32 	%f144, %f86, %f87;
	add.f32 	%f145, %f88, %f89;
	add.f32 	%f146, %f137, %f138;
	add.f32 	%f147, %f139, %f140;
	add.f32 	%f148, %f141, %f142;
	add.f32 	%f149, %f143, %f144;
	add.f32 	%f150, %f145, %f90;
	add.f32 	%f151, %f146, %f147;
	add.f32 	%f152, %f148, %f149;
	add.f32 	%f153, %f151, %f152;
	add.f32 	%f124, %f153, %f150;
	mov.b32 	%r122, 1;
	mov.b32 	%r123, 0;
	mov.b32 	%r124, -1;
	// begin inline asm
	{  .reg .f32 r0;  .reg .pred p;  shfl.sync.up.b32 r0|p, %f124, %r122, %r123, %r124;  @p add.f32 r0, r0, %f124;  mov.f32 %f122, r0;}
	// end inline asm
	mov.b32 	%r108, 2;
	// begin inline asm
	{  .reg .f32 r0;  .reg .pred p;  shfl.sync.up.b32 r0|p, %f122, %r108, %r123, %r124;  @p add.f32 r0, r0, %f122;  mov.f32 %f125, r0;}
	// end inline asm
	mov.b32 	%r111, 4;
	// begin inline asm
	{  .reg .f32 r0;  .reg .pred p;  shfl.sync.up.b32 r0|p, %f125, %r111, %r123, %r124;  @p add.f32 r0, r0, %f125;  mov.f32 %f128, r0;}
	// end inline asm
	mov.b32 	%r114, 8;
	// begin inline asm
	{  .reg .f32 r0;  .reg .pred p;  shfl.sync.up.b32 r0|p, %f128, %r114, %r123, %r124;  @p add.f32 r0, r0, %f128;  mov.f32 %f131, r0;}
	// end inline asm
	mov.b32 	%r117, 16;
	// begin inline asm
	{  .reg .f32 r0;  .reg .pred p;  shfl.sync.up.b32 r0|p, %f131, %r117, %r123, %r124;  @p add.f32 r0, r0, %f131;  mov.f32 %f134, r0;}
	// end inline asm
	mov.b32 	%r121, %f134;
	// begin inline asm
	shfl.sync.up.b32 %r120, %r121, %r122, %r123, %r124;
	// end inline asm
	setp.ne.s32 	%p23, %r101, 31;
	@%p23 bra 	$L__BB16_71;
	shl.b32 	%r125, %r48, 2;
	mov.u32 	%r126, _ZZN3cub18CUB_300001_SM_10006detail4scan16DeviceScanKernelINS2_10policy_hubIfffmN4cuda3std3__44plusIvEEE10Policy1000EN6thrust24THRUST_300001_SM_1000_NS10device_ptrIfEEPfNS0_13ScanTileStateIfLb1EEES9_NS0_8NullTypeEmfLb0ESJ_EEvT0_T1_T2_iT3_T4_T5_E12temp_storage;
	add.s32 	%r127, %r126, %r125;
	st.shared.f32 	[%r127+16], %f134;
$L__BB16_71:
	mov.b32 	%f154, %r120;
	bar.sync 	0;
	ld.shared.v4.f32 	{%f155, %f156, %f157, %f158}, [_ZZN3cub18CUB_300001_SM_10006detail4scan16DeviceScanKernelINS2_10policy_hubIfffmN4cuda3std3__44plusIvEEE10Policy1000EN6thrust24THRUST_300001_SM_1000_NS10device_ptrIfEEPfNS0_13ScanTileStateIfLb1EEES9_NS0_8NullTypeEmfLb0ESJ_EEvT0_T1_T2_iT3_T4_T5_E12temp_storage+16];
	add.f32 	%f159, %f155, %f156;
	setp.eq.s32 	%p24, %r48, 2;
	selp.f32 	%f160, %f159, %f155, %p24;
	add.f32 	%f161, %f159, %f157;
	setp.eq.s32 	%p25, %r48, 3;
	selp.f32 	%f162, %f161, %f160, %p25;
	add.f32 	%f163, %f161, %f158;
	setp.eq.s32 	%p26, %r48, 4;
	selp.f32 	%f164, %f163, %f162, %p26;
	ld.shared.v4.f32 	{%f165, %f166, %f167, %f168}, [_ZZN3cub18CUB_300001_SM_10006detail4scan16DeviceScanKernelINS2_10policy_hubIfffmN4cuda3std3__44plusIvEEE10Policy1000EN6thrust24THRUST_300001_SM_1000_NS10device_ptrIfEEPfNS0_13ScanTileStateIfLb1EEES9_NS0_8NullTypeEmfLb0ESJ_EEvT0_T1_T2_iT3_T4_T5_E12temp_storage+32];
	add.f32 	%f169, %f163, %f165;
	setp.eq.s32 	%p27, %r48, 5;
	selp.f32 	%f170, %f169, %f164, %p27;
	add.f32 	%f171, %f169, %f166;
	setp.eq.s32 	%p28, %r48, 6;
	selp.f32 	%f172, %f171, %f170, %p28;
	add.f32 	%f173, %f171, %f167;
	setp.eq.s32 	%p29, %r48, 7;
	selp.f32 	%f174, %f173, %f172, %p29;
	add.f32 	%f175, %f173, %f168;
	setp.eq.s32 	%p30, %r48, 8;
	selp.f32 	%f176, %f175, %f174, %p30;
	ld.shared.v4.f32 	{%f177, %f178, %f179, %f180}, [_ZZN3cub18CUB_300001_SM_10006detail4scan16DeviceScanKernelINS2_10policy_hubIfffmN4cuda3std3__44plusIvEEE10Policy1000EN6thrust24THRUST_300001_SM_1000_NS10device_ptrIfEEPfNS0_13ScanTileStateIfLb1EEES9_NS0_8NullTypeEmfLb0ESJ_EEvT0_T1_T2_iT3_T4_T5_E12temp_storage+48];
	add.f32 	%f181, %f175, %f177;
	setp.eq.s32 	%p31, %r48, 9;
	selp.f32 	%f182, %f181, %f176, %p31;
	add.f32 	%f183, %f181, %f178;
	setp.eq.s32 	%p32, %r48, 10;
	selp.f32 	%f184, %f183, %f182, %p32;
	add.f32 	%f185, %f183, %f179;
	setp.eq.s32 	%p33, %r48, 11;
	selp.f32 	%f186, %f185, %f184, %p33;
	add.f32 	%f187, %f185, %f180;
	setp.eq.s32 	%p34, %r48, 12;
	selp.f32 	%f188, %f187, %f186, %p34;
	ld.shared.f32 	%f189, [_ZZN3cub18CUB_300001_SM_10006detail4scan16DeviceScanKernelINS2_10policy_hubIfffmN4cuda3std3__44plusIvEEE10Policy1000EN6thrust24THRUST_300001_SM_1000_NS10device_ptrIfEEPfNS0_13ScanTileStateIfLb1EEES9_NS0_8NullTypeEmfLb0ESJ_EEvT0_T1_T2_iT3_T4_T5_E12temp_storage+64];
	add.f32 	%f94, %f187, %f189;
	setp.gt.u32 	%p35, %r41, 31;
	setp.lt.u32 	%p36, %r41, 32;
	add.f32 	%f190, %f188, %f154;
	setp.eq.s32 	%p37, %r101, 0;
	selp.f32 	%f569, %f188, %f190, %p37;
	selp.f32 	%f96, %f154, %f569, %p36;
	@%p35 bra 	$L__BB16_87;
	setp.ne.s32 	%p38, %r41, 0;
	mul.wide.s32 	%rd21, %r1, 8;
	add.s64 	%rd11, %rd1, %rd21;
	@%p38 bra 	$L__BB16_74;
	st.shared.f32 	[_ZZN3cub18CUB_300001_SM_10006detail4scan16DeviceScanKernelINS2_10policy_hubIfffmN4cuda3std3__44plusIvEEE10Policy1000EN6thrust24THRUST_300001_SM_1000_NS10device_ptrIfEEPfNS0_13ScanTileStateIfLb1EEES9_NS0_8NullTypeEmfLb0ESJ_EEvT0_T1_T2_iT3_T4_T5_E12temp_storage+12], %f94;
	mov.b32 	%r129, %f94;
	add.s64 	%rd22, %rd11, 256;
	mov.b32 	%r128, 100;
	// begin inline asm
	st.relaxed.gpu.v2.u32 [%rd22], {%r128, %r129};
	// end inline asm
$L__BB16_74:
	not.b32 	%r134, %r41;
	add.s32 	%r487, %r1, %r134;
	mov.b32 	%r130, 550;
	// begin inline asm
	nanosleep.u32 %r130;
	// end inline asm
	mul.wide.s32 	%rd24, %r487, 8;
	add.s64 	%rd25, %rd1, %rd24;
	add.s64 	%rd23, %rd25, 256;
	// begin inline asm
	ld.relaxed.gpu.v2.u32 {%r488, %r483}, [%rd23];
	// end inline asm
	mov.b32 	%r484, 478;
$L__BB16_75:
	setp.eq.s32 	%p39, %r488, 99;
	mov.b32 	%r135, -1;
	vote.sync.any.pred 	%p40, %p39, %r135;
	not.pred 	%p41, %p40;
	@%p41 bra 	$L__BB16_77;
	// begin inline asm
	nanosleep.u32 %r484;
	// end inline asm
	shr.u32 	%r484, %r484, 1;
	// begin inline asm
	ld.relaxed.gpu.v2.u32 {%r488, %r483}, [%rd23];
	// end inline asm
	bra.uni 	$L__BB16_75;
$L__BB16_77:
	mov.b32 	%f191, %r483;
	setp.eq.s32 	%p42, %r488, 101;
	mov.b32 	%r162, -1;
	vote.sync.ballot.b32 	%r164, %p42, %r162;
	// begin inline asm
	mov.u32 %r137, %lanemask_ge;
	// end inline asm
	and.b32  	%r165, %r164, %r137;
	or.b32  	%r166, %r165, -2147483648;
	add.s32 	%r167, %r166, -1;
	not.b32 	%r168, %r166;
	and.b32  	%r169, %r168, %r167;
	popc.b32 	%r141, %r169;
	mov.b32 	%r140, 1;
	// begin inline asm
	shfl.sync.down.b32 %r138, %r483, %r140, %r141, %r162;
	// end inline asm
	setp.lt.s32 	%p44, %r101, %r141;
	mov.b32 	%f192, %r138;
	add.f32 	%f193, %f191, %f192;
	selp.f32 	%f194, %f193, %f191, %p44;
	mov.b32 	%r144, %f194;
	mov.b32 	%r145, 2;
	// begin inline asm
	shfl.sync.down.b32 %r143, %r144, %r145, %r141, %r162;
	// end inline asm
	add.s32 	%r170, %r101, 2;
	setp.gt.s32 	%p45, %r170, %r141;
	mov.b32 	%f195, %r143;
	add.f32 	%f196, %f194, %f195;
	selp.f32 	%f197, %f194, %f196, %p45;
	mov.b32 	%r149, %f197;
	mov.b32 	%r150, 4;
	// begin inline asm
	shfl.sync.down.b32 %r148, %r149, %r150, %r141, %r162;
	// end inline asm
	add.s32 	%r171, %r101, 4;
	setp.gt.s32 	%p46, %r171, %r141;
	mov.b32 	%f198, %r148;
	add.f32 	%f199, %f197, %f198;
	selp.f32 	%f200, %f197, %f199, %p46;
	mov.b32 	%r154, %f200;
	mov.b32 	%r155, 8;
	// begin inline asm
	shfl.sync.down.b32 %r153, %r154, %r155, %r141, %r162;
	// end inline asm
	add.s32 	%r172, %r101, 8;
	setp.gt.s32 	%p47, %r172, %r141;
	mov.b32 	%f201, %r153;
	add.f32 	%f202, %f200, %f201;
	selp.f32 	%f203, %f200, %f202, %p47;
	mov.b32 	%r159, %f203;
	mov.b32 	%r160, 16;
	// begin inline asm
	shfl.sync.down.b32 %r158, %r159, %r160, %r141, %r162;
	// end inline asm
	add.s32 	%r173, %r101, 16;
	setp.gt.s32 	%p48, %r173, %r141;
	mov.b32 	%f204, %r158;
	add.f32 	%f205, %f203, %f204;
	selp.f32 	%f568, %f203, %f205, %p48;
	add.s64 	%rd12, %rd1, 256;
	mov.b32 	%r485, 478;
$L__BB16_78:
	setp.ne.s32 	%p49, %r488, 101;
	mov.b32 	%r174, -1;
	vote.sync.all.pred 	%p50, %p49, %r174;
	not.pred 	%p51, %p50;
	@%p51 bra 	$L__BB16_83;
	shr.u32 	%r485, %r485, 1;
	mul.wide.s32 	%rd28, %r487, 8;
	add.s64 	%rd29, %rd12, %rd28;
	add.s64 	%rd27, %rd29, -256;
	// begin inline asm
	ld.relaxed.gpu.v2.u32 {%r488, %r489}, [%rd27];
	// end inline asm
	mov.u32 	%r490, %r485;
$L__BB16_80:
	setp.eq.s32 	%p55, %r488, 99;
	mov.b32 	%r180, -1;
	vote.sync.any.pred 	%p56, %p55, %r180;
	not.pred 	%p57, %p56;
	@%p57 bra 	$L__BB16_82;
	// begin inline asm
	nanosleep.u32 %r490;
	// end inline asm
	shr.u32 	%r490, %r490, 1;
	// begin inline asm
	ld.relaxed.gpu.v2.u32 {%r488, %r489}, [%rd27];
	// end inline asm
	bra.uni 	$L__BB16_80;
$L__BB16_82:
	mov.b32 	%f210, %r489;
	setp.eq.s32 	%p58, %r488, 101;
	mov.b32 	%r206, -1;
	vote.sync.ballot.b32 	%r207, %p58, %r206;
	and.b32  	%r208, %r207, %r137;
	or.b32  	%r209, %r208, -2147483648;
	add.s32 	%r210, %r209, -1;
	not.b32 	%r211, %r209;
	and.b32  	%r212, %r211, %r210;
	popc.b32 	%r185, %r212;
	mov.b32 	%r184, 1;
	// begin inline asm
	shfl.sync.down.b32 %r182, %r489, %r184, %r185, %r206;
	// end inline asm
	setp.lt.s32 	%p60, %r101, %r185;
	mov.b32 	%f211, %r182;
	add.f32 	%f212, %f210, %f211;
	selp.f32 	%f213, %f212, %f210, %p60;
	mov.b32 	%r188, %f213;
	mov.b32 	%r189, 2;
	// begin inline asm
	shfl.sync.down.b32 %r187, %r188, %r189, %r185, %r206;
	// end inline asm
	add.s32 	%r213, %r101, 2;
	setp.gt.s32 	%p61, %r213, %r185;
	mov.b32 	%f214, %r187;
	add.f32 	%f215, %f213, %f214;
	selp.f32 	%f216, %f213, %f215, %p61;
	mov.b32 	%r193, %f216;
	mov.b32 	%r194, 4;
	// begin inline asm
	shfl.sync.down.b32 %r192, %r193, %r194, %r185, %r206;
	// end inline asm
	add.s32 	%r214, %r101, 4;
	setp.gt.s32 	%p62, %r214, %r185;
	mov.b32 	%f217, %r192;
	add.f32 	%f218, %f216, %f217;
	selp.f32 	%f219, %f216, %f218, %p62;
	mov.b32 	%r198, %f219;
	mov.b32 	%r199, 8;
	// begin inline asm
	shfl.sync.down.b32 %r197, %r198, %r199, %r185, %r206;
	// end inline asm
	add.s32 	%r215, %r101, 8;
	setp.gt.s32 	%p63, %r215, %r185;
	mov.b32 	%f220, %r197;
	add.f32 	%f221, %f219, %f220;
	selp.f32 	%f222, %f219, %f221, %p63;
	mov.b32 	%r203, %f222;
	mov.b32 	%r204, 16;
	// begin inline asm
	shfl.sync.down.b32 %r202, %r203, %r204, %r185, %r206;
	// end inline asm
	add.s32 	%r216, %r101, 16;
	setp.gt.s32 	%p64, %r216, %r185;
	mov.b32 	%f223, %r202;
	add.f32 	%f224, %f222, %f223;
	selp.f32 	%f225, %f222, %f224, %p64;
	add.f32 	%f568, %f568, %f225;
	add.s32 	%r487, %r487, -32;
	bra.uni 	$L__BB16_78;
$L__BB16_83:
	@%p38 bra 	$L__BB16_85;
	add.f32 	%f206, %f94, %f568;
	mov.b32 	%r177, %f206;
	add.s64 	%rd26, %rd11, 256;
	mov.b32 	%r176, 101;
	// begin inline asm
	st.relaxed.gpu.v2.u32 [%rd26], {%r176, %r177};
	// end inline asm
	st.shared.f32 	[_ZZN3cub18CUB_300001_SM_10006detail4scan16DeviceScanKernelINS2_10policy_hubIfffmN4cuda3std3__44plusIvEEE10Policy1000EN6thrust24THRUST_300001_SM_1000_NS10device_ptrIfEEPfNS0_13ScanTileStateIfLb1EEES9_NS0_8NullTypeEmfLb0ESJ_EEvT0_T1_T2_iT3_T4_T5_E12temp_storage+4], %f568;
	st.shared.f32 	[_ZZN3cub18CUB_300001_SM_10006detail4scan16DeviceScanKernelINS2_10policy_hubIfffmN4cuda3std3__44plusIvEEE10Policy1000EN6thrust24THRUST_300001_SM_1000_NS10device_ptrIfEEPfNS0_13ScanTileStateIfLb1EEES9_NS0_8NullTypeEmfLb0ESJ_EEvT0_T1_T2_iT3_T4_T5_E12temp_storage+8], %f206;
$L__BB16_85:
	setp.ne.s32 	%p53, %r101, 0;
	mov.f32 	%f569, %f96;
	@%p53 bra 	$L__BB16_87;
	st.shared.f32 	[_ZZN3cub18CUB_300001_SM_10006detail4scan16DeviceScanKernelINS2_10policy_hubIfffmN4cuda3std3__44plusIvEEE10Policy1000EN6thrust24THRUST_300001_SM_1000_NS10device_ptrIfEEPfNS0_13ScanTileStateIfLb1EEES9_NS0_8NullTypeEmfLb0ESJ_EEvT0_T1_T2_iT3_T4_T5_E12temp_storage+84], %f568;
	mov.f32 	%f569, %f568;
$L__BB16_87:
	bar.sync 	0;
	setp.eq.s32 	%p54, %r41, 0;
	ld.shared.f32 	%f207, [_ZZN3cub18CUB_300001_SM_10006detail4scan16DeviceScanKernelINS2_10policy_hubIfffmN4cuda3std3__44plusIvEEE10Policy1000EN6thrust24THRUST_300001_SM_1000_NS10device_ptrIfEEPfNS0_13ScanTileStateIfLb1EEES9_NS0_8NullTypeEmfLb0ESJ_EEvT0_T1_T2_iT3_T4_T5_E12temp_storage+84];
	add.f32 	%f208, %f569, %f207;
	selp.f32 	%f209, %f569, %f208, %p54;
	add.f32 	%f570, %f72, %f209;
$L__BB16_88:
	add.f32 	%f297, %f570, %f73;
	add.f32 	%f298, %f297, %f74;
	add.f32 	%f299, %f298, %f75;
	add.f32 	%f300, %f299, %f76;
	add.f32 	%f301, %f300, %f77;
	add.f32 	%f302, %f301, %f78;
	add.f32 	%f303, %f302, %f79;
	add.f32 	%f304, %f303, %f80;
	add.f32 	%f305, %f304, %f81;
	add.f32 	%f306, %f305, %f82;
	add.f32 	%f307, %f306, %f83;
	add.f32 	%f308, %f307, %f84;
	add.f32 	%f309, %f308, %f85;
	add.f32 	%f310, %f309, %f86;
	add.f32 	%f311, %f310, %f87;
	add.f32 	%f312, %f311, %f88;
	add.f32 	%f313, %f312, %f89;
	add.f32 	%f314, %f313, %f90;
	bar.sync 	0;
	st.shared.f32 	[%r50], %f570;
	st.shared.f32 	[%r50+4], %f297;
	st.shared.f32 	[%r50+8], %f298;
	st.shared.f32 	[%r50+12], %f299;
	st.shared.f32 	[%r50+16], %f300;
	st.shared.f32 	[%r50+20], %f301;
	st.shared.f32 	[%r50+24], %f302;
	st.shared.f32 	[%r50+28], %f303;
	st.shared.f32 	[%r50+32], %f304;
	st.shared.f32 	[%r50+36], %f305;
	st.shared.f32 	[%r50+40], %f306;
	st.shared.f32 	[%r50+44], %f307;
	st.shared.f32 	[%r50+48], %f308;
	st.shared.f32 	[%r50+52], %f309;
	st.shared.f32 	[%r50+56], %f310;
	st.shared.f32 	[%r50+60], %f311;
	st.shared.f32 	[%r50+64], %f312;
	st.shared.f32 	[%r50+68], %f313;
	st.shared.f32 	[%r50+72], %f314;
	bar.warp.sync 	-1;
	ld.shared.f32 	%f103, [%r49];
	ld.shared.f32 	%f104, [%r49+128];
	ld.shared.f32 	%f105, [%r49+256];
	ld.shared.f32 	%f106, [%r49+384];
	ld.shared.f32 	%f107, [%r49+512];
	ld.shared.f32 	%f108, [%r49+640];
	ld.shared.f32 	%f109, [%r49+768];
	ld.shared.f32 	%f110, [%r49+896];
	ld.shared.f32 	%f111, [%r49+1024];
	ld.shared.f32 	%f112, [%r49+1152];
	ld.shared.f32 	%f113, [%r49+1280];
	ld.shared.f32 	%f114, [%r49+1408];
	ld.shared.f32 	%f115, [%r49+1536];
	ld.shared.f32 	%f116, [%r49+1664];
	ld.shared.f32 	%f117, [%r49+1792];
	ld.shared.f32 	%f118, [%r49+1920];
	ld.shared.f32 	%f119, [%r49+2048];
	ld.shared.f32 	%f120, [%r49+2176];
	ld.shared.f32 	%f121, [%r49+2304];
	setp.ne.s32 	%p80, %r41, 0;
	@%p80 bra 	$L__BB16_90;
	st.volatile.shared.u32 	[_ZZN3cub18CUB_300001_SM_10006detail4scan16DeviceScanKernelINS2_10policy_hubIfffmN4cuda3std3__44plusIvEEE10Policy1000EN6thrust24THRUST_300001_SM_1000_NS10device_ptrIfEEPfNS0_13ScanTileStateIfLb1EEES9_NS0_8NullTypeEmfLb0ESJ_EEvT0_T1_T2_iT3_T4_T5_E12temp_storage+31616], %r40;
$L__BB16_90:
	ld.param.u64 	%rd56, [_ZN3cub18CUB_300001_SM_10006detail4scan16DeviceScanKernelINS2_10policy_hubIfffmN4cuda3std3__44plusIvEEE10Policy1000EN6thrust24THRUST_300001_SM_1000_NS10device_ptrIfEEPfNS0_13ScanTileStateIfLb1EEES9_NS0_8NullTypeEmfLb0ESJ_EEvT0_T1_T2_iT3_T4_T5__param_1];
	bar.sync 	0;
	ld.volatile.shared.u32 	%r80, [_ZZN3cub18CUB_300001_SM_10006detail4scan16DeviceScanKernelINS2_10policy_hubIfffmN4cuda3std3__44plusIvEEE10Policy1000EN6thrust24THRUST_300001_SM_1000_NS10device_ptrIfEEPfNS0_13ScanTileStateIfLb1EEES9_NS0_8NullTypeEmfLb0ESJ_EEvT0_T1_T2_iT3_T4_T5_E12temp_storage+31616];
	setp.ge.s32 	%p81, %r42, %r80;
	cvt.u64.u32 	%rd34, %r42;
	add.s64 	%rd35, %rd3, %rd34;
	cvta.to.global.u64 	%rd36, %rd56;
	shl.b64 	%rd37, %rd35, 2;
	add.s64 	%rd14, %rd36, %rd37;
	@%p81 bra 	$L__BB16_92;
	st.global.f32 	[%rd14], %f103;
$L__BB16_92:
	setp.ge.s32 	%p82, %r43, %r80;
	@%p82 bra 	$L__BB16_94;
	st.global.f32 	[%rd14+128], %f104;
$L__BB16_94:
	mov.u32 	%r246, %tid.x;
	and.b32  	%r247, %r246, 992;
	mul.lo.s32 	%r248, %r247, 19;
	and.b32  	%r249, %r246, 31;
	or.b32  	%r250, %r248, %r249;
	add.s32 	%r251, %r250, 64;
	setp.ge.s32 	%p83, %r251, %r80;
	@%p83 bra 	$L__BB16_96;
	st.global.f32 	[%rd14+256], %f105;
$L__BB16_96:
	add.s32 	%r257, %r250, 96;
	setp.ge.s32 	%p84, %r257, %r80;
	@%p84 bra 	$L__BB16_98;
	st.global.f32 	[%rd14+384], %f106;
$L__BB16_98:
	add.s32 	%r263, %r250, 128;
	setp.ge.s32 	%p85, %r263, %r80;
	@%p85 bra 	$L__BB16_100;
	st.global.f32 	[%rd14+512], %f107;
$L__BB16_100:
	add.s32 	%r269, %r250, 160;
	setp.ge.s32 	%p86, %r269, %r80;
	@%p86 bra 	$L__BB16_102;
	st.global.f32 	[%rd14+640], %f108;
$L__BB16_102:
	add.s32 	%r275, %r250, 192;
	setp.ge.s32 	%p87, %r275, %r80;
	@%p87 bra 	$L__BB16_104;
	st.global.f32 	[%rd14+768], %f109;
$L__BB16_104:
	add.s32 	%r281, %r250, 224;
	setp.ge.s32 	%p88, %r281, %r80;
	@%p88 bra 	$L__BB16_106;
	st.global.f32 	[%rd14+896], %f110;
$L__BB16_106:
	add.s32 	%r287, %r250, 256;
	setp.ge.s32 	%p89, %r287, %r80;
	@%p89 bra 	$L__BB16_108;
	st.global.f32 	[%rd14+1024], %f111;
$L__BB16_108:
	setp.ge.s32 	%p90, %r44, %r80;
	@%p90 bra 	$L__BB16_110;
	st.global.f32 	[%rd14+1152], %f112;
$L__BB16_110:
	setp.ge.s32 	%p91, %r45, %r80;
	@%p91 bra 	$L__BB16_112;
	st.global.f32 	[%rd14+1280], %f113;
$L__BB16_112:
	add.s32 	%r293, %r250, 352;
	setp.ge.s32 	%p92, %r293, %r80;
	@%p92 bra 	$L__BB16_114;
	st.global.f32 	[%rd14+1408], %f114;
$L__BB16_114:
	add.s32 	%r299, %r250, 384;
	setp.ge.s32 	%p93, %r299, %r80;
	@%p93 bra 	$L__BB16_116;
	st.global.f32 	[%rd14+1536], %f115;
$L__BB16_116:
	add.s32 	%r305, %r250, 416;
	setp.ge.s32 	%p94, %r305, %r80;
	@%p94 bra 	$L__BB16_118;
	st.global.f32 	[%rd14+1664], %f116;
$L__BB16_118:
	add.s32 	%r311, %r250, 448;
	setp.ge.s32 	%p95, %r311, %r80;
	@%p95 bra 	$L__BB16_120;
	st.global.f32 	[%rd14+1792], %f117;
$L__BB16_120:
	add.s32 	%r317, %r250, 480;
	setp.ge.s32 	%p96, %r317, %r80;
	@%p96 bra 	$L__BB16_122;
	st.global.f32 	[%rd14+1920], %f118;
$L__BB16_122:
	add.s32 	%r323, %r250, 512;
	setp.ge.s32 	%p97, %r323, %r80;
	@%p97 bra 	$L__BB16_124;
	st.global.f32 	[%rd14+2048], %f119;
$L__BB16_124:
	add.s32 	%r329, %r250, 544;
	setp.ge.s32 	%p98, %r329, %r80;
	@%p98 bra 	$L__BB16_126;
	st.global.f32 	[%rd14+2176], %f120;
$L__BB16_126:
	setp.ge.s32 	%p99, %r46, %r80;
	@%p99 bra 	$L__BB16_128;
	st.global.f32 	[%rd14+2304], %f121;
$L__BB16_128:
	ret;

}


// ===== COMPILED SASS (sm_100) =====

	.target	sm_100

	.elftype	@"ET_EXEC"


//--------------------- .note.nv.tkinfo           --------------------------
	.section	.note.nv.tkinfo,"",@"SHT_NOTE"
	.sectionflags	@"SHF_NOTE_NV_TKINFO"
	.tkinfo
        /*0018*/ 	.word	0x00000002
        /*0030*/ 	.string	""
        /*0030*/ 	.string	"ptxas"
        /*0030*/ 	.string	"Cuda compilation tools, release 13.0, V13.0.88"
        /*0030*/ 	.string	"Build cuda_13.0.r13.0/compiler.36424714_0"
        /*0030*/ 	.string	"-arch sm_100 -m 64 "



//--------------------- .note.nv.cuinfo           --------------------------
	.section	.note.nv.cuinfo,"",@"SHT_NOTE"
	.sectionflags	@"SHF_NOTE_NV_CUINFO"
        /*0018*/ 	.short	0x0002
        /*001a*/ 	.short	0x0064
        /*001c*/ 	.short	0x0082
	.zero		2


//--------------------- .nv.info                  --------------------------
	.section	.nv.info,"",@"SHT_CUDA_INFO"
	.align	4


	//----- nvinfo : EIATTR_REGCOUNT
	.align		4
        /*0000*/ 	.byte	0x04, 0x2f
        /*0002*/ 	.short	(.L_57 - .L_56)
	.align		4
.L_56:
        /*0004*/ 	.word	index@(_Z16rank_individualsPA48_iPA48_fPf)
        /*0008*/ 	.word	0x00000020


	//----- nvinfo : EIATTR_FRAME_SIZE
	.align		4
.L_57:
        /*000c*/ 	.byte	0x04, 0x11
        /*000e*/ 	.short	(.L_59 - .L_58)
	.align		4
.L_58:
        /*0010*/ 	.word	index@($__internal_0_$__cuda_sm20_rcp_rn_f32_slowpath)
        /*0014*/ 	.word	0x00000000


	//----- nvinfo : EIATTR_FRAME_SIZE
	.align		4
.L_59:
        /*0018*/ 	.byte	0x04, 0x11
        /*001a*/ 	.short	(.L_61 - .L_60)
	.align		4
.L_60:
        /*001c*/ 	.word	index@(_Z16rank_individualsPA48_iPA48_fPf)
        /*0020*/ 	.word	0x00000000


	//----- nvinfo : EIATTR_REGCOUNT
	.align		4
.L_61:
        /*0024*/ 	.byte	0x04, 0x2f
        /*0026*/ 	.short	(.L_63 - .L_62)
	.align		4
.L_62:
        /*0028*/ 	.word	index@(_Z21crossover_and_migratePA48_iPfS0_)
        /*002c*/ 	.word	0x0000001e


	//----- nvinfo : EIATTR_FRAME_SIZE
	.align		4
.L_63:
        /*0030*/ 	.byte	0x04, 0x11
        /*0032*/ 	.short	(.L_65 - .L_64)
	.align		4
.L_64:
        /*0034*/ 	.word	index@(_Z21crossover_and_migratePA48_iPfS0_)
        /*0038*/ 	.word	0x00000010


	//----- nvinfo : EIATTR_REGCOUNT
	.align		4
.L_65:
        /*003c*/ 	.byte	0x04, 0x2f
        /*003e*/ 	.short	(.L_67 - .L_66)
	.align		4
.L_66:
        /*0040*/ 	.word	index@(_Z6mutatePA48_i)
        /*0044*/ 	.word	0x0000001e


	//----- nvinfo : EIATTR_FRAME_SIZE
	.align		4
.L_67:
        /*0048*/ 	.byte	0x04, 0x11
        /*004a*/ 	.short	(.L_69 - .L_68)
	.align		4
.L_68:
        /*004c*/ 	.word	index@(_Z6mutatePA48_i)
        /*0050*/ 	.word	0x00000000


	//----- nvinfo : EIATTR_REGCOUNT
	.align		4
.L_69:
        /*0054*/ 	.byte	0x04, 0x2f
        /*0056*/ 	.short	(.L_71 - .L_70)
	.align		4
.L_70:
        /*0058*/ 	.word	index@(_ZN6thrust24THRUST_300001_SM_1000_NS8cuda_cub4core6detail13_kernel_agentINS1_8__reduce11ReduceAgentINS0_12zip_iteratorIN4cuda3std3__45tupleIJNS0_6detail15normal_iteratorINS0_10device_ptrIfEEEENS0_17counting_iteratorIlNS0_11use_defaultESI_SI_EEEEEEEPNSB_IJflEEESM_iNS1_9__extrema9arg_max_fIflNSA_4lessIfEEEEEEJSL_SN_iSS_EEEvDpT0_)
        /*005c*/ 	.word	0x0000001c


	//----- nvinfo : EIATTR_FRAME_SIZE
	.align		4
.L_71:
        /*0060*/ 	.byte	0x04, 0x11
        /*0062*/ 	.short	(.L_73 - .L_72)
	.align		4
.L_72:
        /*0064*/ 	.word	index@(_ZN6thrust24THRUST_300001_SM_1000_NS8cuda_cub4core6detail13_kernel_agentINS1_8__reduce11ReduceAgentINS0_12zip_iteratorIN4cuda3std3__45tupleIJNS0_6detail15normal_iteratorINS0_10device_ptrIfEEEENS0_17counting_iteratorIlNS0_11use_defaultESI_SI_EEEEEEEPNSB_IJflEEESM_iNS1_9__extrema9arg_max_fIflNSA_4lessIfEEEEEEJSL_SN_iSS_EEEvDpT0_)
        /*0068*/ 	.word	0x00000000


	//----- nvinfo : EIATTR_REGCOUNT
	.align		4
.L_73:
        /*006c*/ 	.byte	0x04, 0x2f
        /*006e*/ 	.short	(.L_75 - .L_74)
	.align		4
.L_74:
        /*0070*/ 	.word	index@(_ZN6thrust24THRUST_300001_SM_1000_NS8cuda_cub4core6detail13_kernel_agentINS1_8__reduce11ReduceAgentINS0_12zip_iteratorIN4cuda3std3__45tupleIJNS0_6detail15normal_iteratorINS0_10device_ptrIfEEEENS0_17counting_iteratorIlNS0_11use_defaultESI_SI_EEEEEEEPNSB_IJflEEESM_iNS1_9__extrema9arg_max_fIflNSA_4lessIfEEEEEEJSL_SN_iN3cub18CUB_300001_SM_100013GridEvenShareIiEENSV_9GridQueueIjEESS_EEEvDpT0_)
        /*0074*/ 	.word	0x0000001d


	//----- nvinfo : EIATTR_FRAME_SIZE
	.align		4
.L_75:
        /*0078*/ 	.byte	0x04, 0x11
        /*007a*/ 	.short	(.L_77 - .L_76)
	.align		4
.L_76:
        /*007c*/ 	.word	index@(_ZN6thrust24THRUST_300001_SM_1000_NS8cuda_cub4core6detail13_kernel_agentINS1_8__reduce11ReduceAgentINS0_12zip_iteratorIN4cuda3std3__45tupleIJNS0_6detail15normal_iteratorINS0_10device_ptrIfEEEENS0_17counting_iteratorIlNS0_11use_defaultESI_SI_EEEEEEEPNSB_IJflEEESM_iNS1_9__extrema9arg_max_fIflNSA_4lessIfEEEEEEJSL_SN_iN3cub18CUB_300001_SM_100013GridEvenShareIiEENSV_9GridQueueIjEESS_EEEvDpT0_)
        /*0080*/ 	.word	0x00000000


	//----- nvinfo : EIATTR_REGCOUNT
	.align		4
.L_77:
        /*0084*/ 	.byte	0x04, 0x2f
        /*0086*/ 	.short	(.L_79 - .L_78)
	.align		4
.L_78:
        /*0088*/ 	.word	index@(_ZN6thrust24THRUST_300001_SM_1000_NS8cuda_cub4core6detail13_kernel_agentINS1_8__reduce10DrainAgentIiEEJN3cub18CUB_300001_SM_10009GridQueueIjEEiEEEvDpT0_)
        /*008c*/ 	.word	0x00000008


	//----- nvinfo : EIATTR_FRAME_SIZE
	.align		4
.L_79:
        /*0090*/ 	.byte	0x04, 0x11
        /*0092*/ 	.short	(.L_81 - .L_80)
	.align		4
.L_80:
        /*0094*/ 	.word	index@(_ZN6thrust24THRUST_300001_SM_1000_NS8cuda_cub4core6detail13_kernel_agentINS1_8__reduce10DrainAgentIiEEJN3cub18CUB_300001_SM_10009GridQueueIjEEiEEEvDpT0_)
        /*0098*/ 	.word	0x00000000


	//----- nvinfo : EIATTR_REGCOUNT
	.align		4
.L_81:
        /*009c*/ 	.byte	0x04, 0x2f
        /*009e*/ 	.short	(.L_83 - .L_82)
	.align		4
.L_82:
        /*00a0*/ 	.word	index@(_ZN6thrust24THRUST_300001_SM_1000_NS8cuda_cub4core6detail13_kernel_agentINS1_8__reduce11ReduceAgentIPN4cuda3std3__45tupleIJflEEESC_SB_iNS1_9__extrema9arg_max_fIflNS9_4lessIfEEEEEEJSC_SC_iSH_EEEvDpT0_)
        /*00a4*/ 	.word	0x00000020


	//----- nvinfo : EIATTR_FRAME_SIZE
	.align		4
.L_83:
        /*00a8*/ 	.byte	0x04, 0x11
        /*00aa*/ 	.short	(.L_85 - .L_84)
	.align		4
.L_84:
        /*00ac*/ 	.word	index@(_ZN6thrust24THRUST_300001_SM_1000_NS8cuda_cub4core6detail13_kernel_agentINS1_8__reduce11ReduceAgentIPN4cuda3std3__45tupleIJflEEESC_SB_iNS1_9__extrema9arg_max_fIflNS9_4lessIfEEEEEEJSC_SC_iSH_EEEvDpT0_)
        /*00b0*/ 	.word	0x00000000


	//----- nvinfo : EIATTR_REGCOUNT
	.align		4
.L_85:
        /*00b4*/ 	.byte	0x04, 0x2f
        /*00b6*/ 	.short	(.L_87 - .L_86)
	.align		4
.L_86:
        /*00b8*/ 	.word	index@(_ZN6thrust24THRUST_300001_SM_1000_NS8cuda_cub4core6detail13_kernel_agentINS1_8__reduce11ReduceAgentINS0_12zip_iteratorIN4cuda3std3__45tupleIJNS0_6detail15normal_iteratorINS0_10device_ptrIfEEEENS0_17counting_iteratorIlNS0_11use_defaultESI_SI_EEEEEEEPNSB_IJflEEESM_lNS1_9__extrema9arg_max_fIflNSA_4lessIfEEEEEEJSL_SN_lSS_EEEvDpT0_)
        /*00bc*/ 	.word	0x0000001c


	//----- nvinfo : EIATTR_FRAME_SIZE
	.align		4
.L_87:
        /*00c0*/ 	.byte	0x04, 0x11
        /*00c2*/ 	.short	(.L_89 - .L_88)
	.align		4
.L_88:
        /*00c4*/ 	.word	index@(_ZN6thrust24THRUST_300001_SM_1000_NS8cuda_cub4core6detail13_kernel_agentINS1_8__reduce11ReduceAgentINS0_12zip_iteratorIN4cuda3std3__45tupleIJNS0_6detail15normal_iteratorINS0_10device_ptrIfEEEENS0_17counting_iteratorIlNS0_11use_defaultESI_SI_EEEEEEEPNSB_IJflEEESM_lNS1_9__extrema9arg_max_fIflNSA_4lessIfEEEEEEJSL_SN_lSS_EEEvDpT0_)
        /*00c8*/ 	.word	0x00000000


	//----- nvinfo : EIATTR_REGCOUNT
	.align		4
.L_89:
        /*00cc*/ 	.byte	0x04, 0x2f
        /*00ce*/ 	.short	(.L_91 - .L_90)
	.align		4
.L_90:
        /*00d0*/ 	.word	index@(_ZN6thrust24THRUST_300001_SM_1000_NS8cuda_cub4core6detail13_kernel_agentINS1_8__reduce11ReduceAgentINS0_12zip_iteratorIN4cuda3std3__45tupleIJNS0_6detail15normal_iteratorINS0_10device_ptrIfEEEENS0_17counting_iteratorIlNS0_11use_defaultESI_SI_EEEEEEEPNSB_IJflEEESM_lNS1_9__extrema9arg_max_fIflNSA_4lessIfEEEEEEJSL_SN_lN3cub18CUB_300001_SM_100013GridEvenShareIlEENSV_9GridQueueIyEESS_EEEvDpT0_)
        /*00d4*/ 	.word	0x0000001e


	//----- nvinfo : EIATTR_FRAME_SIZE
	.align		4
.L_91:
        /*00d8*/ 	.byte	0x04, 0x11
        /*00da*/ 	.short	(.L_93 - .L_92)
	.align		4
.L_92:
        /*00dc*/ 	.word	index@(_ZN6thrust24THRUST_300001_SM_1000_NS8cuda_cub4core6detail13_kernel_agentINS1_8__reduce11ReduceAgentINS0_12zip_iteratorIN4cuda3std3__45tupleIJNS0_6detail15normal_iteratorINS0_10device_ptrIfEEEENS0_17counting_iteratorIlNS0_11use_defaultESI_SI_EEEEEEEPNSB_IJflEEESM_lNS1_9__extrema9arg_max_fIflNSA_4lessIfEEEEEEJSL_SN_lN3cub18CUB_300001_SM_100013GridEvenShareIlEENSV_9GridQueueIyEESS_EEEvDpT0_)
        /*00e0*/ 	.word	0x00000000


	//----- nvinfo : EIATTR_REGCOUNT
	.align		4
.L_93:
        /*00e4*/ 	.byte	0x04, 0x2f
        /*00e6*/ 	.short	(.L_95 - .L_94)
	.align		4
.L_94:
        /*00e8*/ 	.word	index@(_ZN6thrust24THRUST_300001_SM_1000_NS8cuda_cub4core6detail13_kernel_agentINS1_8__reduce10DrainAgentIlEEJN3cub18CUB_300001_SM_10009GridQueueIyEElEEEvDpT0_)
        /*00ec*/ 	.word	0x00000008


	//----- nvinfo : EIATTR_FRAME_SIZE
	.align		4
.L_95:
        /*00f0*/ 	.byte	0x04, 0x11
        /*00f2*/ 	.short	(.L_97 - .L_96)
	.align		4
.L_96:
        /*00f4*/ 	.word	index@(_ZN6thrust24THRUST_300001_SM_1000_NS8cuda_cub4core6detail13_kernel_agentINS1_8__reduce10DrainAgentIlEEJN3cub18CUB_300001_SM_10009GridQueueIyEElEEEvDpT0_)
        /*00f8*/ 	.word	0x00000000


	//----- nvinfo : EIATTR_REGCOUNT
	.align		4
.L_97:
        /*00fc*/ 	.byte	0x04, 0x2f
        /*00fe*/ 	.short	(.L_99 - .L_98)
	.align		4
.L_98:
        /*0100*/ 	.word	index@(_ZN6thrust24THRUST_300001_SM_1000_NS8cuda_cub4core6detail13_kernel_agentINS1_8__reduce11ReduceAgentIPN4cuda3std3__45tupleIJflEEESC_SB_lNS1_9__extrema9arg_max_fIflNS9_4lessIfEEEEEEJSC_SC_iSH_EEEvDpT0_)
        /*0104*/ 	.word	0x00000020


	//----- nvinfo : EIATTR_FRAME_SIZE
	.align		4
.L_99:
        /*0108*/ 	.byte	0x04, 0x11
        /*010a*/ 	.short	(.L_101 - .L_100)
	.align		4
.L_100:
        /*010c*/ 	.word	index@(_ZN6thrust24THRUST_300001_SM_1000_NS8cuda_cub4core6detail13_kernel_agentINS1_8__reduce11ReduceAgentIPN4cuda3std3__45tupleIJflEEESC_SB_lNS1_9__extrema9arg_max_fIflNS9_4lessIfEEEEEEJSC_SC_iSH_EEEvDpT0_)
        /*0110*/ 	.word	0x00000000


	//----- nvinfo : EIATTR_REGCOUNT
	.align		4
.L_101:
        /*0114*/ 	.byte	0x04, 0x2f
        /*0116*/ 	.short	(.L_103 - .L_102)
	.align		4
.L_102:
        /*0118*/ 	.word	index@(_ZN3cub18CUB_300001_SM_10006detail11EmptyKernelIvEEvv)
        /*011c*/ 	.word	0x00000004


	//----- nvinfo : EIATTR_FRAME_SIZE
	.align		4
.L_103:
        /*0120*/ 	.byte	0x04, 0x11
        /*0122*/ 	.short	(.L_105 - .L_104)
	.align		4
.L_104:
        /*0124*/ 	.word	index@(_ZN3cub18CUB_300001_SM_10006detail11EmptyKernelIvEEvv)
        /*0128*/ 	.word	0x00000000


	//----- nvinfo : EIATTR_REGCOUNT
	.align		4
.L_105:
        /*012c*/ 	.byte	0x04, 0x2f
        /*012e*/ 	.short	(.L_107 - .L_106)
	.align		4
.L_106:
        /*0130*/ 	.word	index@(_ZN3cub18CUB_300001_SM_10006detail8for_each13static_kernelINS2_12policy_hub_t12policy_500_tElNS2_12op_wrapper_tIlN6thrust24THRUST_300001_SM_1000_NS6system6detail7generic6detail21binary_search_functorIPfNSC_18binary_search_lessENSC_3lbfEEENS8_12zip_iteratorIN4cuda3std3__45tupleIJNS8_6detail15normal_iteratorINS8_7pointerIfNS8_8cuda_cub5par_tENS8_11use_defaultESS_EEEENSO_INSP_IlSR_SS_SS_EEEEEEEEEEEEEvT0_T1_)
        /*0134*/ 	.word	0x00000014


	//----- nvinfo : EIATTR_FRAME_SIZE
	.align		4
.L_107:
        /*0138*/ 	.byte	0x04, 0x11
        /*013a*/ 	.short	(.L_109 - .L_108)
	.align		4
.L_108:
        /*013c*/ 	.word	index@(_ZN3cub18CUB_300001_SM_10006detail8for_each13static_kernelINS2_12policy_hub_t12policy_500_tElNS2_12op_wrapper_tIlN6thrust24THRUST_300001_SM_1000_NS6system6detail7generic6detail21binary_search_functorIPfNSC_18binary_search_lessENSC_3lbfEEENS8_12zip_iteratorIN4cuda3std3__45tupleIJNS8_6detail15normal_iteratorINS8_7pointerIfNS8_8cuda_cub5par_tENS8_11use_defaultESS_EEEENSO_INSP_IlSR_SS_SS_EEEEEEEEEEEEEvT0_T1_)
        /*0140*/ 	.word	0x00000000


	//----- nvinfo : EIATTR_REGCOUNT
	.align		4
.L_109:
        /*0144*/ 	.byte	0x04, 0x2f
        /*0146*/ 	.short	(.L_111 - .L_110)
	.align		4
.L_110:
        /*0148*/ 	.word	index@(_ZN3cub18CUB_300001_SM_10006detail8for_each13static_kernelINS2_12policy_hub_t12policy_500_tEmN6thrust24THRUST_300001_SM_1000_NS8cuda_cub20__uninitialized_fill7functorINS7_10device_ptrIfEEfEEEEvT0_T1_)
        /*014c*/ 	.word	0x00000008


	//----- nvinfo : EIATTR_FRAME_SIZE
	.align		4
.L_111:
        /*0150*/ 	.byte	0x04, 0x11
        /*0152*/ 	.short	(.L_113 - .L_112)
	.align		4
.L_112:
        /*0154*/ 	.word	index@(_ZN3cub18CUB_300001_SM_10006detail8for_each13static_kernelINS2_12policy_hub_t12policy_500_tEmN6thrust24THRUST_300001_SM_1000_NS8cuda_cub20__uninitialized_fill7functorINS7_10device_ptrIfEEfEEEEvT0_T1_)
        /*0158*/ 	.word	0x00000000


	//----- nvinfo : EIATTR_REGCOUNT
	.align		4
.L_113:
        /*015c*/ 	.byte	0x04, 0x2f
        /*015e*/ 	.short	(.L_115 - .L_114)
	.align		4
.L_114:
        /*0160*/ 	.word	index@(_ZN3cub18CUB_300001_SM_10006detail4scan20DeviceScanInitKernelINS0_13ScanTileStateIfLb1EEEEEvT_i)
        /*0164*/ 	.word	0x00000008


	//----- nvinfo : EIATTR_FRAME_SIZE
	.align		4
.L_115:
        /*0168*/ 	.byte	0x04, 0x11
        /*016a*/ 	.short	(.L_117 - .L_116)
	.align		4
.L_116:
        /*016c*/ 	.word	index@(_ZN3cub18CUB_300001_SM_10006detail4scan20DeviceScanInitKernelINS0_13ScanTileStateIfLb1EEEEEvT_i)
        /*0170*/ 	.word	0x00000000


	//----- nvinfo : EIATTR_REGCOUNT
	.align		4
.L_117:
        /*0174*/ 	.byte	0x04, 0x2f
        /*0176*/ 	.short	(.L_119 - .L_118)
	.align		4
.L_118:
        /*0178*/ 	.word	index@(_ZN3cub18CUB_300001_SM_10006detail4scan16DeviceScanKernelINS2_10policy_hubIfffjN4cuda3std3__44plusIvEEE10Policy1000EN6thrust24THRUST_300001_SM_1000_NS10device_ptrIfEEPfNS0_13ScanTileStateIfLb1EEES9_NS0_8NullTypeEjfLb0ESJ_EEvT0_T1_T2_iT3_T4_T5_)
        /*017c*/ 	.word	0x00000038


	//----- nvinfo : EIATTR_FRAME_SIZE
	.align		4
.L_119:
        /*0180*/ 	.byte	0x04, 0x11
        /*0182*/ 	.short	(.L_121 - .L_120)
	.align		4
.L_120:
        /*0184*/ 	.word	index@(_ZN3cub18CUB_300001_SM_10006detail4scan16DeviceScanKernelINS2_10policy_hubIfffjN4cuda3std3__44plusIvEEE10Policy1000EN6thrust24THRUST_300001_SM_1000_NS10device_ptrIfEEPfNS0_13ScanTileStateIfLb1EEES9_NS0_8NullTypeEjfLb0ESJ_EEvT0_T1_T2_iT3_T4_T5_)
        /*0188*/ 	.word	0x00000000


	//----- nvinfo : EIATTR_REGCOUNT
	.align		4
.L_121:
        /*018c*/ 	.byte	0x04, 0x2f
        /*018e*/ 	.short	(.L_123 - .L_122)
	.align		4
.L_122:
        /*0190*/ 	.word	index@(_ZN3cub18CUB_300001_SM_10006detail4scan16DeviceScanKernelINS2_10policy_hubIfffmN4cuda3std3__44plusIvEEE10Policy1000EN6thrust24THRUST_300001_SM_1000_NS10device_ptrIfEEPfNS0_13ScanTileStateIfLb1EEES9_NS0_8NullTypeEmfLb0ESJ_EEvT0_T1_T2_iT3_T4_T5_)
        /*0194*/ 	.word	0x00000030


	//----- nvinfo : EIATTR_FRAME_SIZE
	.align		4
.L_123:
        /*0198*/ 	.byte	0x04, 0x11
        /*019a*/ 	.short	(.L_125 - .L_124)
	.align		4
.L_124:
        /*019c*/ 	.word	index@(_ZN3cub18CUB_300001_SM_10006detail4scan16DeviceScanKernelINS2_10policy_hubIfffmN4cuda3std3__44plusIvEEE10Policy1000EN6thrust24THRUST_300001_SM_1000_NS10device_ptrIfEEPfNS0_13ScanTileStateIfLb1EEES9_NS0_8NullTypeEmfLb0ESJ_EEvT0_T1_T2_iT3_T4_T5_)
        /*01a0*/ 	.word	0x00000000


	//----- nvinfo : EIATTR_MIN_STACK_SIZE
	.align		4
.L_125:
        /*01a4*/ 	.byte	0x04, 0x12
        /*01a6*/ 	.short	(.L_127 - .L_126)
	.align		4
.L_126:
        /*01a8*/ 	.word	index@(_ZN3cub18CUB_300001_SM_10006detail4scan16DeviceScanKernelINS2_10policy_hubIfffmN4cuda3std3__44plusIvEEE10Policy1000EN6thrust24THRUST_300001_SM_1000_NS10device_ptrIfEEPfNS0_13ScanTileStateIfLb1EEES9_NS0_8NullTypeEmfLb0ESJ_EEvT0_T1_T2_iT3_T4_T5_)
        /*01ac*/ 	.word	0x00000000


	//----- nvinfo : EIATTR_MIN_STACK_SIZE
	.align		4
.L_127:
        /*01b0*/ 	.byte	0x04, 0x12
        /*01b2*/ 	.short	(.L_129 - .L_128)
	.align		4
.L_128:
        /*01b4*/ 	.word	index@(_ZN3cub18CUB_300001_SM_10006detail4scan16DeviceScanKernelINS2_10policy_hubIfffjN4cuda3std3__44plusIvEEE10Policy1000EN6thrust24THRUST_300001_SM_1000_NS10device_ptrIfEEPfNS0_13ScanTileStateIfLb1EEES9_NS0_8NullTypeEjfLb0ESJ_EEvT0_T1_T2_iT3_T4_T5_)
        /*01b8*/ 	.word	0x00000000


	//----- nvinfo : EIATTR_MIN_STACK_SIZE
	.align		4
.L_129:
        /*01bc*/ 	.byte	0x04, 0x12
        /*01be*/ 	.short	(.L_131 - .L_130)
	.align		4
.L_130:
        /*01c0*/ 	.word	index@(_ZN3cub18CUB_300001_SM_10006detail4scan20DeviceScanInitKernelINS0_13ScanTileStateIfLb1EEEEEvT_i)
        /*01c4*/ 	.word	0x00000000


	//----- nvinfo : EIATTR_MIN_STACK_SIZE
	.align		4
.L_131:
        /*01c8*/ 	.byte	0x04, 0x12
        /*01ca*/ 	.short	(.L_133 - .L_132)
	.align		4
.L_132:
        /*01cc*/ 	.word	index@(_ZN3cub18CUB_300001_SM_10006detail8for_each13static_kernelINS2_12policy_hub_t12policy_500_tEmN6thrust24THRUST_300001_SM_1000_NS8cuda_cub20__uninitialized_fill7functorINS7_10device_ptrIfEEfEEEEvT0_T1_)
        /*01d0*/ 	.word	0x00000000


	//----- nvinfo : EIATTR_MIN_STACK_SIZE
	.align		4
.L_133:
        /*01d4*/ 	.byte	0x04, 0x12
        /*01d6*/ 	.short	(.L_135 - .L_134)
	.align		4
.L_134:
        /*01d8*/ 	.word	index@(_ZN3cub18CUB_300001_SM_10006detail8for_each13static_kernelINS2_12policy_hub_t12policy_500_tElNS2_12op_wrapper_tIlN6thrust24THRUST_300001_SM_1000_NS6system6detail7generic6detail21binary_search_functorIPfNSC_18binary_search_lessENSC_3lbfEEENS8_12zip_iteratorIN4cuda3std3__45tupleIJNS8_6detail15normal_iteratorINS8_7pointerIfNS8_8cuda_cub5par_tENS8_11use_defaultESS_EEEENSO_INSP_IlSR_SS_SS_EEEEEEEEEEEEEvT0_T1_)
        /*01dc*/ 	.word	0x00000000


	//----- nvinfo : EIATTR_MIN_STACK_SIZE
	.align		4
.L_135:
        /*01e0*/ 	.byte	0x04, 0x12
        /*01e2*/ 	.short	(.L_137 - .L_136)
	.align		4
.L_136:
        /*01e4*/ 	.word	index@(_ZN3cub18CUB_300001_SM_10006detail11EmptyKernelIvEEvv)
        /*01e8*/ 	.word	0x00000000


	//----- nvinfo : EIATTR_MIN_STACK_SIZE
	.align		4
.L_137:
        /*01ec*/ 	.byte	0x04, 0x12
        /*01ee*/ 	.short	(.L_139 - .L_138)
	.align		4
.L_138:
        /*01f0*/ 	.word	index@(_ZN6thrust24THRUST_300001_SM_1000_NS8cuda_cub4core6detail13_kernel_agentINS1_8__reduce11ReduceAgentIPN4cuda3std3__45tupleIJflEEESC_SB_lNS1_9__extrema9arg_max_fIflNS9_4lessIfEEEEEEJSC_SC_iSH_EEEvDpT0_)
        /*01f4*/ 	.word	0x00000000


	//----- nvinfo : EIATTR_MIN_STACK_SIZE
	.align		4
.L_139:
        /*01f8*/ 	.byte	0x04, 0x12
        /*01fa*/ 	.short	(.L_141 - .L_140)
	.align		4
.L_140:
        /*01fc*/ 	.word	index@(_ZN6thrust24THRUST_300001_SM_1000_NS8cuda_cub4core6detail13_kernel_agentINS1_8__reduce10DrainAgentIlEEJN3cub18CUB_300001_SM_10009GridQueueIyEElEEEvDpT0_)
        /*0200*/ 	.word	0x00000000


	//----- nvinfo : EIATTR_MIN_STACK_SIZE
	.align		4
.L_141:
        /*0204*/ 	.byte	0x04, 0x12
        /*0206*/ 	.short	(.L_143 - .L_142)
	.align		4
.L_142:
        /*0208*/ 	.word	index@(_ZN6thrust24THRUST_300001_SM_1000_NS8cuda_cub4core6detail13_kernel_agentINS1_8__reduce11ReduceAgentINS0_12zip_iteratorIN4cuda3std3__45tupleIJNS0_6detail15normal_iteratorINS0_10device_ptrIfEEEENS0_17counting_iteratorIlNS0_11use_defaultESI_SI_EEEEEEEPNSB_IJflEEESM_lNS1_9__extrema9arg_max_fIflNSA_4lessIfEEEEEEJSL_SN_lN3cub18CUB_300001_SM_100013GridEvenShareIlEENSV_9GridQueueIyEESS_EEEvDpT0_)
        /*020c*/ 	.word	0x00000000


	//----- nvinfo : EIATTR_MIN_STACK_SIZE
	.align		4
.L_143:
        /*0210*/ 	.byte	0x04, 0x12
        /*0212*/ 	.short	(.L_145 - .L_144)
	.align		4
.L_144:
        /*0214*/ 	.word	index@(_ZN6thrust24THRUST_300001_SM_1000_NS8cuda_cub4core6detail13_kernel_agentINS1_8__reduce11ReduceAgentINS0_12zip_iteratorIN4cuda3std3__45tupleIJNS0_6detail15normal_iteratorINS0_10device_ptrIfEEEENS0_17counting_iteratorIlNS0_11use_defaultESI_SI_EEEEEEEPNSB_IJflEEESM_lNS1_9__extrema9arg_max_fIflNSA_4lessIfEEEEEEJSL_SN_lSS_EEEvDpT0_)
        /*0218*/ 	.word	0x00000000


	//----- nvinfo : EIATTR_MIN_STACK_SIZE
	.align		4
.L_145:
        /*021c*/ 	.byte	0x04, 0x12
        /*021e*/ 	.short	(.L_147 - .L_146)
	.align		4
.L_146:
        /*0220*/ 	.word	index@(_ZN6thrust24THRUST_300001_SM_1000_NS8cuda_cub4core6detail13_kernel_agentINS1_8__reduce11ReduceAgentIPN4cuda3std3__45tupleIJflEEESC_SB_iNS1_9__extrema9arg_max_fIflNS9_4lessIfEEEEEEJSC_SC_iSH_EEEvDpT0_)
        /*0224*/ 	.word	0x00000000


	//----- nvinfo : EIATTR_MIN_STACK_SIZE
	.align		4
.L_147:
        /*0228*/ 	.byte	0x04, 0x12
        /*022a*/ 	.short	(.L_149 - .L_148)
	.align		4
.L_148:
        /*022c*/ 	.word	index@(_ZN6thrust24THRUST_300001_SM_1000_NS8cuda_cub4core6detail13_kernel_agentINS1_8__reduce10DrainAgentIiEEJN3cub18CUB_300001_SM_10009GridQueueIjEEiEEEvDpT0_)
        /*0230*/ 	.word	0x00000000


	//----- nvinfo : EIATTR_MIN_STACK_SIZE
	.align		4
.L_149:
        /*0234*/ 	.byte	0x04, 0x12
        /*0236*/ 	.short	(.L_151 - .L_150)
	.align		4
.L_150:
        /*0238*/ 	.word	index@(_ZN6thrust24THRUST_300001_SM_1000_NS8cuda_cub4core6detail13_kernel_agentINS1_8__reduce11ReduceAgentINS0_12zip_iteratorIN4cuda3std3__45tupleIJNS0_6detail15normal_iteratorINS0_10device_ptrIfEEEENS0_17counting_iteratorIlNS0_11use_defaultESI_SI_EEEEEEEPNSB_IJflEEESM_iNS1_9__extrema9arg_max_fIflNSA_4lessIfEEEEEEJSL_SN_iN3cub18CUB_300001_SM_100013GridEvenShareIiEENSV_9GridQueueIjEESS_EEEvDpT0_)
        /*023c*/ 	.word	0x00000000


	//----- nvinfo : EIATTR_MIN_STACK_SIZE
	.align		4
.L_151:
        /*0240*/ 	.byte	0x04, 0x12
        /*0242*/ 	.short	(.L_153 - .L_152)
	.align		4
.L_152:
        /*0244*/ 	.word	index@(_ZN6thrust24THRUST_300001_SM_1000_NS8cuda_cub4core6detail13_kernel_agentINS1_8__reduce11ReduceAgentINS0_12zip_iteratorIN4cuda3std3__45tupleIJNS0_6detail15normal_iteratorINS0_10device_ptrIfEEEENS0_17counting_iteratorIlNS0_11use_defaultESI_SI_EEEEEEEPNSB_IJflEEESM_iNS1_9__extrema9arg_max_fIflNSA_4lessIfEEEEEEJSL_SN_iSS_EEEvDpT0_)
        /*0248*/ 	.word	0x00000000


	//----- nvinfo : EIATTR_MIN_STACK_SIZE
	.align		4
.L_153:
        /*024c*/ 	.byte	0x04, 0x12
        /*024e*/ 	.short	(.L_155 - .L_154)
	.align		4
.L_154:
        /*0250*/ 	.word	index@(_Z6mutatePA48_i)
        /*0254*/ 	.word	0x00000000


	//----- nvinfo : EIATTR_MIN_STACK_SIZE
	.align		4
.L_155:
        /*0258*/ 	.byte	0x04, 0x12
        /*025a*/ 	.short	(.L_157 - .L_156)
	.align		4
.L_156:
        /*025c*/ 	.word	index@(_Z21crossover_and_migratePA48_iPfS0_)
        /*0260*/ 	.word	0x00000010


	//----- nvinfo : EIATTR_MIN_STACK_SIZE
	.align		4
.L_157:
        /*0264*/ 	.byte	0x04, 0x12
        /*0266*/ 	.short	(.L_159 - .L_158)
	.align		4
.L_158:
        /*0268*/ 	.word	index@(_Z16rank_individualsPA48_iPA48_fPf)
        /*026c*/ 	.word	0x00000000
.L_159:


//--------------------- .nv.compat                --------------------------
	.section	.nv.compat,"",@"SHT_CUDA_COMPAT_INFO"
	.align	4
        /*0000*/ 	.byte	0x02, 0x09, 0x00, 0x00, 0x02, 0x02, 0x01, 0x00, 0x02, 0x05, 0x05, 0x00, 0x03, 0x07, 0x01, 0x01
        /*0010*/ 	.byte	0x02, 0x03, 0x00, 0x00, 0x02, 0x06, 0x01, 0x00, 0x04, 0x0b, 0x08, 0x00, 0x01, 0x00, 0x00, 0x00
        /*0020*/ 	.byte	0x00, 0x00, 0x00, 0x00


//--------------------- .nv.info._ZN3cub18CUB_300001_SM_10006detail4scan16DeviceScanKernelINS2_10policy_hubIfffmN4cuda3std3__44plusIvEEE10Policy1000EN6thrust24THRUST_300001_SM_1000_NS10device_ptrIfEEPfNS0_13ScanTileStateIfLb1EEES9_NS0_8NullTypeEmfLb0ESJ_EEvT0_T1_T2_iT3_T4_T5_ --------------------------
	.section	.nv.info._ZN3cub18CUB_300001_SM_10006detail4scan16DeviceScanKernelINS2_10policy_hubIfffmN4cuda3std3__44plusIvEEE10Policy1000EN6thrust24THRUST_300001_SM_1000_NS10device_ptrIfEEPfNS0_13ScanTileStateIfLb1EEES9_NS0_8NullTypeEmfLb0ESJ_EEvT0_T1_T2_iT3_T4_T5_,"",@"SHT_CUDA_INFO"
	.sectionflags	@""
	.align	4


	//----- nvinfo : EIATTR_CUDA_API_VERSION
	.align		4
        /*0000*/ 	.byte	0x04, 0x37
        /*0002*/ 	.short	(.L_161 - .L_160)
.L_160:
        /*0004*/ 	.word	0x00000082


	//----- nvinfo : EIATTR_KPARAM_INFO
	.align		4
.L_161:
        /*0008*/ 	.byte	0x04, 0x17
        /*000a*/ 	.short	(.L_163 - .L_162)
.L_162:
        /*000c*/ 	.word	0x00000000
        /*0010*/ 	.short	0x0006
        /*0012*/ 	.short	0x0020
        /*0014*/ 	.byte	0x00, 0xf0, 0x21, 0x00


	//----- nvinfo : EIATTR_KPARAM_INFO
	.align		4
.L_163:
        /*0018*/ 	.byte	0x04, 0x17
        /*001a*/ 	.short	(.L_165 - .L_164)
.L_164:
        /*001c*/ 	.word	0x00000000
        /*0020*/ 	.short	0x0005
        /*0022*/ 	.short	0x001d
        /*0024*/ 	.byte	0x00, 0xf0, 0x05, 0x00


	//----- nvinfo : EIATTR_KPARAM_INFO
	.align		4
.L_165:
        /*0028*/ 	.byte	0x04, 0x17
        /*002a*/ 	.short	(.L_167 - .L_166)
.L_166:
        /*002c*/ 	.word	0x00000000
        /*0030*/ 	.short	0x0004
        /*0032*/ 	.short	0x001c
        /*0034*/ 	.byte	0x00, 0xf0, 0x05, 0x00


	//----- nvinfo : EIATTR_KPARAM_INFO
	.align		4
.L_167:
        /*0038*/ 	.byte	0x04, 0x17
        /*003a*/ 	.short	(.L_169 - .L_168)
.L_168:
        /*003c*/ 	.word	0x00000000
        /*0040*/ 	.short	0x0003
        /*0042*/ 	.short	0x0018
        /*0044*/ 	.byte	0x00, 0xf0, 0x11, 0x00


	//----- nvinfo : EIATTR_KPARAM_INFO
	.align		4
.L_169:
        /*0048*/ 	.byte	0x04, 0x17
        /*004a*/ 	.short	(.L_171 - .L_170)
.L_170:
        /*004c*/ 	.word	0x00000000
        /*0050*/ 	.short	0x0002
        /*0052*/ 	.short	0x0010
        /*0054*/ 	.byte	0x00, 0xf0, 0x21, 0x00


	//----- nvinfo : EIATTR_KPARAM_INFO
	.align		4
.L_171:
        /*0058*/ 	.byte	0x04, 0x17
        /*005a*/ 	.short	(.L_173 - .L_172)
.L_172:
        /*005c*/ 	.word	0x00000000
        /*0060*/ 	.short	0x0001
        /*0062*/ 	.short	0x0008
        /*0064*/ 	.byte	0x00, 0xf5, 0x21, 0x00


	//----- nvinfo : EIATTR_KPARAM_INFO
	.align		4
.L_173:
        /*0068*/ 	.byte	0x04, 0x17
        /*006a*/ 	.short	(.L_175 - .L_174)
.L_174:
        /*006c*/ 	.word	0x00000000
        /*0070*/ 	.short	0x0000
        /*0072*/ 	.short	0x0000
        /*0074*/ 	.byte	0x00, 0xf0, 0x21, 0x00


	//----- nvinfo : EIATTR_SPARSE_MMA_MASK
	.align		4
.L_175:
        /*0078*/ 	.byte	0x03, 0x50
        /*007a*/ 	.short	0x0000


	//----- nvinfo : EIATTR_MAXREG_COUNT
	.align		4
        /*007c*/ 	.byte	0x03, 0x1b
        /*007e*/ 	.short	0x0080


	//----- nvinfo : EIATTR_NUM_BARRIERS
	.align		4
        /*0080*/ 	.byte	0x02, 0x4c
        /*0082*/ 	.byte	0x01
	.zero		1


	//----- nvinfo : EIATTR_MERCURY_ISA_VERSION
	.align		4
        /*0084*/ 	.byte	0x03, 0x5f
        /*0086*/ 	.short	0x0101


	//----- nvinfo : EIATTR_COOP_GROUP_MASK_REGIDS
	.align		4
        /*0088*/ 	.byte	0x04, 0x29
        /*008a*/ 	.short	(.L_177 - .L_176)


	//   ....[0]....
.L_176:
        /*008c*/ 	.word	0xffffffff


	//   ....[1]....
        /*0090*/ 	.word	0xffffffff


	//   ....[2]....
        /*0094*/ 	.word	0xffffffff


	//   ....[3]....
        /*0098*/ 	.word	0xffffffff


	//   ....[4]....
        /*009c*/ 	.word	0xffffffff


	//   ....[5]....
        /*00a0*/ 	.word	0xffffffff


	//   ....[6]....
        /*00a4*/ 	.word	0xffffffff


	//   ....[7]....
        /*00a8*/ 	.word	0xffffffff


	//   ....[8]....
        /*00ac*/ 	.word	0xffffffff


	//   ....[9]....
        /*00b0*/ 	.word	0xffffffff


	//   ....[10]....
        /*00b4*/ 	.word	0xffffffff


	//   ....[11]....
        /*00b8*/ 	.word	0xffffffff


	//   ....[12]....
        /*00bc*/ 	.word	0xffffffff


	//   ....[13]....
        /*00c0*/ 	.word	0xffffffff


	//   ....[14]....
        /*00c4*/ 	.word	0xffffffff


	//   ....[15]....
        /*00c8*/ 	.word	0xffffffff


	//   ....[16]....
        /*00cc*/ 	.word	0xffffffff


	//   ....[17]....
        /*00d0*/ 	.word	0xffffffff


	//   ....[18]....
        /*00d4*/ 	.word	0xffffffff


	//   ....[19]....
        /*00d8*/ 	.word	0xffffffff


	//   ....[20]....
        /*00dc*/ 	.word	0xffffffff


	//   ....[21]....
        /*00e0*/ 	.word	0xffffffff


	//   ....[22]....
        /*00e4*/ 	.word	0xffffffff


	//   ....[23]....
        /*00e8*/ 	.word	0xffffffff


	//   ....[24]....
        /*00ec*/ 	.word	0xffffffff


	//   ....[25]....
        /*00f0*/ 	.word	0xffffffff


	//   ....[26]....
        /*00f4*/ 	.word	0xffffffff


	//   ....[27]....
        /*00f8*/ 	.word	0xffffffff


	//   ....[28]....
        /*00fc*/ 	.word	0xffffffff


	//   ....[29]....
        /*0100*/ 	.word	0xffffffff


	//   ....[30]....
        /*0104*/ 	.word	0xffffffff


	//   ....[31]....
        /*0108*/ 	.word	0xffffffff


	//   ....[32]....
        /*010c*/ 	.word	0xffffffff


	//   ....[33]....
        /*0110*/ 	.word	0xffffffff


	//   ....[34]....
        /*0114*/ 	.word	0xffffffff


	//   ....[35]....
        /*0118*/ 	.word	0xffffffff


	//   ....[36]....
        /*011c*/ 	.word	0xffffffff


	//   ....[37]....
        /*0120*/ 	.word	0xffffffff


	//   ....[38]....
        /*0124*/ 	.word	0xffffffff


	//   ....[39]....
        /*0128*/ 	.word	0xffffffff


	//   ....[40]....
        /*012c*/ 	.word	0xffffffff


	//   ....[41]....
        /*0130*/ 	.word	0xffffffff


	//   ....[42]....
        /*0134*/ 	.word	0xffffffff


	//   ....[43]....
        /*0138*/ 	.word	0xffffffff


	//   ....[44]....
        /*013c*/ 	.word	0xffffffff


	//   ....[45]....
        /*0140*/ 	.word	0xffffffff


	//   ....[46]....
        /*0144*/ 	.word	0xffffffff


	//   ....[47]....
        /*0148*/ 	.word	0xffffffff


	//   ....[48]....
        /*014c*/ 	.word	0xffffffff


	//   ....[49]....
        /*0150*/ 	.word	0xffffffff


	//   ....[50]....
        /*0154*/ 	.word	0xffffffff


	//   ....[51]....
        /*0158*/ 	.word	0xffffffff


	//   ....[52]....
        /*015c*/ 	.word	0xffffffff


	//   ....[53]....
        /*0160*/ 	.word	0xffffffff


	//   ....[54]....
        /*0164*/ 	.word	0xffffffff


	//   ....[55]....
        /*0168*/ 	.word	0xffffffff


	//   ....[56]....
        /*016c*/ 	.word	0xffffffff


	//   ....[57]....
        /*0170*/ 	.word	0xffffffff


	//   ....[58]....
        /*0174*/ 	.word	0xffffffff


	//   ....[59]....
        /*0178*/ 	.word	0xffffffff


	//   ....[60]....
        /*017c*/ 	.word	0xffffffff


	//   ....[61]....
        /*0180*/ 	.word	0xffffffff


	//   ....[62]....
        /*0184*/ 	.word	0xffffffff


	//   ....[63]....
        /*0188*/ 	.word	0xffffffff


	//   ....[64]....
        /*018c*/ 	.word	0x05000008


	//   ....[65]....
        /*0190*/ 	.word	0x05000008


	//   ....[66]....
        /*0194*/ 	.word	0x05000008


	//   ....[67]....
        /*0198*/ 	.word	0x05000008


	//   ....[68]....
        /*019c*/ 	.word	0x05000008


	//   ....[69]....
        /*01a0*/ 	.word	0x05000008


	//   ....[70]....
        /*01a4*/ 	.word	0x05000008


	//   ....[71]....
        /*01a8*/ 	.word	0x05000008


	//   ....[72]....
        /*01ac*/ 	.word	0x05000008


	//   ....[73]....
        /*01b0*/ 	.word	0x05000008


	//   ....[74]....
        /*01b4*/ 	.word	0x05000008


	//   ....[75]....
        /*01b8*/ 	.word	0x05000008


	//   ....[76]....
        /*01bc*/ 	.word	0x05000008


	//   ....[77]....
        /*01c0*/ 	.word	0x05000008


	//   ....[78]....
        /*01c4*/ 	.word	0x05000008


	//   ....[79]....
        /*01c8*/ 	.word	0x05000008


	//   ....[80]....
        /*01cc*/ 	.word	0x05000008


	//   ....[81]....
        /*01d0*/ 	.word	0x05000008


	//   ....[82]....
        /*01d4*/ 	.word	0x05000008


	//   ....[83]....
        /*01d8*/ 	.word	0x05000008


	//   ....[84]....
        /*01dc*/ 	.word	0x05000008


	//   ....[85]....
        /*01e0*/ 	.word	0x05000008


	//   ....[86]....
        /*01e4*/ 	.word	0x05000008


	//   ....[87]....
        /*01e8*/ 	.word	0x05000008


	//   ....[88]....
        /*01ec*/ 	.word	0x05000008


	//   ....[89]....
        /*01f0*/ 	.word	0x05000008


	//   ....[90]....
        /*01f4*/ 	.word	0x05000008


	//   ....[91]....
        /*01f8*/ 	.word	0x05000008


	//   ....[92]....
        /*01fc*/ 	.word	0x05000008


	//   ....[93]....
        /*0200*/ 	.word	0x05000008


	//   ....[94]....
        /*0204*/ 	.word	0x05000008


	//   ....[95]....
        /*0208*/ 	.word	0x05000008


	//   ....[96]....
        /*020c*/ 	.word	0x05000008


	//   ....[97]....
        /*0210*/ 	.word	0x05000008


	//   ....[98]....
        /*0214*/ 	.word	0x05000008


	//   ....[99]....
        /*0218*/ 	.word	0x05000008


	//----- nvinfo : EIATTR_COOP_GROUP_INSTR_OFFSETS
	.align		4
.L_177:
        /*021c*/ 	.byte	0x04, 0x28
        /*021e*/ 	.short	(.L_179 - .L_178)


	//   ....[0]....
.L_178:
        /*0220*/ 	.word	0x00000470


	//   ....[1]....
        /*0224*/ 	.word	0x00000720


	//   ....[2]....
        /*0228*/ 	.word	0x00000740


	//   ....[3]....
        /*022c*/ 	.word	0x00000760


	//   ....[4]....
        /*0230*/ 	.word	0x00000780


	//   ....[5]....
        /*0234*/ 	.word	0x000007a0


	//   ....[6]....
        /*0238*/ 	.word	0x00000800


	//   ....[7]....
        /*023c*/ 	.word	0x00000c50


	//   ....[8]....
        /*0240*/ 	.word	0x00000c70


	//   ....[9]....
        /*0244*/ 	.word	0x00000c90


	//   ....[10]....
        /*0248*/ 	.word	0x00000cb0


	//   ....[11]....
        /*024c*/ 	.word	0x00000cd0


	//   ....[12]....
        /*0250*/ 	.word	0x00000d30


	//   ....[13]....
        /*0254*/ 	.word	0x000010c0


	//   ....[14]....
        /*0258*/ 	.word	0x00001150


	//   ....[15]....
        /*025c*/ 	.word	0x000011c0


	//   ....[16]....
        /*0260*/ 	.word	0x00001260


	//   ....[17]....
        /*0264*/ 	.word	0x000012d0


	//   ....[18]....
        /*0268*/ 	.word	0x00001300


	//   ....[19]....
        /*026c*/ 	.word	0x00001330


	//   ....[20]....
        /*0270*/ 	.word	0x00001360


	//   ....[21]....
        /*0274*/ 	.word	0x00001370


	//   ....[22]....
        /*0278*/ 	.word	0x00001440


	//   ....[23]....
        /*027c*/ 	.word	0x000014d0


	//   ....[24]....
        /*0280*/ 	.word	0x00001530


	//   ....[25]....
        /*0284*/ 	.word	0x00001590


	//   ....[26]....
        /*0288*/ 	.word	0x000015e0


	//   ....[27]....
        /*028c*/ 	.word	0x00001610


	//   ....[28]....
        /*0290*/ 	.word	0x00001640


	//   ....[29]....
        /*0294*/ 	.word	0x00001670


	//   ....[30]....
        /*0298*/ 	.word	0x00001680


	//   ....[31]....
        /*029c*/ 	.word	0x00001af0


	//   ....[32]....
        /*02a0*/ 	.word	0x000024b0


	//   ....[33]....
        /*02a4*/ 	.word	0x00002770


	//   ....[34]....
        /*02a8*/ 	.word	0x00002790


	//   ....[35]....
        /*02ac*/ 	.word	0x000027b0


	//   ....[36]....
        /*02b0*/ 	.word	0x000027d0


	//   ....[37]....
        /*02b4*/ 	.word	0x000027f0


	//   ....[38]....
        /*02b8*/ 	.word	0x00002850


	//   ....[39]....
        /*02bc*/ 	.word	0x00002c20


	//   ....[40]....
        /*02c0*/ 	.word	0x00002c40


	//   ....[41]....
        /*02c4*/ 	.word	0x00002c60


	//   ....[42]....
        /*02c8*/ 	.word	0x00002c80


	//   ....[43]....
        /*02cc*/ 	.word	0x00002ca0


	//   ....[44]....
        /*02d0*/ 	.word	0x00002d00


	//   ....[45]....
        /*02d4*/ 	.word	0x00003090


	//   ....[46]....
        /*02d8*/ 	.word	0x00003120


	//   ....[47]....
        /*02dc*/ 	.word	0x00003180


	//   ....[48]....
        /*02e0*/ 	.word	0x000031f0


	//   ....[49]....
        /*02e4*/ 	.word	0x00003250


	//   ....[50]....
        /*02e8*/ 	.word	0x00003290


	//   ....[51]....
        /*02ec*/ 	.word	0x000032d0


	//   ....[52]....
        /*02f0*/ 	.word	0x00003320


	//   ....[53]....
        /*02f4*/ 	.word	0x00003330


	//   ....[54]....
        /*02f8*/ 	.word	0x00003410


	//   ....[55]....
        /*02fc*/ 	.word	0x000034a0


	//   ....[56]....
        /*0300*/ 	.word	0x00003500


	//   ....[57]....
        /*0304*/ 	.word	0x00003570


	//   ....[58]....
        /*0308*/ 	.word	0x000035c0


	//   ....[59]....
        /*030c*/ 	.word	0x00003600


	//   ....[60]....
        /*0310*/ 	.word	0x00003640


	//   ....[61]....
        /*0314*/ 	.word	0x00003680


	//   ....[62]....
        /*0318*/ 	.word	0x00003690


	//   ....[63]....
        /*031c*/ 	.word	0x00003b30


	//   ....[64]....
        /*0320*/ 	.word	0x000040e0


	//   ....[65]....
        /*0324*/ 	.word	0x00004160


	//   ....[66]....
        /*0328*/ 	.word	0x00004200


	//   ....[67]....
        /*032c*/ 	.word	0x000042f0


	//   ....[68]....
        /*0330*/ 	.word	0x00004370


	//   ....[69]....
        /*0334*/ 	.word	0x000043f0


	//   ....[70]....
        /*0338*/ 	.word	0x00004470


	//   ....[71]....
        /*033c*/ 	.word	0x000044f0


	//   ....[72]....
        /*0340*/ 	.word	0x00004590


	//   ....[73]....
        /*0344*/ 	.word	0x00004600


	//   ....[74]....
        /*0348*/ 	.word	0x00004680


	//   ....[75]....
        /*034c*/ 	.word	0x00004700


	//   ....[76]....
        /*0350*/ 	.word	0x000047b0


	//   ....[77]....
        /*0354*/ 	.word	0x00004820


	//   ....[78]....
        /*0358*/ 	.word	0x00004880


	//   ....[79]....
        /*035c*/ 	.word	0x000048e0


	//   ....[80]....
        /*0360*/ 	.word	0x00004940


	//   ....[81]....
        /*0364*/ 	.word	0x000049a0


	//   ....[82]....
        /*0368*/ 	.word	0x00004a10


	//   ....[83]....
        /*036c*/ 	.word	0x00004a90


	//   ....[84]....
        /*0370*/ 	.word	0x00004b30


	//   ....[85]....
        /*0374*/ 	.word	0x00004be0


	//   ....[86]....
        /*0378*/ 	.word	0x00004c80


	//   ....[87]....
        /*037c*/ 	.word	0x00004d10


	//   ....[88]....
        /*0380*/ 	.word	0x00004da0


	//   ....[89]....
        /*0384*/ 	.word	0x00004e10


	//   ....[90]....
        /*0388*/ 	.word	0x00004ed0


	//   ....[91]....
        /*038c*/ 	.word	0x00004f40


	//   ....[92]....
        /*0390*/ 	.word	0x00004fc0


	//   ....[93]....
        /*0394*/ 	.word	0x00005040


	//   ....[94]....
        /*0398*/ 	.word	0x00005110


	//   ....[95]....
        /*039c*/ 	.word	0x000051a0


	//   ....[96]....
        /*03a0*/ 	.word	0x00005220


	//   ....[97]....
        /*03a4*/ 	.word	0x000052a0


	//   ....[98]....
        /*03a8*/ 	.word	0x00005310


	//   ....[99]....
        /*03ac*/ 	.word	0x00005370


	//----- nvinfo : EIATTR_VRC_CTA_INIT_COUNT
	.align		4
.L_179:
        /*03b0*/ 	.byte	0x02, 0x4a
	.zero		1
	.zero		1


	//----- nvinfo : EIATTR_EXIT_INSTR_OFFSETS
	.align		4
        /*03b4*/ 	.byte	0x04, 0x1c
        /*03b6*/ 	.short	(.L_181 - .L_180)


	//   ....[0]....
.L_180:
        /*03b8*/ 	.word	0x00001d60


	//   ....[1]....
        /*03bc*/ 	.word	0x00001d90


	//   ....[2]....
        /*03c0*/ 	.word	0x00004070


	//   ....[3]....
        /*03c4*/ 	.word	0x00004090


	//----- nvinfo : EIATTR_MAX_THREADS
	.align		4
.L_181:
        /*03c8*/ 	.byte	0x04, 0x05
        /*03ca*/ 	.short	(.L_183 - .L_182)
.L_182:
        /*03cc*/ 	.word	0x000001a0
        /*03d0*/ 	.word	0x00000001
        /*03d4*/ 	.word	0x00000001


	//----- nvinfo : EIATTR_CRS_STACK_SIZE
	.align		4
.L_183:
        /*03d8*/ 	.byte	0x04, 0x1e
        /*03da*/ 	.short	(.L_185 - .L_184)
.L_184:
        /*03dc*/ 	.word	0x00000000


	//----- nvinfo : EIATTR_CBANK_PARAM_SIZE
	.align		4
.L_185:
        /*03e0*/ 	.byte	0x03, 0x19
        /*03e2*/ 	.short	0x0028


	//----- nvinfo : EIATTR_PARAM_CBANK
	.align		4
        /*03e4*/ 	.byte	0x04, 0x0a
        /*03e6*/ 	.short	(.L_187 - .L_186)
	.align		4
.L_186:
        /*03e8*/ 	.word	index@(.nv.constant0._ZN3cub18CUB_300001_SM_10006detail4scan16DeviceScanKernelINS2_10policy_hubIfffmN4cuda3std3__44plusIvEEE10Policy1000EN6thrust24THRUST_300001_SM_1000_NS10device_ptrIfEEPfNS0_13ScanTileStateIfLb1EEES9_NS0_8NullTypeEmfLb0ESJ_EEvT0_T1_T2_iT3_T4_T5_)
        /*03ec*/ 	.short	0x0380
        /*03ee*/ 	.short	0x0028


	//----- nvinfo : EIATTR_SW_WAR
	.align		4
.L_187:
        /*03f0*/ 	.byte	0x04, 0x36
        /*03f2*/ 	.short	(.L_189 - .L_188)
.L_188:
        /*03f4*/ 	.word	0x00000008
.L_189:


//--------------------- .nv.info._ZN3cub18CUB_300001_SM_10006detail4scan16DeviceScanKernelINS2_10policy_hubIfffjN4cuda3std3__44plusIvEEE10Policy1000EN6thrust24THRUST_300001_SM_1000_NS10device_ptrIfEEPfNS0_13ScanTileStateIfLb1EEES9_NS0_8NullTypeEjfLb0ESJ_EEvT0_T1_T2_iT3_T4_T5_ --------------------------
	.section	.nv.info._ZN3cub18CUB_300001_SM_10006detail4scan16DeviceScanKernelINS2_10policy_hubIfffjN4cuda3std3__44plusIvEEE10Policy1000EN6thrust24THRUST_300001_SM_1000_NS10device_ptrIfEEPfNS0_13ScanTileStateIfLb1EEES9_NS0_8NullTypeEjfLb0ESJ_EEvT0_T1_T2_iT3_T4_T5_,"",@"SHT_CUDA_INFO"
	.sectionflags	@""
	.align	4


	//----- nvinfo : EIATTR_CUDA_API_VERSION
	.align		4
        /*0000*/ 	.byte	0x04, 0x37
        /*0002*/ 	.short	(.L_191 - .L_190)
.L_190:
        /*0004*/ 	.word	0x00000082


	//----- nvinfo : EIATTR_KPARAM_INFO
	.align		4
.L_191:
        /*0008*/ 	.byte	0x04, 0x17
        /*000a*/ 	.short	(.L_193 - .L_192)
.L_192:
        /*000c*/ 	.word	0x00000000
        /*0010*/ 	.short	0x0006
        /*0012*/ 	.short	0x0020
        /*0014*/ 	.byte	0x00, 0xf0, 0x11, 0x00


	//----- nvinfo : EIATTR_KPARAM_INFO
	.align		4
.L_193:
        /*0018*/ 	.byte	0x04, 0x17
        /*001a*/ 	.short	(.L_195 - .L_194)
.L_194:
        /*001c*/ 	.word	0x00000000
        /*0020*/ 	.short	0x0005
        /*0022*/ 	.short	0x001d
        /*0024*/ 	.byte	0x00, 0xf0, 0x05, 0x00


	//----- nvinfo : EIATTR_KPARAM_INFO
	.align		4
.L_195:
        /*0028*/ 	.byte	0x04, 0x17
        /*002a*/ 	.short	(.L_197 - .L_196)
.L_196:
        /*002c*/ 	.word	0x00000000
        /*0030*/ 	.short	0x0004
        /*0032*/ 	.short	0x001c
        /*0034*/ 	.byte	0x00, 0xf0, 0x05, 0x00


	//----- nvinfo : EIATTR_KPARAM_INFO
	.align		4
.L_197:
        /*0038*/ 	.byte	0x04, 0x17
        /*003a*/ 	.short	(.L_199 - .L_198)
.L_198:
        /*003c*/ 	.word	0x00000000
        /*0040*/ 	.short	0x0003
        /*0042*/ 	.short	0x0018
        /*0044*/ 	.byte	0x00, 0xf0, 0x11, 0x00


	//----- nvinfo : EIATTR_KPARAM_INFO
	.align		4
.L_199:
        /*0048*/ 	.byte	0x04, 0x17
        /*004a*/ 	.short	(.L_201 - .L_200)
.L_200:
        /*004c*/ 	.word	0x00000000
        /*0050*/ 	.short	0x0002
        /*0052*/ 	.short	0x0010
        /*0054*/ 	.byte	0x00, 0xf0, 0x21, 0x00


	//----- nvinfo : EIATTR_KPARAM_INFO
	.align		4
.L_201:
        /*0058*/ 	.byte	0x04, 0x17
        /*005a*/ 	.short	(.L_203 - .L_202)
.L_202:
        /*005c*/ 	.word	0x00000000
        /*0060*/ 	.short	0x0001
        /*0062*/ 	.short	0x0008
        /*0064*/ 	.byte	0x00, 0xf5, 0x21, 0x00


	//----- nvinfo : EIATTR_KPARAM_INFO
	.align		4
.L_203:
        /*0068*/ 	.byte	0x04, 0x17
        /*006a*/ 	.short	(.L_205 - .L_204)
.L_204:
        /*006c*/ 	.word	0x00000000
        /*0070*/ 	.short	0x0000
        /*0072*/ 	.short	0x0000
        /*0074*/ 	.byte	0x00, 0xf0, 0x21, 0x00


	//----- nvinfo : EIATTR_SPARSE_MMA_MASK
	.align		4
.L_205:
        /*0078*/ 	.byte	0x03, 0x50
        /*007a*/ 	.short	0x0000


	//----- nvinfo : EIATTR_MAXREG_COUNT
	.align		4
        /*007c*/ 	.byte	0x03, 0x1b
        /*007e*/ 	.short	0x00a8


	//----- nvinfo : EIATTR_NUM_BARRIERS
	.align		4
        /*0080*/ 	.byte	0x02, 0x4c
        /*0082*/ 	.byte	0x01
	.zero		1


	//----- nvinfo : EIATTR_MERCURY_ISA_VERSION
	.align		4
        /*0084*/ 	.byte	0x03, 0x5f
        /*0086*/ 	.short	0x0101


	//----- nvinfo : EIATTR_UNUSED_LOAD_BYTE_OFFSET
	.align		4
        /*0088*/ 	.byte	0x04, 0x44
        /*008a*/ 	.short	(.L_207 - .L_206)


	//   ....[0]....
.L_206:
        /*008c*/ 	.word	0x00002b00
        /*0090*/ 	.word	0x00000fff


	//----- nvinfo : EIATTR_COOP_GROUP_MASK_REGIDS
	.align		4
.L_207:
        /*0094*/ 	.byte	0x04, 0x29
        /*0096*/ 	.short	(.L_209 - .L_208)


	//   ....[0]....
.L_208:
        /*0098*/ 	.word	0xffffffff


	//   ....[1]....
        /*009c*/ 	.word	0xffffffff


	//   ....[2]....
        /*00a0*/ 	.word	0xffffffff


	//   ....[3]....
        /*00a4*/ 	.word	0xffffffff


	//   ....[4]....
        /*00a8*/ 	.word	0xffffffff


	//   ....[5]....
        /*00ac*/ 	.word	0xffffffff


	//   ....[6]....
        /*00b0*/ 	.word	0xffffffff


	//   ....[7]....
        /*00b4*/ 	.word	0xffffffff


	//   ....[8]....
        /*00b8*/ 	.word	0xffffffff


	//   ....[9]....
        /*00bc*/ 	.word	0xffffffff


	//   ....[10]....
        /*00c0*/ 	.word	0xffffffff


	//   ....[11]....
        /*00c4*/ 	.word	0xffffffff


	//   ....[12]....
        /*00c8*/ 	.word	0xffffffff


	//   ....[13]....
        /*00cc*/ 	.word	0xffffffff


	//   ....[14]....
        /*00d0*/ 	.word	0xffffffff


	//   ....[15]....
        /*00d4*/ 	.word	0xffffffff


	//   ....[16]....
        /*00d8*/ 	.word	0xffffffff


	//   ....[17]....
        /*00dc*/ 	.word	0xffffffff


	//   ....[18]....
        /*00e0*/ 	.word	0xffffffff


	//   ....[19]....
        /*00e4*/ 	.word	0xffffffff


	//   ....[20]....
        /*00e8*/ 	.word	0xffffffff


	//   ....[21]....
        /*00ec*/ 	.word	0xffffffff


	//   ....[22]....
        /*00f0*/ 	.word	0xffffffff


	//   ....[23]....
        /*00f4*/ 	.word	0xffffffff


	//   ....[24]....
        /*00f8*/ 	.word	0xffffffff


	//   ....[25]....
        /*00fc*/ 	.word	0xffffffff


	//   ....[26]....
        /*0100*/ 	.word	0xffffffff


	//   ....[27]....
        /*0104*/ 	.word	0xffffffff


	//   ....[28]....
        /*0108*/ 	.word	0xffffffff


	//   ....[29]....
        /*010c*/ 	.word	0xffffffff


	//   ....[30]....
        /*0110*/ 	.word	0xffffffff


	//   ....[31]....
        /*0114*/ 	.word	0xffffffff


	//   ....[32]....
        /*0118*/ 	.word	0xffffffff


	//   ....[33]....
        /*011c*/ 	.word	0xffffffff


	//   ....[34]....
        /*0120*/ 	.word	0xffffffff


	//   ....[35]....
        /*0124*/ 	.word	0xffffffff


	//   ....[36]....
        /*0128*/ 	.word	0xffffffff


	//   ....[37]....
        /*012c*/ 	.word	0xffffffff


	//   ....[38]....
        /*0130*/ 	.word	0xffffffff


	//   ....[39]....
        /*0134*/ 	.word	0xffffffff


	//   ....[40]....
        /*0138*/ 	.word	0xffffffff


	//   ....[41]....
        /*013c*/ 	.word	0xffffffff


	//   ....[42]....
        /*0140*/ 	.word	0xffffffff


	//   ....[43]....
        /*0144*/ 	.word	0xffffffff


	//   ....[44]....
        /*0148*/ 	.word	0xffffffff


	//   ....[45]....
        /*014c*/ 	.word	0xffffffff


	//   ....[46]....
        /*0150*/ 	.word	0xffffffff


	//   ....[47]....
        /*0154*/ 	.word	0xffffffff


	//   ....[48]....
        /*0158*/ 	.word	0xffffffff


	//   ....[49]....
        /*015c*/ 	.word	0xffffffff


	//   ....[50]....
        /*0160*/ 	.word	0xffffffff


	//   ....[51]....
        /*0164*/ 	.word	0xffffffff


	//   ....[52]....
        /*0168*/ 	.word	0xffffffff


	//   ....[53]....
        /*016c*/ 	.word	0xffffffff


	//   ....[54]....
        /*0170*/ 	.word	0xffffffff


	//   ....[55]....
        /*0174*/ 	.word	0xffffffff


	//   ....[56]....
        /*0178*/ 	.word	0xffffffff


	//   ....[57]....
        /*017c*/ 	.word	0xffffffff


	//   ....[58]....
        /*0180*/ 	.word	0xffffffff


	//   ....[59]....
        /*0184*/ 	.word	0xffffffff


	//   ....[60]....
        /*0188*/ 	.word	0xffffffff


	//   ....[61]....
        /*018c*/ 	.word	0xffffffff


	//   ....[62]....
        /*0190*/ 	.word	0xffffffff


	//   ....[63]....
        /*0194*/ 	.word	0xffffffff


	//   ....[64]....
        /*0198*/ 	.word	0x05000015


	//   ....[65]....
        /*019c*/ 	.word	0x05000015


	//   ....[66]....
        /*01a0*/ 	.word	0x05000015


	//   ....[67]....
        /*01a4*/ 	.word	0x05000015


	//   ....[68]....
        /*01a8*/ 	.word	0x05000015


	//   ....[69]....
        /*01ac*/ 	.word	0x05000015


	//   ....[70]....
        /*01b0*/ 	.word	0x05000015


	//   ....[71]....
        /*01b4*/ 	.word	0x05000015


	//   ....[72]....
        /*01b8*/ 	.word	0x05000015


	//   ....[73]....
        /*01bc*/ 	.word	0x05000015


	//   ....[74]....
        /*01c0*/ 	.word	0x05000015


	//   ....[75]....
        /*01c4*/ 	.word	0x05000015


	//   ....[76]....
        /*01c8*/ 	.word	0x05000015


	//   ....[77]....
        /*01cc*/ 	.word	0x05000015


	//   ....[78]....
        /*01d0*/ 	.word	0x05000015


	//   ....[79]....
        /*01d4*/ 	.word	0x05000015


	//   ....[80]....
        /*01d8*/ 	.word	0x05000015


	//   ....[81]....
        /*01dc*/ 	.word	0x05000015


	//   ....[82]....
        /*01e0*/ 	.word	0x05000015


	//   ....[83]....
        /*01e4*/ 	.word	0x05000015


	//   ....[84]....
        /*01e8*/ 	.word	0x05000015


	//   ....[85]....
        /*01ec*/ 	.word	0x05000015


	//   ....[86]....
        /*01f0*/ 	.word	0x05000015


	//   ....[87]....
        /*01f4*/ 	.word	0x05000015


	//   ....[88]....
        /*01f8*/ 	.word	0x05000015


	//   ....[89]....
        /*01fc*/ 	.word	0x05000015


	//   ....[90]....
        /*0200*/ 	.word	0x05000015


	//   ....[91]....
        /*0204*/ 	.word	0x05000015


	//   ....[92]....
        /*0208*/ 	.word	0x05000015


	//   ....[93]....
        /*020c*/ 	.word	0x05000015


	//   ....[94]....
        /*0210*/ 	.word	0x05000015


	//   ....[95]....
        /*0214*/ 	.word	0x05000015


	//   ....[96]....
        /*0218*/ 	.word	0x05000015


	//   ....[97]....
        /*021c*/ 	.word	0x05000015


	//   ....[98]....
        /*0220*/ 	.word	0x05000015


	//   ....[99]....
        /*0224*/ 	.word	0x05000015


	//----- nvinfo : EIATTR_COOP_GROUP_INSTR_OFFSETS
	.align		4
.L_209:
        /*0228*/ 	.byte	0x04, 0x28
        /*022a*/ 	.short	(.L_211 - .L_210)


	//   ....[0]....
.L_210:
        /*022c*/ 	.word	0x000004b0


	//   ....[1]....
        /*0230*/ 	.word	0x00000700


	//   ....[2]....
        /*0234*/ 	.word	0x00000730


	//   ....[3]....
        /*0238*/ 	.word	0x00000750


	//   ....[4]....
        /*023c*/ 	.word	0x00000770


	//   ....[5]....
        /*0240*/ 	.word	0x00000790


	//   ....[6]....
        /*0244*/ 	.word	0x000007f0


	//   ....[7]....
        /*0248*/ 	.word	0x00000c20


	//   ....[8]....
        /*024c*/ 	.word	0x00000c50


	//   ....[9]....
        /*0250*/ 	.word	0x00000c70


	//   ....[10]....
        /*0254*/ 	.word	0x00000c90


	//   ....[11]....
        /*0258*/ 	.word	0x00000cb0


	//   ....[12]....
        /*025c*/ 	.word	0x00000d10


	//   ....[13]....
        /*0260*/ 	.word	0x00001050


	//   ....[14]....
        /*0264*/ 	.word	0x00001220


	//   ....[15]....
        /*0268*/ 	.word	0x00001280


	//   ....[16]....
        /*026c*/ 	.word	0x00001340


	//   ....[17]....
        /*0270*/ 	.word	0x00001390


	//   ....[18]....
        /*0274*/ 	.word	0x000013c0


	//   ....[19]....
        /*0278*/ 	.word	0x000013f0


	//   ....[20]....
        /*027c*/ 	.word	0x00001420


	//   ....[21]....
        /*0280*/ 	.word	0x00001430


	//   ....[22]....
        /*0284*/ 	.word	0x00001510


	//   ....[23]....
        /*0288*/ 	.word	0x000016e0


	//   ....[24]....
        /*028c*/ 	.word	0x00001730


	//   ....[25]....
        /*0290*/ 	.word	0x00001790


	//   ....[26]....
        /*0294*/ 	.word	0x000017e0


	//   ....[27]....
        /*0298*/ 	.word	0x00001810


	//   ....[28]....
        /*029c*/ 	.word	0x00001840


	//   ....[29]....
        /*02a0*/ 	.word	0x00001870


	//   ....[30]....
        /*02a4*/ 	.word	0x00001880


	//   ....[31]....
        /*02a8*/ 	.word	0x00001c90


	//   ....[32]....
        /*02ac*/ 	.word	0x00002780


	//   ....[33]....
        /*02b0*/ 	.word	0x000029e0


	//   ....[34]....
        /*02b4*/ 	.word	0x00002a10


	//   ....[35]....
        /*02b8*/ 	.word	0x00002a30


	//   ....[36]....
        /*02bc*/ 	.word	0x00002a50


	//   ....[37]....
        /*02c0*/ 	.word	0x00002a70


	//   ....[38]....
        /*02c4*/ 	.word	0x00002ad0


	//   ....[39]....
        /*02c8*/ 	.word	0x00002e90


	//   ....[40]....
        /*02cc*/ 	.word	0x00002ec0


	//   ....[41]....
        /*02d0*/ 	.word	0x00002ee0


	//   ....[42]....
        /*02d4*/ 	.word	0x00002f00


	//   ....[43]....
        /*02d8*/ 	.word	0x00002f20


	//   ....[44]....
        /*02dc*/ 	.word	0x00002f80


	//   ....[45]....
        /*02e0*/ 	.word	0x000032c0


	//   ....[46]....
        /*02e4*/ 	.word	0x00003490


	//   ....[47]....
        /*02e8*/ 	.word	0x000034f0


	//   ....[48]....
        /*02ec*/ 	.word	0x00003560


	//   ....[49]....
        /*02f0*/ 	.word	0x000035c0


	//   ....[50]....
        /*02f4*/ 	.word	0x00003600


	//   ....[51]....
        /*02f8*/ 	.word	0x00003640


	//   ....[52]....
        /*02fc*/ 	.word	0x00003690


	//   ....[53]....
        /*0300*/ 	.word	0x000036a0


	//   ....[54]....
        /*0304*/ 	.word	0x00003780


	//   ....[55]....
        /*0308*/ 	.word	0x00003950


	//   ....[56]....
        /*030c*/ 	.word	0x000039a0


	//   ....[57]....
        /*0310*/ 	.word	0x00003a10


	//   ....[58]....
        /*0314*/ 	.word	0x00003a60


	//   ....[59]....
        /*0318*/ 	.word	0x00003aa0


	//   ....[60]....
        /*031c*/ 	.word	0x00003ae0


	//   ....[61]....
        /*0320*/ 	.word	0x00003b20


	//   ....[62]....
        /*0324*/ 	.word	0x00003b30


	//   ....[63]....
        /*0328*/ 	.word	0x00003f90


	//   ....[64]....
        /*032c*/ 	.word	0x000045d0


	//   ....[65]....
        /*0330*/ 	.word	0x00004650


	//   ....[66]....
        /*0334*/ 	.word	0x000046e0


	//   ....[67]....
        /*0338*/ 	.word	0x000047e0


	//   ....[68]....
        /*033c*/ 	.word	0x00004880


	//   ....[69]....
        /*0340*/ 	.word	0x000048f0


	//   ....[70]....
        /*0344*/ 	.word	0x00004960


	//   ....[71]....
        /*0348*/ 	.word	0x000049d0


	//   ....[72]....
        /*034c*/ 	.word	0x00004a00


	//   ....[73]....
        /*0350*/ 	.word	0x00004aa0


	//   ....[74]....
        /*0354*/ 	.word	0x00004b20


	//   ....[75]....
        /*0358*/ 	.word	0x00004ba0


	//   ....[76]....
        /*035c*/ 	.word	0x00004c60


	//   ....[77]....
        /*0360*/ 	.word	0x00004ce0


	//   ....[78]....
        /*0364*/ 	.word	0x00004d50


	//   ....[79]....
        /*0368*/ 	.word	0x00004dc0


	//   ....[80]....
        /*036c*/ 	.word	0x00004e30


	//   ....[81]....
        /*0370*/ 	.word	0x00004e60


	//   ....[82]....
        /*0374*/ 	.word	0x00004f00


	//   ....[83]....
        /*0378*/ 	.word	0x00004f80


	//   ....[84]....
        /*037c*/ 	.word	0x00005010


	//   ....[85]....
        /*0380*/ 	.word	0x000050f0


	//   ....[86]....
        /*0384*/ 	.word	0x00005170


	//   ....[87]....
        /*0388*/ 	.word	0x00005200


	//   ....[88]....
        /*038c*/ 	.word	0x00005280


	//   ....[89]....
        /*0390*/ 	.word	0x000052f0


	//   ....[90]....
        /*0394*/ 	.word	0x00005320


	//   ....[91]....
        /*0398*/ 	.word	0x000053e0


	//   ....[92]....
        /*039c*/ 	.word	0x00005460


	//   ....[93]....
        /*03a0*/ 	.word	0x000054e0


	//   ....[94]....
        /*03a4*/ 	.word	0x000055a0


	//   ....[95]....
        /*03a8*/ 	.word	0x00005630


	//   ....[96]....
        /*03ac*/ 	.word	0x000056b0


	//   ....[97]....
        /*03b0*/ 	.word	0x00005730


	//   ....[98]....
        /*03b4*/ 	.word	0x00005790


	//   ....[99]....
        /*03b8*/ 	.word	0x00005810


	//----- nvinfo : EIATTR_VRC_CTA_INIT_COUNT
	.align		4
.L_211:
        /*03bc*/ 	.byte	0x02, 0x4a
	.zero		1
	.zero		1


	//----- nvinfo : EIATTR_EXIT_INSTR_OFFSETS
	.align		4
        /*03c0*/ 	.byte	0x04, 0x1c
        /*03c2*/ 	.short	(.L_213 - .L_212)


	//   ....[0]....
.L_212:
        /*03c4*/ 	.word	0x00001f60


	//   ....[1]....
        /*03c8*/ 	.word	0x00001f80


	//   ....[2]....
        /*03cc*/ 	.word	0x00004560


	//   ....[3]....
        /*03d0*/ 	.word	0x00004580


	//----- nvinfo : EIATTR_MAX_THREADS
	.align		4
.L_213:
        /*03d4*/ 	.byte	0x04, 0x05
        /*03d6*/ 	.short	(.L_215 - .L_214)
.L_214:
        /*03d8*/ 	.word	0x00000180
        /*03dc*/ 	.word	0x00000001
        /*03e0*/ 	.word	0x00000001


	//----- nvinfo : EIATTR_CRS_STACK_SIZE
	.align		4
.L_215:
        /*03e4*/ 	.byte	0x04, 0x1e
        /*03e6*/ 	.short	(.L_217 - .L_216)
.L_216:
        /*03e8*/ 	.word	0x00000000


	//----- nvinfo : EIATTR_CBANK_PARAM_SIZE
	.align		4
.L_217:
        /*03ec*/ 	.byte	0x03, 0x19
        /*03ee*/ 	.short	0x0024


	//----- nvinfo : EIATTR_PARAM_CBANK
	.align		4
        /*03f0*/ 	.byte	0x04, 0x0a
        /*03f2*/ 	.short	(.L_219 - .L_218)
	.align		4
.L_218:
        /*03f4*/ 	.word	index@(.nv.constant0._ZN3cub18CUB_300001_SM_10006detail4scan16DeviceScanKernelINS2_10policy_hubIfffjN4cuda3std3__44plusIvEEE10Policy1000EN6thrust24THRUST_300001_SM_1000_NS10device_ptrIfEEPfNS0_13ScanTileStateIfLb1EEES9_NS0_8NullTypeEjfLb0ESJ_EEvT0_T1_T2_iT3_T4_T5_)
        /*03f8*/ 	.short	0x0380
        /*03fa*/ 	.short	0x0024


	//----- nvinfo : EIATTR_SW_WAR
	.align		4
.L_219:
        /*03fc*/ 	.byte	0x04, 0x36
        /*03fe*/ 	.short	(.L_221 - .L_220)
.L_220:
        /*0400*/ 	.word	0x00000008
.L_221:


//--------------------- .nv.info._ZN3cub18CUB_300001_SM_10006detail4scan20DeviceScanInitKernelINS0_13ScanTileStateIfLb1EEEEEvT_i --------------------------
	.section	.nv.info._ZN3cub18CUB_300001_SM_10006detail4scan20DeviceScanInitKernelINS0_13ScanTileStateIfLb1EEEEEvT_i,"",@"SHT_CUDA_INFO"
	.sectionflags	@""
	.align	4


	//----- nvinfo : EIATTR_CUDA_API_VERSION
	.align		4
        /*0000*/ 	.byte	0x04, 0x37
        /*0002*/ 	.short	(.L_223 - .L_222)
.L_222:
        /*0004*/ 	.word	0x00000082


	//----- nvinfo : EIATTR_KPARAM_INFO
	.align		4
.L_223:
        /*0008*/ 	.byte	0x04, 0x17
        /*000a*/ 	.short	(.L_225 - .L_224)
.L_224:
        /*000c*/ 	.word	0x00000000
        /*0010*/ 	.short	0x0001
        /*0012*/ 	.short	0x0008
        /*0014*/ 	.byte	0x00, 0xf0, 0x11, 0x00


	//----- nvinfo : EIATTR_KPARAM_INFO
	.align		4
.L_225:
        /*0018*/ 	.byte	0x04, 0x17
        /*001a*/ 	.short	(.L_227 - .L_226)
.L_226:
        /*001c*/ 	.word	0x00000000
        /*0020*/ 	.short	0x0000
        /*0022*/ 	.short	0x0000
        /*0024*/ 	.byte	0x00, 0xf0, 0x21, 0x00


	//----- nvinfo : EIATTR_SPARSE_MMA_MASK
	.align		4
.L_227:
        /*0028*/ 	.byte	0x03, 0x50
        /*002a*/ 	.short	0x0000


	//----- nvinfo : EIATTR_MAXREG_COUNT
	.align		4
        /*002c*/ 	.byte	0x03, 0x1b
        /*002e*/ 	.short	0x00ff


	//----- nvinfo : EIATTR_MERCURY_ISA_VERSION
	.align		4
        /*0030*/ 	.byte	0x03, 0x5f
        /*0032*/ 	.short	0x0101


	//----- nvinfo : EIATTR_VRC_CTA_INIT_COUNT
	.align		4
        /*0034*/ 	.byte	0x02, 0x4a
	.zero		1
	.zero		1


	//----- nvinfo : EIATTR_EXIT_INSTR_OFFSETS
	.align		4
        /*0038*/ 	.byte	0x04, 0x1c
        /*003a*/ 	.short	(.L_229 - .L_228)


	//   ....[0]....
.L_228:
        /*003c*/ 	.word	0x000000f0


	//   ....[1]....
        /*0040*/ 	.word	0x00000130


	//----- nvinfo : EIATTR_CBANK_PARAM_SIZE
	.align		4
.L_229:
        /*0044*/ 	.byte	0x03, 0x19
        /*0046*/ 	.short	0x000c


	//----- nvinfo : EIATTR_PARAM_CBANK
	.align		4
        /*0048*/ 	.byte	0x04, 0x0a
        /*004a*/ 	.short	(.L_231 - .L_230)
	.align		4
.L_230:
        /*004c*/ 	.word	index@(.nv.constant0._ZN3cub18CUB_300001_SM_10006detail4scan20DeviceScanInitKernelINS0_13ScanTileStateIfLb1EEEEEvT_i)
        /*0050*/ 	.short	0x0380
        /*0052*/ 	.short	0x000c


	//----- nvinfo : EIATTR_SW_WAR
	.align		4
.L_231:
        /*0054*/ 	.byte	0x04, 0x36
        /*0056*/ 	.short	(.L_233 - .L_232)
.L_232:
        /*0058*/ 	.word	0x00000008
.L_233:


//--------------------- .nv.info._ZN3cub18CUB_300001_SM_10006detail8for_each13static_kernelINS2_12policy_hub_t12policy_500_tEmN6thrust24THRUST_300001_SM_1000_NS8cuda_cub20__uninitialized_fill7functorINS7_10device_ptrIfEEfEEEEvT0_T1_ --------------------------
	.section	.nv.info._ZN3cub18CUB_300001_SM_10006detail8for_each13static_kernelINS2_12policy_hub_t12policy_500_tEmN6thrust24THRUST_300001_SM_1000_NS8cuda_cub20__uninitialized_fill7functorINS7_10device_ptrIfEEfEEEEvT0_T1_,"",@"SHT_CUDA_INFO"
	.sectionflags	@""
	.align	4


	//----- nvinfo : EIATTR_CUDA_API_VERSION
	.align		4
        /*0000*/ 	.byte	0x04, 0x37
        /*0002*/ 	.short	(.L_235 - .L_234)
.L_234:
        /*0004*/ 	.word	0x00000082


	//----- nvinfo : EIATTR_KPARAM_INFO
	.align		4
.L_235:
        /*0008*/ 	.byte	0x04, 0x17
        /*000a*/ 	.short	(.L_237 - .L_236)
.L_236:
        /*000c*/ 	.word	0x00000000
        /*0010*/ 	.short	0x0001
        /*0012*/ 	.short	0x0008
        /*0014*/ 	.byte	0x00, 0xf0, 0x41, 0x00


	//----- nvinfo : EIATTR_KPARAM_INFO
	.align		4
.L_237:
        /*0018*/ 	.byte	0x04, 0x17
        /*001a*/ 	.short	(.L_239 - .L_238)
.L_238:
        /*001c*/ 	.word	0x00000000
        /*0020*/ 	.short	0x0000
        /*0022*/ 	.short	0x0000
        /*0024*/ 	.byte	0x00, 0xf0, 0x21, 0x00


	//----- nvinfo : EIATTR_SPARSE_MMA_MASK
	.align		4
.L_239:
        /*0028*/ 	.byte	0x03, 0x50
        /*002a*/ 	.short	0x0000


	//----- nvinfo : EIATTR_MAXREG_COUNT
	.align		4
        /*002c*/ 	.byte	0x03, 0x1b
        /*002e*/ 	.short	0x00ff


	//----- nvinfo : EIATTR_MERCURY_ISA_VERSION
	.align		4
        /*0030*/ 	.byte	0x03, 0x5f
        /*0032*/ 	.short	0x0101


	//----- nvinfo : EIATTR_VRC_CTA_INIT_COUNT
	.align		4
        /*0034*/ 	.byte	0x02, 0x4a
	.zero		1
	.zero		1


	//----- nvinfo : EIATTR_EXIT_INSTR_OFFSETS
	.align		4
        /*0038*/ 	.byte	0x04, 0x1c
        /*003a*/ 	.short	(.L_241 - .L_240)


	//   ....[0]....
.L_240:
        /*003c*/ 	.word	0x00000130


	//   ....[1]....
        /*0040*/ 	.word	0x00000230


	//   ....[2]....
        /*0044*/ 	.word	0x00000260


	//----- nvinfo : EIATTR_MAX_THREADS
	.align		4
.L_241:
        /*0048*/ 	.byte	0x04, 0x05
        /*004a*/ 	.short	(.L_243 - .L_242)
.L_242:
        /*004c*/ 	.word	0x00000100
        /*0050*/ 	.word	0x00000001
        /*0054*/ 	.word	0x00000001


	//----- nvinfo : EIATTR_CBANK_PARAM_SIZE
	.align		4
.L_243:
        /*0058*/ 	.byte	0x03, 0x19
        /*005a*/ 	.short	0x0018


	//----- nvinfo : EIATTR_PARAM_CBANK
	.align		4
        /*005c*/ 	.byte	0x04, 0x0a
        /*005e*/ 	.short	(.L_245 - .L_244)
	.align		4
.L_244:
        /*0060*/ 	.word	index@(.nv.constant0._ZN3cub18CUB_300001_SM_10006detail8for_each13static_kernelINS2_12policy_hub_t12policy_500_tEmN6thrust24THRUST_300001_SM_1000_NS8cuda_cub20__uninitialized_fill7functorINS7_10device_ptrIfEEfEEEEvT0_T1_)
        /*0064*/ 	.short	0x0380
        /*0066*/ 	.short	0x0018


	//----- nvinfo : EIATTR_SW_WAR
	.align		4
.L_245:
        /*0068*/ 	.byte	0x04, 0x36
        /*006a*/ 	.short	(.L_247 - .L_246)
.L_246:
        /*006c*/ 	.word	0x00000008
.L_247:


//--------------------- .nv.info._ZN3cub18CUB_300001_SM_10006detail8for_each13static_kernelINS2_12policy_hub_t12policy_500_tElNS2_12op_wrapper_tIlN6thrust24THRUST_300001_SM_1000_NS6system6detail7generic6detail21binary_search_functorIPfNSC_18binary_search_lessENSC_3lbfEEENS8_12zip_iteratorIN4cuda3std3__45tupleIJNS8_6detail15normal_iteratorINS8_7pointerIfNS8_8cuda_cub5par_tENS8_11use_defaultESS_EEEENSO_INSP_IlSR_SS_SS_EEEEEEEEEEEEEvT0_T1_ --------------------------
	.section	.nv.info._ZN3cub18CUB_300001_SM_10006detail8for_each13static_kernelINS2_12policy_hub_t12policy_500_tElNS2_12op_wrapper_tIlN6thrust24THRUST_300001_SM_1000_NS6system6detail7generic6detail21binary_search_functorIPfNSC_18binary_search_lessENSC_3lbfEEENS8_12zip_iteratorIN4cuda3std3__45tupleIJNS8_6detail15normal_iteratorINS8_7pointerIfNS8_8cuda_cub5par_tENS8_11use_defaultESS_EEEENSO_INSP_IlSR_SS_SS_EEEEEEEEEEEEEvT0_T1_,"",@"SHT_CUDA_INFO"
	.sectionflags	@""
	.align	4


	//----- nvinfo : EIATTR_CUDA_API_VERSION
	.align		4
        /*0000*/ 	.byte	0x04, 0x37
        /*0002*/ 	.short	(.L_249 - .L_248)
.L_248:
        /*0004*/ 	.word	0x00000082


	//----- nvinfo : EIATTR_KPARAM_INFO
	.align		4
.L_249:
        /*0008*/ 	.byte	0x04, 0x17
        /*000a*/ 	.short	(.L_251 - .L_250)
.L_250:
        /*000c*/ 	.word	0x00000000
        /*0010*/ 	.short	0x0001
        /*0012*/ 	.short	0x0008
        /*0014*/ 	.byte	0x00, 0xf0, 0xa1, 0x00


	//----- nvinfo : EIATTR_KPARAM_INFO
	.align		4
.L_251:
        /*0018*/ 	.byte	0x04, 0x17
        /*001a*/ 	.short	(.L_253 - .L_252)
.L_252:
        /*001c*/ 	.word	0x00000000
        /*0020*/ 	.short	0x0000
        /*0022*/ 	.short	0x0000
        /*0024*/ 	.byte	0x00, 0xf0, 0x21, 0x00


	//----- nvinfo : EIATTR_SPARSE_MMA_MASK
	.align		4
.L_253:
        /*0028*/ 	.byte	0x03, 0x50
        /*002a*/ 	.short	0x0000


	//----- nvinfo : EIATTR_MAXREG_COUNT
	.align		4
        /*002c*/ 	.byte	0x03, 0x1b
        /*002e*/ 	.short	0x00ff


	//----- nvinfo : EIATTR_MERCURY_ISA_VERSION
	.align		4
        /*0030*/ 	.byte	0x03, 0x5f
        /*0032*/ 	.short	0x0101


	//----- nvinfo : EIATTR_VRC_CTA_INIT_COUNT
	.align		4
        /*0034*/ 	.byte	0x02, 0x4a
	.zero		1
	.zero		1


	//----- nvinfo : EIATTR_EXIT_INSTR_OFFSETS
	.align		4
        /*0038*/ 	.byte	0x04, 0x1c
        /*003a*/ 	.short	(.L_255 - .L_254)


	//   ....[0]....
.L_254:
        /*003c*/ 	.word	0x00000590


	//   ....[1]....
        /*0040*/ 	.word	0x00000610


	//   ....[2]....
        /*0044*/ 	.word	0x00000a00


	//   ....[3]....
        /*0048*/ 	.word	0x00000c60


	//   ....[4]....
        /*004c*/ 	.word	0x00000d40


	//   ....[5]....
        /*0050*/ 	.word	0x00000d60


	//----- nvinfo : EIATTR_MAX_THREADS
	.align		4
.L_255:
        /*0054*/ 	.byte	0x04, 0x05
        /*0056*/ 	.short	(.L_257 - .L_256)
.L_256:
        /*0058*/ 	.word	0x00000100
        /*005c*/ 	.word	0x00000001
        /*0060*/ 	.word	0x00000001


	//----- nvinfo : EIATTR_CRS_STACK_SIZE
	.align		4
.L_257:
        /*0064*/ 	.byte	0x04, 0x1e
        /*0066*/ 	.short	(.L_259 - .L_258)
.L_258:
        /*0068*/ 	.word	0x00000000


	//----- nvinfo : EIATTR_CBANK_PARAM_SIZE
	.align		4
.L_259:
        /*006c*/ 	.byte	0x03, 0x19
        /*006e*/ 	.short	0x0030


	//----- nvinfo : EIATTR_PARAM_CBANK
	.align		4
        /*0070*/ 	.byte	0x04, 0x0a
        /*0072*/ 	.short	(.L_261 - .L_260)
	.align		4
.L_260:
        /*0074*/ 	.word	index@(.nv.constant0._ZN3cub18CUB_300001_SM_10006detail8for_each13static_kernelINS2_12policy_hub_t12policy_500_tElNS2_12op_wrapper_tIlN6thrust24THRUST_300001_SM_1000_NS6system6detail7generic6detail21binary_search_functorIPfNSC_18binary_search_lessENSC_3lbfEEENS8_12zip_iteratorIN4cuda3std3__45tupleIJNS8_6detail15normal_iteratorINS8_7pointerIfNS8_8cuda_cub5par_tENS8_11use_defaultESS_EEEENSO_INSP_IlSR_SS_SS_EEEEEEEEEEEEEvT0_T1_)
        /*0078*/ 	.short	0x0380
        /*007a*/ 	.short	0x0030


	//----- nvinfo : EIATTR_SW_WAR
	.align		4
.L_261:
        /*007c*/ 	.byte	0x04, 0x36
        /*007e*/ 	.short	(.L_263 - .L_262)
.L_262:
        /*0080*/ 	.word	0x00000008
.L_263:


//--------------------- .nv.info._ZN3cub18CUB_300001_SM_10006detail11EmptyKernelIvEEvv --------------------------
	.section	.nv.info._ZN3cub18CUB_300001_SM_10006detail11EmptyKernelIvEEvv,"",@"SHT_CUDA_INFO"
	.sectionflags	@""
	.align	4


	//----- nvinfo : EIATTR_CUDA_API_VERSION
	.align		4
        /*0000*/ 	.byte	0x04, 0x37
        /*0002*/ 	.short	(.L_265 - .L_264)
.L_264:
        /*0004*/ 	.word	0x00000082


	//----- nvinfo : EIATTR_SPARSE_MMA_MASK
	.align		4
.L_265:
        /*0008*/ 	.byte	0x03, 0x50
        /*000a*/ 	.short	0x0000


	//----- nvinfo : EIATTR_MAXREG_COUNT
	.align		4
        /*000c*/ 	.byte	0x03, 0x1b
        /*000e*/ 	.short	0x00ff


	//----- nvinfo : EIATTR_MERCURY_ISA_VERSION
	.align		4
        /*0010*/ 	.byte	0x03, 0x5f
        /*0012*/ 	.short	0x0101


	//----- nvinfo : EIATTR_VRC_CTA_INIT_COUNT
	.align		4
        /*0014*/ 	.byte	0x02, 0x4a
	.zero		1
	.zero		1


	//----- nvinfo : EIATTR_EXIT_INSTR_OFFSETS
	.align		4
        /*0018*/ 	.byte	0x04, 0x1c
        /*001a*/ 	.short	(.L_267 - .L_266)


	//   ....[0]....
.L_266:
        /*001c*/ 	.word	0x00000010


	//----- nvinfo : EIATTR_SW_WAR
	.align		4
.L_267:
        /*0020*/ 	.byte	0x04, 0x36
        /*0022*/ 	.short	(.L_269 - .L_268)
.L_268:
        /*0024*/ 	.word	0x00000008
.L_269:


//--------------------- .nv.info._ZN6thrust24THRUST_300001_SM_1000_NS8cuda_cub4core6detail13_kernel_agentINS1_8__reduce11ReduceAgentIPN4cuda3std3__45tupleIJflEEESC_SB_lNS1_9__extrema9arg_max_fIflNS9_4lessIfEEEEEEJSC_SC_iSH_EEEvDpT0_ --------------------------
	.section	.nv.info._ZN6thrust24THRUST_300001_SM_1000_NS8cuda_cub4core6detail13_kernel_agentINS1_8__reduce11ReduceAgentIPN4cuda3std3__45tupleIJflEEESC_SB_lNS1_9__extrema9arg_max_fIflNS9_4lessIfEEEEEEJSC_SC_iSH_EEEvDpT0_,"",@"SHT_CUDA_INFO"
	.sectionflags	@""
	.align	4


	//----- nvinfo : EIATTR_CUDA_API_VERSION
	.align		4
        /*0000*/ 	.byte	0x04, 0x37
        /*0002*/ 	.short	(.L_271 - .L_270)
.L_270:
        /*0004*/ 	.word	0x00000082


	//----- nvinfo : EIATTR_KPARAM_INFO
	.align		4
.L_271:
        /*0008*/ 	.byte	0x04, 0x17
        /*000a*/ 	.short	(.L_273 - .L_272)
.L_272:
        /*000c*/ 	.word	0x00000000
        /*0010*/ 	.short	0x0003
        /*0012*/ 	.short	0x0014
        /*0014*/ 	.byte	0x00, 0xf0, 0x05, 0x00


	//----- nvinfo : EIATTR_KPARAM_INFO
	.align		4
.L_273:
        /*0018*/ 	.byte	0x04, 0x17
        /*001a*/ 	.short	(.L_275 - .L_274)
.L_274:
        /*001c*/ 	.word	0x00000000
        /*0020*/ 	.short	0x0002
        /*0022*/ 	.short	0x0010
        /*0024*/ 	.byte	0x00, 0xf0, 0x11, 0x00


	//----- nvinfo : EIATTR_KPARAM_INFO
	.align		4
.L_275:
        /*0028*/ 	.byte	0x04, 0x17
        /*002a*/ 	.short	(.L_277 - .L_276)
.L_276:
        /*002c*/ 	.word	0x00000000
        /*0030*/ 	.short	0x0001
        /*0032*/ 	.short	0x0008
        /*0034*/ 	.byte	0x00, 0xf5, 0x21, 0x00


	//----- nvinfo : EIATTR_KPARAM_INFO
	.align		4
.L_277:
        /*0038*/ 	.byte	0x04, 0x17
        /*003a*/ 	.short	(.L_279 - .L_278)
.L_278:
        /*003c*/ 	.word	0x00000000
        /*0040*/ 	.short	0x0000
        /*0042*/ 	.short	0x0000
        /*0044*/ 	.byte	0x00, 0xf5, 0x21, 0x00


	//----- nvinfo : EIATTR_SPARSE_MMA_MASK
	.align		4
.L_279:
        /*0048*/ 	.byte	0x03, 0x50
        /*004a*/ 	.short	0x0000


	//----- nvinfo : EIATTR_MAXREG_COUNT
	.align		4
        /*004c*/ 	.byte	0x03, 0x1b
        /*004e*/ 	.short	0x00ff


	//----- nvinfo : EIATTR_NUM_BARRIERS
	.align		4
        /*0050*/ 	.byte	0x02, 0x4c
        /*0052*/ 	.byte	0x01
	.zero		1


	//----- nvinfo : EIATTR_MERCURY_ISA_VERSION
	.align		4
        /*0054*/ 	.byte	0x03, 0x5f
        /*0056*/ 	.short	0x0101


	//----- nvinfo : EIATTR_COOP_GROUP_MASK_REGIDS
	.align		4
        /*0058*/ 	.byte	0x04, 0x29
        /*005a*/ 	.short	(.L_281 - .L_280)


	//   ....[0]....
.L_280:
        /*005c*/ 	.word	0xffffffff


	//   ....[1]....
        /*0060*/ 	.word	0xffffffff


	//   ....[2]....
        /*0064*/ 	.word	0xffffffff


	//   ....[3]....
        /*0068*/ 	.word	0xffffffff


	//   ....[4]....
        /*006c*/ 	.word	0xffffffff


	//   ....[5]....
        /*0070*/ 	.word	0xffffffff


	//   ....[6]....
        /*0074*/ 	.word	0xffffffff


	//   ....[7]....
        /*0078*/ 	.word	0xffffffff


	//   ....[8]....
        /*007c*/ 	.word	0xffffffff


	//   ....[9]....
        /*0080*/ 	.word	0xffffffff


	//   ....[10]....
        /*0084*/ 	.word	0xffffffff


	//   ....[11]....
        /*0088*/ 	.word	0xffffffff


	//   ....[12]....
        /*008c*/ 	.word	0xffffffff


	//   ....[13]....
        /*0090*/ 	.word	0xffffffff


	//   ....[14]....
        /*0094*/ 	.word	0xffffffff


	//   ....[15]....
        /*0098*/ 	.word	0xffffffff


	//   ....[16]....
        /*009c*/ 	.word	0xffffffff


	//   ....[17]....
        /*00a0*/ 	.word	0xffffffff


	//   ....[18]....
        /*00a4*/ 	.word	0xffffffff


	//   ....[19]....
        /*00a8*/ 	.word	0xffffffff


	//   ....[20]....
        /*00ac*/ 	.word	0xffffffff


	//   ....[21]....
        /*00b0*/ 	.word	0xffffffff


	//   ....[22]....
        /*00b4*/ 	.word	0xffffffff


	//   ....[23]....
        /*00b8*/ 	.word	0xffffffff


	//   ....[24]....
        /*00bc*/ 	.word	0xffffffff


	//   ....[25]....
        /*00c0*/ 	.word	0xffffffff


	//   ....[26]....
        /*00c4*/ 	.word	0xffffffff


	//   ....[27]....
        /*00c8*/ 	.word	0xffffffff


	//   ....[28]....
        /*00cc*/ 	.word	0xffffffff


	//   ....[29]....
        /*00d0*/ 	.word	0xffffffff


	//   ....[30]....
        /*00d4*/ 	.word	0xffffffff


	//   ....[31]....
        /*00d8*/ 	.word	0xffffffff


	//   ....[32]....
        /*00dc*/ 	.word	0xffffffff


	//   ....[33]....
        /*00e0*/ 	.word	0xffffffff


	//   ....[34]....
        /*00e4*/ 	.word	0xffffffff


	//   ....[35]....
        /*00e8*/ 	.word	0xffffffff


	//   ....[36]....
        /*00ec*/ 	.word	0xffffffff


	//   ....[37]....
        /*00f0*/ 	.word	0xffffffff


	//   ....[38]....
        /*00f4*/ 	.word	0xffffffff


	//   ....[39]....
        /*00f8*/ 	.word	0xffffffff


	//   ....[40]....
        /*00fc*/ 	.word	0xffffffff


	//   ....[41]....
        /*0100*/ 	.word	0xffffffff


	//   ....[42]....
        /*0104*/ 	.word	0xffffffff


	//   ....[43]....
        /*0108*/ 	.word	0xffffffff


	//   ....[44]....
        /*010c*/ 	.word	0xffffffff


	//----- nvinfo : EIATTR_COOP_GROUP_INSTR_OFFSETS
	.align		4
.L_281:
        /*0110*/ 	.byte	0x04, 0x28
        /*0112*/ 	.short	(.L_283 - .L_282)


	//   ....[0]....
.L_282:
        /*0114*/ 	.word	0x00000a60


	//   ....[1]....
        /*0118*/ 	.word	0x00000a90


	//   ....[2]....
        /*011c*/ 	.word	0x00000aa0


	//   ....[3]....
        /*0120*/ 	.word	0x00000c00


	//   ....[4]....
        /*0124*/ 	.word	0x00000c40


	//   ....[5]....
        /*0128*/ 	.word	0x00000c80


	//   ....[6]....
        /*012c*/ 	.word	0x00000dc0


	//   ....[7]....
        /*0130*/ 	.word	0x00000df0


	//   ....[8]....
        /*0134*/ 	.word	0x00000e20


	//   ....[9]....
        /*0138*/ 	.word	0x00000f50


	//   ....[10]....
        /*013c*/ 	.word	0x00000f80


	//   ....[11]....
        /*0140*/ 	.word	0x00000fb0


	//   ....[12]....
        /*0144*/ 	.word	0x000010e0


	//   ....[13]....
        /*0148*/ 	.word	0x00001110


	//   ....[14]....
        /*014c*/ 	.word	0x00001140


	//   ....[15]....
        /*0150*/ 	.word	0x00001d00


	//   ....[16]....
        /*0154*/ 	.word	0x00001d10


	//   ....[17]....
        /*0158*/ 	.word	0x00001d20


	//   ....[18]....
        /*015c*/ 	.word	0x00001ef0


	//   ....[19]....
        /*0160*/ 	.word	0x00001f30


	//   ....[20]....
        /*0164*/ 	.word	0x00001f60


	//   ....[21]....
        /*0168*/ 	.word	0x00002090


	//   ....[22]....
        /*016c*/ 	.word	0x000020c0


	//   ....[23]....
        /*0170*/ 	.word	0x000020f0


	//   ....[24]....
        /*0174*/ 	.word	0x00002220


	//   ....[25]....
        /*0178*/ 	.word	0x00002250


	//   ....[26]....
        /*017c*/ 	.word	0x00002280


	//   ....[27]....
        /*0180*/ 	.word	0x000023b0


	//   ....[28]....
        /*0184*/ 	.word	0x000023e0


	//   ....[29]....
        /*0188*/ 	.word	0x00002410


	//   ....[30]....
        /*018c*/ 	.word	0x00004a60


	//   ....[31]....
        /*0190*/ 	.word	0x00004a80


	//   ....[32]....
        /*0194*/ 	.word	0x00004a90


	//   ....[33]....
        /*0198*/ 	.word	0x00004c30


	//   ....[34]....
        /*019c*/ 	.word	0x00004c60


	//   ....[35]....
        /*01a0*/ 	.word	0x00004c90


	//   ....[36]....
        /*01a4*/ 	.word	0x00004dc0


	//   ....[37]....
        /*01a8*/ 	.word	0x00004df0


	//   ....[38]....
        /*01ac*/ 	.word	0x00004e20


	//   ....[39]....
        /*01b0*/ 	.word	0x00004f50


	//   ....[40]....
        /*01b4*/ 	.word	0x00004f80


	//   ....[41]....
        /*01b8*/ 	.word	0x00004fb0


	//   ....[42]....
        /*01bc*/ 	.word	0x000050e0


	//   ....[43]....
        /*01c0*/ 	.word	0x00005110


	//   ....[44]....
        /*01c4*/ 	.word	0x00005140


	//----- nvinfo : EIATTR_VRC_CTA_INIT_COUNT
	.align		4
.L_283:
        /*01c8*/ 	.byte	0x02, 0x4a
	.zero		1
	.zero		1


	//----- nvinfo : EIATTR_EXIT_INSTR_OFFSETS
	.align		4
        /*01cc*/ 	.byte	0x04, 0x1c
        /*01ce*/ 	.short	(.L_285 - .L_284)


	//   ....[0]....
.L_284:
        /*01d0*/ 	.word	0x00000030


	//   ....[1]....
        /*01d4*/ 	.word	0x00005c50


	//   ....[2]....
        /*01d8*/ 	.word	0x00005cc0


	//----- nvinfo : EIATTR_MAX_THREADS
	.align		4
.L_285:
        /*01dc*/ 	.byte	0x04, 0x05
        /*01de*/ 	.short	(.L_287 - .L_286)
.L_286:
        /*01e0*/ 	.word	0x00000100
        /*01e4*/ 	.word	0x00000001
        /*01e8*/ 	.word	0x00000001


	//----- nvinfo : EIATTR_CRS_STACK_SIZE
	.align		4
.L_287:
        /*01ec*/ 	.byte	0x04, 0x1e
        /*01ee*/ 	.short	(.L_289 - .L_288)
.L_288:
        /*01f0*/ 	.word	0x00000000


	//----- nvinfo : EIATTR_CBANK_PARAM_SIZE
	.align		4
.L_289:
        /*01f4*/ 	.byte	0x03, 0x19
        /*01f6*/ 	.short	0x0015


	//----- nvinfo : EIATTR_PARAM_CBANK
	.align		4
        /*01f8*/ 	.byte	0x04, 0x0a
        /*01fa*/ 	.short	(.L_291 - .L_290)
	.align		4
.L_290:
        /*01fc*/ 	.word	index@(.nv.constant0._ZN6thrust24THRUST_300001_SM_1000_NS8cuda_cub4core6detail13_kernel_agentINS1_8__reduce11ReduceAgentIPN4cuda3std3__45tupleIJflEEESC_SB_lNS1_9__extrema9arg_max_fIflNS9_4lessIfEEEEEEJSC_SC_iSH_EEEvDpT0_)
        /*0200*/ 	.short	0x0380
        /*0202*/ 	.short	0x0015


	//----- nvinfo : EIATTR_SW_WAR
	.align		4
.L_291:
        /*0204*/ 	.byte	0x04, 0x36
        /*0206*/ 	.short	(.L_293 - .L_292)
.L_292:
        /*0208*/ 	.word	0x00000008
.L_293:


//--------------------- .nv.info._ZN6thrust24THRUST_300001_SM_1000_NS8cuda_cub4core6detail13_kernel_agentINS1_8__reduce10DrainAgentIlEEJN3cub18CUB_300001_SM_10009GridQueueIyEElEEEvDpT0_ --------------------------
	.section	.nv.info._ZN6thrust24THRUST_300001_SM_1000_NS8cuda_cub4core6detail13_kernel_agentINS1_8__reduce10DrainAgentIlEEJN3cub18CUB_300001_SM_10009GridQueueIyEElEEEvDpT0_,"",@"SHT_CUDA_INFO"
	.sectionflags	@""
	.align	4


	//----- nvinfo : EIATTR_CUDA_API_VERSION
	.align		4
        /*0000*/ 	.byte	0x04, 0x37
        /*0002*/ 	.short	(.L_295 - .L_294)
.L_294:
        /*0004*/ 	.word	0x00000082


	//----- nvinfo : EIATTR_KPARAM_INFO
	.align		4
.L_295:
        /*0008*/ 	.byte	0x04, 0x17
        /*000a*/ 	.short	(.L_297 - .L_296)
.L_296:
        /*000c*/ 	.word	0x00000000
        /*0010*/ 	.short	0x0001
        /*0012*/ 	.short	0x0008
        /*0014*/ 	.byte	0x00, 0xf0, 0x21, 0x00


	//----- nvinfo : EIATTR_KPARAM_INFO
	.align		4
.L_297:
        /*0018*/ 	.byte	0x04, 0x17
        /*001a*/ 	.short	(.L_299 - .L_298)
.L_298:
        /*001c*/ 	.word	0x00000000
        /*0020*/ 	.short	0x0000
        /*0022*/ 	.short	0x0000
        /*0024*/ 	.byte	0x00, 0xf0, 0x21, 0x00


	//----- nvinfo : EIATTR_SPARSE_MMA_MASK
	.align		4
.L_299:
        /*0028*/ 	.byte	0x03, 0x50
        /*002a*/ 	.short	0x0000


	//----- nvinfo : EIATTR_MAXREG_COUNT
	.align		4
        /*002c*/ 	.byte	0x03, 0x1b
        /*002e*/ 	.short	0x00ff


	//----- nvinfo : EIATTR_MERCURY_ISA_VERSION
	.align		4
        /*0030*/ 	.byte	0x03, 0x5f
        /*0032*/ 	.short	0x0101


	//----- nvinfo : EIATTR_VRC_CTA_INIT_COUNT
	.align		4
        /*0034*/ 	.byte	0x02, 0x4a
	.zero		1
	.zero		1


	//----- nvinfo : EIATTR_EXIT_INSTR_OFFSETS
	.align		4
        /*0038*/ 	.byte	0x04, 0x1c
        /*003a*/ 	.short	(.L_301 - .L_300)


	//   ....[0]....
.L_300:
        /*003c*/ 	.word	0x00000060


	//----- nvinfo : EIATTR_MAX_THREADS
	.align		4
.L_301:
        /*0040*/ 	.byte	0x04, 0x05
        /*0042*/ 	.short	(.L_303 - .L_302)
.L_302:
        /*0044*/ 	.word	0x00000001
        /*0048*/ 	.word	0x00000001
        /*004c*/ 	.word	0x00000001


	//----- nvinfo : EIATTR_CBANK_PARAM_SIZE
	.align		4
.L_303:
        /*0050*/ 	.byte	0x03, 0x19
        /*0052*/ 	.short	0x0010


	//----- nvinfo : EIATTR_PARAM_CBANK
	.align		4
        /*0054*/ 	.byte	0x04, 0x0a
        /*0056*/ 	.short	(.L_305 - .L_304)
	.align		4
.L_304:
        /*0058*/ 	.word	index@(.nv.constant0._ZN6thrust24THRUST_300001_SM_1000_NS8cuda_cub4core6detail13_kernel_agentINS1_8__reduce10DrainAgentIlEEJN3cub18CUB_300001_SM_10009GridQueueIyEElEEEvDpT0_)
        /*005c*/ 	.short	0x0380
        /*005e*/ 	.short	0x0010


	//----- nvinfo : EIATTR_SW_WAR
	.align		4
.L_305:
        /*0060*/ 	.byte	0x04, 0x36
        /*0062*/ 	.short	(.L_307 - .L_306)
.L_306:
        /*0064*/ 	.word	0x00000008
.L_307:


//--------------------- .nv.info._ZN6thrust24THRUST_300001_SM_1000_NS8cuda_cub4core6detail13_kernel_agentINS1_8__reduce11ReduceAgentINS0_12zip_iteratorIN4cuda3std3__45tupleIJNS0_6detail15normal_iteratorINS0_10device_ptrIfEEEENS0_17counting_iteratorIlNS0_11use_defaultESI_SI_EEEEEEEPNSB_IJflEEESM_lNS1_9__extrema9arg_max_fIflNSA_4lessIfEEEEEEJSL_SN_lN3cub18CUB_300001_SM_100013GridEvenShareIlEENSV_9GridQueueIyEESS_EEEvDpT0_ --------------------------
	.section	.nv.info._ZN6thrust24THRUST_300001_SM_1000_NS8cuda_cub4core6detail13_kernel_agentINS1_8__reduce11ReduceAgentINS0_12zip_iteratorIN4cuda3std3__45tupleIJNS0_6detail15normal_iteratorINS0_10device_ptrIfEEEENS0_17counting_iteratorIlNS0_11use_defaultESI_SI_EEEEEEEPNSB_IJflEEESM_lNS1_9__extrema9arg_max_fIflNSA_4lessIfEEEEEEJSL_SN_lN3cub18CUB_300001_SM_100013GridEvenShareIlEENSV_9GridQueueIyEESS_EEEvDpT0_,"",@"SHT_CUDA_INFO"
	.sectionflags	@""
	.align	4


	//----- nvinfo : EIATTR_CUDA_API_VERSION
	.align		4
        /*0000*/ 	.byte	0x04, 0x37
        /*0002*/ 	.short	(.L_309 - .L_308)
.L_308:
        /*0004*/ 	.word	0x00000082


	//----- nvinfo : EIATTR_KPARAM_INFO
	.align		4
.L_309:
        /*0008*/ 	.byte	0x04, 0x17
        /*000a*/ 	.short	(.L_311 - .L_310)
.L_310:
        /*000c*/ 	.word	0x00000000
        /*0010*/ 	.short	0x0005
        /*0012*/ 	.short	0x0070
        /*0014*/ 	.byte	0x00, 0xf0, 0x05, 0x00


	//----- nvinfo : EIATTR_KPARAM_INFO
	.align		4
.L_311:
        /*0018*/ 	.byte	0x04, 0x17
        /*001a*/ 	.short	(.L_313 - .L_312)
.L_312:
        /*001c*/ 	.word	0x00000000
        /*0020*/ 	.short	0x0004
        /*0022*/ 	.short	0x0068
        /*0024*/ 	.byte	0x00, 0xf0, 0x21, 0x00


	//----- nvinfo : EIATTR_KPARAM_INFO
	.align		4
.L_313:
        /*0028*/ 	.byte	0x04, 0x17
        /*002a*/ 	.short	(.L_315 - .L_314)
.L_314:
        /*002c*/ 	.word	0x00000000
        /*0030*/ 	.short	0x0003
        /*0032*/ 	.short	0x0020
        /*0034*/ 	.byte	0x00, 0xf0, 0x21, 0x01


	//----- nvinfo : EIATTR_KPARAM_INFO
	.align		4
.L_315:
        /*0038*/ 	.byte	0x04, 0x17
        /*003a*/ 	.short	(.L_317 - .L_316)
.L_316:
        /*003c*/ 	.word	0x00000000
        /*0040*/ 	.short	0x0002
        /*0042*/ 	.short	0x0018
        /*0044*/ 	.byte	0x00, 0xf0, 0x21, 0x00


	//----- nvinfo : EIATTR_KPARAM_INFO
	.align		4
.L_317:
        /*0048*/ 	.byte	0x04, 0x17
        /*004a*/ 	.short	(.L_319 - .L_318)
.L_318:
        /*004c*/ 	.word	0x00000000
        /*0050*/ 	.short	0x0001
        /*0052*/ 	.short	0x0010
        /*0054*/ 	.byte	0x00, 0xf5, 0x21, 0x00


	//----- nvinfo : EIATTR_KPARAM_INFO
	.align		4
.L_319:
        /*0058*/ 	.byte	0x04, 0x17
        /*005a*/ 	.short	(.L_321 - .L_320)
.L_320:
        /*005c*/ 	.word	0x00000000
        /*0060*/ 	.short	0x0000
        /*0062*/ 	.short	0x0000
        /*0064*/ 	.byte	0x00, 0xf0, 0x41, 0x00


	//----- nvinfo : EIATTR_SPARSE_MMA_MASK
	.align		4
.L_321:
        /*0068*/ 	.byte	0x03, 0x50
        /*006a*/ 	.short	0x0000


	//----- nvinfo : EIATTR_MAXREG_COUNT
	.align		4
        /*006c*/ 	.byte	0x03, 0x1b
        /*006e*/ 	.short	0x00ff


	//----- nvinfo : EIATTR_NUM_BARRIERS
	.align		4
        /*0070*/ 	.byte	0x02, 0x4c
        /*0072*/ 	.byte	0x01
	.zero		1


	//----- nvinfo : EIATTR_MERCURY_ISA_VERSION
	.align		4
        /*0074*/ 	.byte	0x03, 0x5f
        /*0076*/ 	.short	0x0101


	//----- nvinfo : EIATTR_COOP_GROUP_MASK_REGIDS
	.align		4
        /*0078*/ 	.byte	0x04, 0x29
        /*007a*/ 	.short	(.L_323 - .L_322)


	//   ....[0]....
.L_322:
        /*007c*/ 	.word	0xffffffff


	//   ....[1]....
        /*0080*/ 	.word	0xffffffff


	//   ....[2]....
        /*0084*/ 	.word	0xffffffff


	//   ....[3]....
        /*0088*/ 	.word	0xffffffff


	//   ....[4]....
        /*008c*/ 	.word	0xffffffff


	//   ....[5]....
        /*0090*/ 	.word	0xffffffff


	//   ....[6]....
        /*0094*/ 	.word	0xffffffff


	//   ....[7]....
        /*0098*/ 	.word	0xffffffff


	//   ....[8]....
        /*009c*/ 	.word	0xffffffff


	//   ....[9]....
        /*00a0*/ 	.word	0xffffffff


	//   ....[10]....
        /*00a4*/ 	.word	0xffffffff


	//   ....[11]....
        /*00a8*/ 	.word	0xffffffff


	//   ....[12]....
        /*00ac*/ 	.word	0xffffffff


	//   ....[13]....
        /*00b0*/ 	.word	0xffffffff


	//   ....[14]....
        /*00b4*/ 	.word	0xffffffff


	//   ....[15]....
        /*00b8*/ 	.word	0xffffffff


	//   ....[16]....
        /*00bc*/ 	.word	0xffffffff


	//   ....[17]....
        /*00c0*/ 	.word	0xffffffff


	//   ....[18]....
        /*00c4*/ 	.word	0xffffffff


	//   ....[19]....
        /*00c8*/ 	.word	0xffffffff


	//   ....[20]....
        /*00cc*/ 	.word	0xffffffff


	//   ....[21]....
        /*00d0*/ 	.word	0xffffffff


	//   ....[22]....
        /*00d4*/ 	.word	0xffffffff


	//   ....[23]....
        /*00d8*/ 	.word	0xffffffff


	//   ....[24]....
        /*00dc*/ 	.word	0xffffffff


	//   ....[25]....
        /*00e0*/ 	.word	0xffffffff


	//   ....[26]....
        /*00e4*/ 	.word	0xffffffff


	//   ....[27]....
        /*00e8*/ 	.word	0xffffffff


	//   ....[28]....
        /*00ec*/ 	.word	0xffffffff


	//   ....[29]....
        /*00f0*/ 	.word	0xffffffff


	//   ....[30]....
        /*00f4*/ 	.word	0xffffffff


	//   ....[31]....
        /*00f8*/ 	.word	0xffffffff


	//   ....[32]....
        /*00fc*/ 	.word	0xffffffff


	//   ....[33]....
        /*0100*/ 	.word	0xffffffff


	//   ....[34]....
        /*0104*/ 	.word	0xffffffff


	//   ....[35]....
        /*0108*/ 	.word	0xffffffff


	//   ....[36]....
        /*010c*/ 	.word	0xffffffff


	//   ....[37]....
        /*0110*/ 	.word	0xffffffff


	//   ....[38]....
        /*0114*/ 	.word	0xffffffff


	//   ....[39]....
        /*0118*/ 	.word	0xffffffff


	//   ....[40]....
        /*011c*/ 	.word	0xffffffff


	//   ....[41]....
        /*0120*/ 	.word	0xffffffff


	//   ....[42]....
        /*0124*/ 	.word	0xffffffff


	//   ....[43]....
        /*0128*/ 	.word	0xffffffff


	//   ....[44]....
        /*012c*/ 	.word	0xffffffff


	//----- nvinfo : EIATTR_COOP_GROUP_INSTR_OFFSETS
	.align		4
.L_323:
        /*0130*/ 	.byte	0x04, 0x28
        /*0132*/ 	.short	(.L_325 - .L_324)


	//   ....[0]....
.L_324:
        /*0134*/ 	.word	0x00000c20


	//   ....[1]....
        /*0138*/ 	.word	0x00000c50


	//   ....[2]....
        /*013c*/ 	.word	0x00000c60


	//   ....[3]....
        /*0140*/ 	.word	0x00000dc0


	//   ....[4]....
        /*0144*/ 	.word	0x00000e00


	//   ....[5]....
        /*0148*/ 	.word	0x00000e40


	//   ....[6]....
        /*014c*/ 	.word	0x00000f80


	//   ....[7]....
        /*0150*/ 	.word	0x00000fb0


	//   ....[8]....
        /*0154*/ 	.word	0x00000fe0


	//   ....[9]....
        /*0158*/ 	.word	0x00001110


	//   ....[10]....
        /*015c*/ 	.word	0x00001140


	//   ....[11]....
        /*0160*/ 	.word	0x00001170


	//   ....[12]....
        /*0164*/ 	.word	0x000012a0


	//   ....[13]....
        /*0168*/ 	.word	0x000012d0


	//   ....[14]....
        /*016c*/ 	.word	0x00001300


	//   ....[15]....
        /*0170*/ 	.word	0x00001eb0


	//   ....[16]....
        /*0174*/ 	.word	0x00001ec0


	//   ....[17]....
        /*0178*/ 	.word	0x00001f40


	//   ....[18]....
        /*017c*/ 	.word	0x000020c0


	//   ....[19]....
        /*0180*/ 	.word	0x000020f0


	//   ....[20]....
        /*0184*/ 	.word	0x00002120


	//   ....[21]....
        /*0188*/ 	.word	0x00002250


	//   ....[22]....
        /*018c*/ 	.word	0x00002280


	//   ....[23]....
        /*0190*/ 	.word	0x000022b0


	//   ....[24]....
        /*0194*/ 	.word	0x000023e0


	//   ....[25]....
        /*0198*/ 	.word	0x00002410


	//   ....[26]....
        /*019c*/ 	.word	0x00002440


	//   ....[27]....
        /*01a0*/ 	.word	0x00002570


	//   ....[28]....
        /*01a4*/ 	.word	0x000025a0


	//   ....[29]....
        /*01a8*/ 	.word	0x000025d0


	//   ....[30]....
        /*01ac*/ 	.word	0x000048a0


	//   ....[31]....
        /*01b0*/ 	.word	0x000048c0


	//   ....[32]....
        /*01b4*/ 	.word	0x000048d0


	//   ....[33]....
        /*01b8*/ 	.word	0x00004a70


	//   ....[34]....
        /*01bc*/ 	.word	0x00004aa0


	//   ....[35]....
        /*01c0*/ 	.word	0x00004ad0


	//   ....[36]....
        /*01c4*/ 	.word	0x00004c00


	//   ....[37]....
        /*01c8*/ 	.word	0x00004c30


	//   ....[38]....
        /*01cc*/ 	.word	0x00004c60


	//   ....[39]....
        /*01d0*/ 	.word	0x00004d90


	//   ....[40]....
        /*01d4*/ 	.word	0x00004dc0


	//   ....[41]....
        /*01d8*/ 	.word	0x00004df0


	//   ....[42]....
        /*01dc*/ 	.word	0x00004f20


	//   ....[43]....
        /*01e0*/ 	.word	0x00004f50


	//   ....[44]....
        /*01e4*/ 	.word	0x00004f80


	//----- nvinfo : EIATTR_VRC_CTA_INIT_COUNT
	.align		4
.L_325:
        /*01e8*/ 	.byte	0x02, 0x4a
	.zero		1
	.zero		1


	//----- nvinfo : EIATTR_EXIT_INSTR_OFFSETS
	.align		4
        /*01ec*/ 	.byte	0x04, 0x1c
        /*01ee*/ 	.short	(.L_327 - .L_326)


	//   ....[0]....
.L_326:
        /*01f0*/ 	.word	0x00005a90


	//   ....[1]....
        /*01f4*/ 	.word	0x00005b00


	//----- nvinfo : EIATTR_MAX_THREADS
	.align		4
.L_327:
        /*01f8*/ 	.byte	0x04, 0x05
        /*01fa*/ 	.short	(.L_329 - .L_328)
.L_328:
        /*01fc*/ 	.word	0x00000100
        /*0200*/ 	.word	0x00000001
        /*0204*/ 	.word	0x00000001


	//----- nvinfo : EIATTR_CRS_STACK_SIZE
	.align		4
.L_329:
        /*0208*/ 	.byte	0x04, 0x1e
        /*020a*/ 	.short	(.L_331 - .L_330)
.L_330:
        /*020c*/ 	.word	0x00000000


	//----- nvinfo : EIATTR_CBANK_PARAM_SIZE
	.align		4
.L_331:
        /*0210*/ 	.byte	0x03, 0x19
        /*0212*/ 	.short	0x0071


	//----- nvinfo : EIATTR_PARAM_CBANK
	.align		4
        /*0214*/ 	.byte	0x04, 0x0a
        /*0216*/ 	.short	(.L_333 - .L_332)
	.align		4
.L_332:
        /*0218*/ 	.word	index@(.nv.constant0._ZN6thrust24THRUST_300001_SM_1000_NS8cuda_cub4core6detail13_kernel_agentINS1_8__reduce11ReduceAgentINS0_12zip_iteratorIN4cuda3std3__45tupleIJNS0_6detail15normal_iteratorINS0_10device_ptrIfEEEENS0_17counting_iteratorIlNS0_11use_defaultESI_SI_EEEEEEEPNSB_IJflEEESM_lNS1_9__extrema9arg_max_fIflNSA_4lessIfEEEEEEJSL_SN_lN3cub18CUB_300001_SM_100013GridEvenShareIlEENSV_9GridQueueIyEESS_EEEvDpT0_)
        /*021c*/ 	.short	0x0380
        /*021e*/ 	.short	0x0071


	//----- nvinfo : EIATTR_SW_WAR
	.align		4
.L_333:
        /*0220*/ 	.byte	0x04, 0x36
        /*0222*/ 	.short	(.L_335 - .L_334)
.L_334:
        /*0224*/ 	.word	0x00000008
.L_335:


//--------------------- .nv.info._ZN6thrust24THRUST_300001_SM_1000_NS8cuda_cub4core6detail13_kernel_agentINS1_8__reduce11ReduceAgentINS0_12zip_iteratorIN4cuda3std3__45tupleIJNS0_6detail15normal_iteratorINS0_10device_ptrIfEEEENS0_17counting_iteratorIlNS0_11use_defaultESI_SI_EEEEEEEPNSB_IJflEEESM_lNS1_9__extrema9arg_max_fIflNSA_4lessIfEEEEEEJSL_SN_lSS_EEEvDpT0_ --------------------------
	.section	.nv.info._ZN6thrust24THRUST_300001_SM_1000_NS8cuda_cub4core6detail13_kernel_agentINS1_8__reduce11ReduceAgentINS0_12zip_iteratorIN4cuda3std3__45tupleIJNS0_6detail15normal_iteratorINS0_10device_ptrIfEEEENS0_17counting_iteratorIlNS0_11use_defaultESI_SI_EEEEEEEPNSB_IJflEEESM_lNS1_9__extrema9arg_max_fIflNSA_4lessIfEEEEEEJSL_SN_lSS_EEEvDpT0_,"",@"SHT_CUDA_INFO"
	.sectionflags	@""
	.align	4


	//----- nvinfo : EIATTR_CUDA_API_VERSION
	.align		4
        /*0000*/ 	.byte	0x04, 0x37
        /*0002*/ 	.short	(.L_337 - .L_336)
.L_336:
        /*0004*/ 	.word	0x00000082


	//----- nvinfo : EIATTR_KPARAM_INFO
	.align		4
.L_337:
        /*0008*/ 	.byte	0x04, 0x17
        /*000a*/ 	.short	(.L_339 - .L_338)
.L_338:
        /*000c*/ 	.word	0x00000000
        /*0010*/ 	.short	0x0003
        /*0012*/ 	.short	0x0020
        /*0014*/ 	.byte	0x00, 0xf0, 0x05, 0x00


	//----- nvinfo : EIATTR_KPARAM_INFO
	.align		4
.L_339:
        /*0018*/ 	.byte	0x04, 0x17
        /*001a*/ 	.short	(.L_341 - .L_340)
.L_340:
        /*001c*/ 	.word	0x00000000
        /*0020*/ 	.short	0x0002
        /*0022*/ 	.short	0x0018
        /*0024*/ 	.byte	0x00, 0xf0, 0x21, 0x00


	//----- nvinfo : EIATTR_KPARAM_INFO
	.align		4
.L_341:
        /*0028*/ 	.byte	0x04, 0x17
        /*002a*/ 	.short	(.L_343 - .L_342)
.L_342:
        /*002c*/ 	.word	0x00000000
        /*0030*/ 	.short	0x0001
        /*0032*/ 	.short	0x0010
        /*0034*/ 	.byte	0x00, 0xf5, 0x21, 0x00


	//----- nvinfo : EIATTR_KPARAM_INFO
	.align		4
.L_343:
        /*0038*/ 	.byte	0x04, 0x17
        /*003a*/ 	.short	(.L_345 - .L_344)
.L_344:
        /*003c*/ 	.word	0x00000000
        /*0040*/ 	.short	0x0000
        /*0042*/ 	.short	0x0000
        /*0044*/ 	.byte	0x00, 0xf0, 0x41, 0x00


	//----- nvinfo : EIATTR_SPARSE_MMA_MASK
	.align		4
.L_345:
        /*0048*/ 	.byte	0x03, 0x50
        /*004a*/ 	.short	0x0000


	//----- nvinfo : EIATTR_MAXREG_COUNT
	.align		4
        /*004c*/ 	.byte	0x03, 0x1b
        /*004e*/ 	.short	0x00ff


	//----- nvinfo : EIATTR_NUM_BARRIERS
	.align		4
        /*0050*/ 	.byte	0x02, 0x4c
        /*0052*/ 	.byte	0x01
	.zero		1


	//----- nvinfo : EIATTR_MERCURY_ISA_VERSION
	.align		4
        /*0054*/ 	.byte	0x03, 0x5f
        /*0056*/ 	.short	0x0101


	//----- nvinfo : EIATTR_COOP_GROUP_MASK_REGIDS
	.align		4
        /*0058*/ 	.byte	0x04, 0x29
        /*005a*/ 	.short	(.L_347 - .L_346)


	//   ....[0]....
.L_346:
        /*005c*/ 	.word	0xffffffff


	//   ....[1]....
        /*0060*/ 	.word	0xffffffff


	//   ....[2]....
        /*0064*/ 	.word	0xffffffff


	//   ....[3]....
        /*0068*/ 	.word	0xffffffff


	//   ....[4]....
        /*006c*/ 	.word	0xffffffff


	//   ....[5]....
        /*0070*/ 	.word	0xffffffff


	//   ....[6]....
        /*0074*/ 	.word	0xffffffff


	//   ....[7]....
        /*0078*/ 	.word	0xffffffff


	//   ....[8]....
        /*007c*/ 	.word	0xffffffff


	//   ....[9]....
        /*0080*/ 	.word	0xffffffff


	//   ....[10]....
        /*0084*/ 	.word	0xffffffff


	//   ....[11]....
        /*0088*/ 	.word	0xffffffff


	//   ....[12]....
        /*008c*/ 	.word	0xffffffff


	//   ....[13]....
        /*0090*/ 	.word	0xffffffff


	//   ....[14]....
        /*0094*/ 	.word	0xffffffff


	//   ....[15]....
        /*0098*/ 	.word	0xffffffff


	//   ....[16]....
        /*009c*/ 	.word	0xffffffff


	//   ....[17]....
        /*00a0*/ 	.word	0xffffffff


	//   ....[18]....
        /*00a4*/ 	.word	0xffffffff


	//   ....[19]....
        /*00a8*/ 	.word	0xffffffff


	//   ....[20]....
        /*00ac*/ 	.word	0xffffffff


	//   ....[21]....
        /*00b0*/ 	.word	0xffffffff


	//   ....[22]....
        /*00b4*/ 	.word	0xffffffff


	//   ....[23]....
        /*00b8*/ 	.word	0xffffffff


	//   ....[24]....
        /*00bc*/ 	.word	0xffffffff


	//   ....[25]....
        /*00c0*/ 	.word	0xffffffff


	//   ....[26]....
        /*00c4*/ 	.word	0xffffffff


	//   ....[27]....
        /*00c8*/ 	.word	0xffffffff


	//   ....[28]....
        /*00cc*/ 	.word	0xffffffff


	//   ....[29]....
        /*00d0*/ 	.word	0xffffffff


	//   ....[30]....
        /*00d4*/ 	.word	0xffffffff


	//   ....[31]....
        /*00d8*/ 	.word	0xffffffff


	//   ....[32]....
        /*00dc*/ 	.word	0xffffffff


	//   ....[33]....
        /*00e0*/ 	.word	0xffffffff


	//   ....[34]....
        /*00e4*/ 	.word	0xffffffff


	//   ....[35]....
        /*00e8*/ 	.word	0xffffffff


	//   ....[36]....
        /*00ec*/ 	.word	0xffffffff


	//   ....[37]....
        /*00f0*/ 	.word	0xffffffff


	//   ....[38]....
        /*00f4*/ 	.word	0xffffffff


	//   ....[39]....
        /*00f8*/ 	.word	0xffffffff


	//   ....[40]....
        /*00fc*/ 	.word	0xffffffff


	//   ....[41]....
        /*0100*/ 	.word	0xffffffff


	//   ....[42]....
        /*0104*/ 	.word	0xffffffff


	//   ....[43]....
        /*0108*/ 	.word	0xffffffff


	//   ....[44]....
        /*010c*/ 	.word	0xffffffff


	//----- nvinfo : EIATTR_COOP_GROUP_INSTR_OFFSETS
	.align		4
.L_347:
        /*0110*/ 	.byte	0x04, 0x28
        /*0112*/ 	.short	(.L_349 - .L_348)


	//   ....[0]....
.L_348:
        /*0114*/ 	.word	0x00000b20


	//   ....[1]....
        /*0118*/ 	.word	0x00000b50


	//   ....[2]....
        /*011c*/ 	.word	0x00000b60


	//   ....[3]....
        /*0120*/ 	.word	0x00000cd0


	//   ....[4]....
        /*0124*/ 	.word	0x00000d10


	//   ....[5]....
        /*0128*/ 	.word	0x00000d40


	//   ....[6]....
        /*012c*/ 	.word	0x00000e80


	//   ....[7]....
        /*0130*/ 	.word	0x00000eb0


	//   ....[8]....
        /*0134*/ 	.word	0x00000ee0


	//   ....[9]....
        /*0138*/ 	.word	0x00001010


	//   ....[10]....
        /*013c*/ 	.word	0x00001040


	//   ....[11]....
        /*0140*/ 	.word	0x00001070


	//   ....[12]....
        /*0144*/ 	.word	0x000011a0


	//   ....[13]....
        /*0148*/ 	.word	0x000011d0


	//   ....[14]....
        /*014c*/ 	.word	0x00001200


	//   ....[15]....
        /*0150*/ 	.word	0x00001dc0


	//   ....[16]....
        /*0154*/ 	.word	0x00001dd0


	//   ....[17]....
        /*0158*/ 	.word	0x00001e50


	//   ....[18]....
        /*015c*/ 	.word	0x00001fc0


	//   ....[19]....
        /*0160*/ 	.word	0x00001ff0


	//   ....[20]....
        /*0164*/ 	.word	0x00002020


	//   ....[21]....
        /*0168*/ 	.word	0x00002150


	//   ....[22]....
        /*016c*/ 	.word	0x00002180


	//   ....[23]....
        /*0170*/ 	.word	0x000021b0


	//   ....[24]....
        /*0174*/ 	.word	0x000022e0


	//   ....[25]....
        /*0178*/ 	.word	0x00002310


	//   ....[26]....
        /*017c*/ 	.word	0x00002340


	//   ....[27]....
        /*0180*/ 	.word	0x00002470


	//   ....[28]....
        /*0184*/ 	.word	0x000024a0


	//   ....[29]....
        /*0188*/ 	.word	0x000024d0


	//   ....[30]....
        /*018c*/ 	.word	0x00004400


	//   ....[31]....
        /*0190*/ 	.word	0x00004420


	//   ....[32]....
        /*0194*/ 	.word	0x00004430


	//   ....[33]....
        /*0198*/ 	.word	0x000045d0


	//   ....[34]....
        /*019c*/ 	.word	0x00004600


	//   ....[35]....
        /*01a0*/ 	.word	0x00004630


	//   ....[36]....
        /*01a4*/ 	.word	0x00004760


	//   ....[37]....
        /*01a8*/ 	.word	0x00004790


	//   ....[38]....
        /*01ac*/ 	.word	0x000047c0


	//   ....[39]....
        /*01b0*/ 	.word	0x000048f0


	//   ....[40]....
        /*01b4*/ 	.word	0x00004920


	//   ....[41]....
        /*01b8*/ 	.word	0x00004950


	//   ....[42]....
        /*01bc*/ 	.word	0x00004a80


	//   ....[43]....
        /*01c0*/ 	.word	0x00004ab0


	//   ....[44]....
        /*01c4*/ 	.word	0x00004ae0


	//----- nvinfo : EIATTR_VRC_CTA_INIT_COUNT
	.align		4
.L_349:
        /*01c8*/ 	.byte	0x02, 0x4a
	.zero		1
	.zero		1


	//----- nvinfo : EIATTR_EXIT_INSTR_OFFSETS
	.align		4
        /*01cc*/ 	.byte	0x04, 0x1c
        /*01ce*/ 	.short	(.L_351 - .L_350)


	//   ....[0]....
.L_350:
        /*01d0*/ 	.word	0x00000040


	//   ....[1]....
        /*01d4*/ 	.word	0x000055f0


	//   ....[2]....
        /*01d8*/ 	.word	0x00005660


	//----- nvinfo : EIATTR_MAX_THREADS
	.align		4
.L_351:
        /*01dc*/ 	.byte	0x04, 0x05
        /*01de*/ 	.short	(.L_353 - .L_352)
.L_352:
        /*01e0*/ 	.word	0x00000100
        /*01e4*/ 	.word	0x00000001
        /*01e8*/ 	.word	0x00000001


	//----- nvinfo : EIATTR_CRS_STACK_SIZE
	.align		4
.L_353:
        /*01ec*/ 	.byte	0x04, 0x1e
        /*01ee*/ 	.short	(.L_355 - .L_354)
.L_354:
        /*01f0*/ 	.word	0x00000000


	//----- nvinfo : EIATTR_CBANK_PARAM_SIZE
	.align		4
.L_355:
        /*01f4*/ 	.byte	0x03, 0x19
        /*01f6*/ 	.short	0x0021


	//----- nvinfo : EIATTR_PARAM_CBANK
	.align		4
        /*01f8*/ 	.byte	0x04, 0x0a
        /*01fa*/ 	.short	(.L_357 - .L_356)
	.align		4
.L_356:
        /*01fc*/ 	.word	index@(.nv.constant0._ZN6thrust24THRUST_300001_SM_1000_NS8cuda_cub4core6detail13_kernel_agentINS1_8__reduce11ReduceAgentINS0_12zip_iteratorIN4cuda3std3__45tupleIJNS0_6detail15normal_iteratorINS0_10device_ptrIfEEEENS0_17counting_iteratorIlNS0_11use_defaultESI_SI_EEEEEEEPNSB_IJflEEESM_lNS1_9__extrema9arg_max_fIflNSA_4lessIfEEEEEEJSL_SN_lSS_EEEvDpT0_)
        /*0200*/ 	.short	0x0380
        /*0202*/ 	.short	0x0021


	//----- nvinfo : EIATTR_SW_WAR
	.align		4
.L_357:
        /*0204*/ 	.byte	0x04, 0x36
        /*0206*/ 	.short	(.L_359 - .L_358)
.L_358:
        /*0208*/ 	.word	0x00000008
.L_359:


//--------------------- .nv.info._ZN6thrust24THRUST_300001_SM_1000_NS8cuda_cub4core6detail13_kernel_agentINS1_8__reduce11ReduceAgentIPN4cuda3std3__45tupleIJflEEESC_SB_iNS1_9__extrema9arg_max_fIflNS9_4lessIfEEEEEEJSC_SC_iSH_EEEvDpT0_ --------------------------
	.section	.nv.info._ZN6thrust24THRUST_300001_SM_1000_NS8cuda_cub4core6detail13_kernel_agentINS1_8__reduce11ReduceAgentIPN4cuda3std3__45tupleIJflEEESC_SB_iNS1_9__extrema9arg_max_fIflNS9_4lessIfEEEEEEJSC_SC_iSH_EEEvDpT0_,"",@"SHT_CUDA_INFO"
	.sectionflags	@""
	.align	4


	//----- nvinfo : EIATTR_CUDA_API_VERSION
	.align		4
        /*0000*/ 	.byte	0x04, 0x37
        /*0002*/ 	.short	(.L_361 - .L_360)
.L_360:
        /*0004*/ 	.word	0x00000082


	//----- nvinfo : EIATTR_KPARAM_INFO
	.align		4
.L_361:
        /*0008*/ 	.byte	0x04, 0x17
        /*000a*/ 	.short	(.L_363 - .L_362)
.L_362:
        /*000c*/ 	.word	0x00000000
        /*0010*/ 	.short	0x0003
        /*0012*/ 	.short	0x0014
        /*0014*/ 	.byte	0x00, 0xf0, 0x05, 0x00


	//----- nvinfo : EIATTR_KPARAM_INFO
	.align		4
.L_363:
        /*0018*/ 	.byte	0x04, 0x17
        /*001a*/ 	.short	(.L_365 - .L_364)
.L_364:
        /*001c*/ 	.word	0x00000000
        /*0020*/ 	.short	0x0002
        /*0022*/ 	.short	0x0010
        /*0024*/ 	.byte	0x00, 0xf0, 0x11, 0x00


	//----- nvinfo : EIATTR_KPARAM_INFO
	.align		4
.L_365:
        /*0028*/ 	.byte	0x04, 0x17
        /*002a*/ 	.short	(.L_367 - .L_366)
.L_366:
        /*002c*/ 	.word	0x00000000
        /*0030*/ 	.short	0x0001
        /*0032*/ 	.short	0x0008
        /*0034*/ 	.byte	0x00, 0xf5, 0x21, 0x00


	//----- nvinfo : EIATTR_KPARAM_INFO
	.align		4
.L_367:
        /*0038*/ 	.byte	0x04, 0x17
        /*003a*/ 	.short	(.L_369 - .L_368)
.L_368:
        /*003c*/ 	.word	0x00000000
        /*0040*/ 	.short	0x0000
        /*0042*/ 	.short	0x0000
        /*0044*/ 	.byte	0x00, 0xf5, 0x21, 0x00


	//----- nvinfo : EIATTR_SPARSE_MMA_MASK
	.align		4
.L_369:
        /*0048*/ 	.byte	0x03, 0x50
        /*004a*/ 	.short	0x0000


	//----- nvinfo : EIATTR_MAXREG_COUNT
	.align		4
        /*004c*/ 	.byte	0x03, 0x1b
        /*004e*/ 	.short	0x00ff


	//----- nvinfo : EIATTR_NUM_BARRIERS
	.align		4
        /*0050*/ 	.byte	0x02, 0x4c
        /*0052*/ 	.byte	0x01
	.zero		1


	//----- nvinfo : EIATTR_MERCURY_ISA_VERSION
	.align		4
        /*0054*/ 	.byte	0x03, 0x5f
        /*0056*/ 	.short	0x0101


	//----- nvinfo : EIATTR_COOP_GROUP_MASK_REGIDS
	.align		4
        /*0058*/ 	.byte	0x04, 0x29
        /*005a*/ 	.short	(.L_371 - .L_370)


	//   ....[0]....
.L_370:
        /*005c*/ 	.word	0xffffffff


	//   ....[1]....
        /*0060*/ 	.word	0xffffffff


	//   ....[2]....
        /*0064*/ 	.word	0xffffffff


	//   ....[3]....
        /*0068*/ 	.word	0xffffffff


	//   ....[4]....
        /*006c*/ 	.word	0xffffffff


	//   ....[5]....
        /*0070*/ 	.word	0xffffffff


	//   ....[6]....
        /*0074*/ 	.word	0xffffffff


	//   ....[7]....
        /*0078*/ 	.word	0xffffffff


	//   ....[8]....
        /*007c*/ 	.word	0xffffffff


	//   ....[9]....
        /*0080*/ 	.word	0xffffffff


	//   ....[10]....
        /*0084*/ 	.word	0xffffffff


	//   ....[11]....
        /*0088*/ 	.word	0xffffffff


	//   ....[12]....
        /*008c*/ 	.word	0xffffffff


	//   ....[13]....
        /*0090*/ 	.word	0xffffffff


	//   ....[14]....
        /*0094*/ 	.word	0xffffffff


	//   ....[15]....
        /*0098*/ 	.word	0xffffffff


	//   ....[16]....
        /*009c*/ 	.word	0xffffffff


	//   ....[17]....
        /*00a0*/ 	.word	0xffffffff


	//   ....[18]....
        /*00a4*/ 	.word	0xffffffff


	//   ....[19]....
        /*00a8*/ 	.word	0xffffffff


	//   ....[20]....
        /*00ac*/ 	.word	0xffffffff


	//   ....[21]....
        /*00b0*/ 	.word	0xffffffff


	//   ....[22]....
        /*00b4*/ 	.word	0xffffffff


	//   ....[23]....
        /*00b8*/ 	.word	0xffffffff


	//   ....[24]....
        /*00bc*/ 	.word	0xffffffff


	//   ....[25]....
        /*00c0*/ 	.word	0xffffffff


	//   ....[26]....
        /*00c4*/ 	.word	0xffffffff


	//   ....[27]....
        /*00c8*/ 	.word	0xffffffff


	//   ....[28]....
        /*00cc*/ 	.word	0xffffffff


	//   ....[29]....
        /*00d0*/ 	.word	0xffffffff


	//   ....[30]....
        /*00d4*/ 	.word	0xffffffff


	//   ....[31]....
        /*00d8*/ 	.word	0xffffffff


	//   ....[32]....
        /*00dc*/ 	.word	0xffffffff


	//   ....[33]....
        /*00e0*/ 	.word	0xffffffff


	//   ....[34]....
        /*00e4*/ 	.word	0xffffffff


	//   ....[35]....
        /*00e8*/ 	.word	0xffffffff


	//   ....[36]....
        /*00ec*/ 	.word	0xffffffff


	//   ....[37]....
        /*00f0*/ 	.word	0xffffffff


	//   ....[38]....
        /*00f4*/ 	.word	0xffffffff


	//   ....[39]....
        /*00f8*/ 	.word	0xffffffff


	//   ....[40]....
        /*00fc*/ 	.word	0xffffffff


	//   ....[41]....
        /*0100*/ 	.word	0xffffffff


	//   ....[42]....
        /*0104*/ 	.word	0xffffffff


	//   ....[43]....
        /*0108*/ 	.word	0xffffffff


	//   ....[44]....
        /*010c*/ 	.word	0xffffffff


	//----- nvinfo : EIATTR_COOP_GROUP_INSTR_OFFSETS
	.align		4
.L_371:
        /*0110*/ 	.byte	0x04, 0x28
        /*0112*/ 	.short	(.L_373 - .L_372)


	//   ....[0]....
.L_372:
        /*0114*/ 	.word	0x00000a60


	//   ....[1]....
        /*0118*/ 	.word	0x00000a90


	//   ....[2]....
        /*011c*/ 	.word	0x00000aa0


	//   ....[3]....
        /*0120*/ 	.word	0x00000c00


	//   ....[4]....
        /*0124*/ 	.word	0x00000c40


	//   ....[5]....
        /*0128*/ 	.word	0x00000c80


	//   ....[6]....
        /*012c*/ 	.word	0x00000dc0


	//   ....[7]....
        /*0130*/ 	.word	0x00000df0


	//   ....[8]....
        /*0134*/ 	.word	0x00000e20


	//   ....[9]....
        /*0138*/ 	.word	0x00000f50


	//   ....[10]....
        /*013c*/ 	.word	0x00000f80


	//   ....[11]....
        /*0140*/ 	.word	0x00000fb0


	//   ....[12]....
        /*0144*/ 	.word	0x000010e0


	//   ....[13]....
        /*0148*/ 	.word	0x00001110


	//   ....[14]....
        /*014c*/ 	.word	0x00001140


	//   ....[15]....
        /*0150*/ 	.word	0x00001d00


	//   ....[16]....
        /*0154*/ 	.word	0x00001d10


	//   ....[17]....
        /*0158*/ 	.word	0x00001d20


	//   ....[18]....
        /*015c*/ 	.word	0x00001ef0


	//   ....[19]....
        /*0160*/ 	.word	0x00001f30


	//   ....[20]....
        /*0164*/ 	.word	0x00001f60


	//   ....[21]....
        /*0168*/ 	.word	0x00002090


	//   ....[22]....
        /*016c*/ 	.word	0x000020c0


	//   ....[23]....
        /*0170*/ 	.word	0x000020f0


	//   ....[24]....
        /*0174*/ 	.word	0x00002220


	//   ....[25]....
        /*0178*/ 	.word	0x00002250


	//   ....[26]....
        /*017c*/ 	.word	0x00002280


	//   ....[27]....
        /*0180*/ 	.word	0x000023b0


	//   ....[28]....
        /*0184*/ 	.word	0x000023e0


	//   ....[29]....
        /*0188*/ 	.word	0x00002410


	//   ....[30]....
        /*018c*/ 	.word	0x000042a0


	//   ....[31]....
        /*0190*/ 	.word	0x000042c0


	//   ....[32]....
        /*0194*/ 	.word	0x000042d0


	//   ....[33]....
        /*0198*/ 	.word	0x00004470


	//   ....[34]....
        /*019c*/ 	.word	0x000044a0


	//   ....[35]....
        /*01a0*/ 	.word	0x000044d0


	//   ....[36]....
        /*01a4*/ 	.word	0x00004600


	//   ....[37]....
        /*01a8*/ 	.word	0x00004630


	//   ....[38]....
        /*01ac*/ 	.word	0x00004660


	//   ....[39]....
        /*01b0*/ 	.word	0x00004790


	//   ....[40]....
        /*01b4*/ 	.word	0x000047c0


	//   ....[41]....
        /*01b8*/ 	.word	0x000047f0


	//   ....[42]....
        /*01bc*/ 	.word	0x00004920


	//   ....[43]....
        /*01c0*/ 	.word	0x00004950


	//   ....[44]....
        /*01c4*/ 	.word	0x00004980


	//----- nvinfo : EIATTR_VRC_CTA_INIT_COUNT
	.align		4
.L_373:
        /*01c8*/ 	.byte	0x02, 0x4a
	.zero		1
	.zero		1


	//----- nvinfo : EIATTR_EXIT_INSTR_OFFSETS
	.align		4
        /*01cc*/ 	.byte	0x04, 0x1c
        /*01ce*/ 	.short	(.L_375 - .L_374)


	//   ....[0]....
.L_374:
        /*01d0*/ 	.word	0x00000030


	//   ....[1]....
        /*01d4*/ 	.word	0x00005490


	//   ....[2]....
        /*01d8*/ 	.word	0x00005500


	//----- nvinfo : EIATTR_MAX_THREADS
	.align		4
.L_375:
        /*01dc*/ 	.byte	0x04, 0x05
        /*01de*/ 	.short	(.L_377 - .L_376)
.L_376:
        /*01e0*/ 	.word	0x00000100
        /*01e4*/ 	.word	0x00000001
        /*01e8*/ 	.word	0x00000001


	//----- nvinfo : EIATTR_CRS_STACK_SIZE
	.align		4
.L_377:
        /*01ec*/ 	.byte	0x04, 0x1e
        /*01ee*/ 	.short	(.L_379 - .L_378)
.L_378:
        /*01f0*/ 	.word	0x00000000


	//----- nvinfo : EIATTR_CBANK_PARAM_SIZE
	.align		4
.L_379:
        /*01f4*/ 	.byte	0x03, 0x19
        /*01f6*/ 	.short	0x0015


	//----- nvinfo : EIATTR_PARAM_CBANK
	.align		4
        /*01f8*/ 	.byte	0x04, 0x0a
        /*01fa*/ 	.short	(.L_381 - .L_380)
	.align		4
.L_380:
        /*01fc*/ 	.word	index@(.nv.constant0._ZN6thrust24THRUST_300001_SM_1000_NS8cuda_cub4core6detail13_kernel_agentINS1_8__reduce11ReduceAgentIPN4cuda3std3__45tupleIJflEEESC_SB_iNS1_9__extrema9arg_max_fIflNS9_4lessIfEEEEEEJSC_SC_iSH_EEEvDpT0_)
        /*0200*/ 	.short	0x0380
        /*0202*/ 	.short	0x0015


	//----- nvinfo : EIATTR_SW_WAR
	.align		4
.L_381:
        /*0204*/ 	.byte	0x04, 0x36
        /*0206*/ 	.short	(.L_383 - .L_382)
.L_382:
        /*0208*/ 	.word	0x00000008
.L_383:


//--------------------- .nv.info._ZN6thrust24THRUST_300001_SM_1000_NS8cuda_cub4core6detail13_kernel_agentINS1_8__reduce10DrainAgentIiEEJN3cub18CUB_300001_SM_10009GridQueueIjEEiEEEvDpT0_ --------------------------
	.section	.nv.info._ZN6thrust24THRUST_300001_SM_1000_NS8cuda_cub4core6detail13_kernel_agentINS1_8__reduce10DrainAgentIiEEJN3cub18CUB_300001_SM_10009GridQueueIjEEiEEEvDpT0_,"",@"SHT_CUDA_INFO"
	.sectionflags	@""
	.align	4


	//----- nvinfo : EIATTR_CUDA_API_VERSION
	.align		4
        /*0000*/ 	.byte	0x04, 0x37
        /*0002*/ 	.short	(.L_385 - .L_384)
.L_384:
        /*0004*/ 	.word	0x00000082


	//----- nvinfo : EIATTR_KPARAM_INFO
	.align		4
.L_385:
        /*0008*/ 	.byte	0x04, 0x17
        /*000a*/ 	.short	(.L_387 - .L_386)
.L_386:
        /*000c*/ 	.word	0x00000000
        /*0010*/ 	.short	0x0001
        /*0012*/ 	.short	0x0008
        /*0014*/ 	.byte	0x00, 0xf0, 0x11, 0x00


	//----- nvinfo : EIATTR_KPARAM_INFO
	.align		4
.L_387:
        /*0018*/ 	.byte	0x04, 0x17
        /*001a*/ 	.short	(.L_389 - .L_388)
.L_388:
        /*001c*/ 	.word	0x00000000
        /*0020*/ 	.short	0x0000
        /*0022*/ 	.short	0x0000
        /*0024*/ 	.byte	0x00, 0xf0, 0x21, 0x00


	//----- nvinfo : EIATTR_SPARSE_MMA_MASK
	.align		4
.L_389:
        /*0028*/ 	.byte	0x03, 0x50
        /*002a*/ 	.short	0x0000


	//----- nvinfo : EIATTR_MAXREG_COUNT
	.align		4
        /*002c*/ 	.byte	0x03, 0x1b
        /*002e*/ 	.short	0x00ff


	//----- nvinfo : EIATTR_MERCURY_ISA_VERSION
	.align		4
        /*0030*/ 	.byte	0x03, 0x5f
        /*0032*/ 	.short	0x0101


	//----- nvinfo : EIATTR_VRC_CTA_INIT_COUNT
	.align		4
        /*0034*/ 	.byte	0x02, 0x4a
	.zero		1
	.zero		1


	//----- nvinfo : EIATTR_EXIT_INSTR_OFFSETS
	.align		4
        /*0038*/ 	.byte	0x04, 0x1c
        /*003a*/ 	.short	(.L_391 - .L_390)


	//   ....[0]....
.L_390:
        /*003c*/ 	.word	0x00000060


	//----- nvinfo : EIATTR_MAX_THREADS
	.align		4
.L_391:
        /*0040*/ 	.byte	0x04, 0x05
        /*0042*/ 	.short	(.L_393 - .L_392)
.L_392:
        /*0044*/ 	.word	0x00000001
        /*0048*/ 	.word	0x00000001
        /*004c*/ 	.word	0x00000001


	//----- nvinfo : EIATTR_CBANK_PARAM_SIZE
	.align		4
.L_393:
        /*0050*/ 	.byte	0x03, 0x19
        /*0052*/ 	.short	0x000c


	//----- nvinfo : EIATTR_PARAM_CBANK
	.align		4
        /*0054*/ 	.byte	0x04, 0x0a
        /*0056*/ 	.short	(.L_395 - .L_394)
	.align		4
.L_394:
        /*0058*/ 	.word	index@(.nv.constant0._ZN6thrust24THRUST_300001_SM_1000_NS8cuda_cub4core6detail13_kernel_agentINS1_8__reduce10DrainAgentIiEEJN3cub18CUB_300001_SM_10009GridQueueIjEEiEEEvDpT0_)
        /*005c*/ 	.short	0x0380
        /*005e*/ 	.short	0x000c


	//----- nvinfo : EIATTR_SW_WAR
	.align		4
.L_395:
        /*0060*/ 	.byte	0x04, 0x36
        /*0062*/ 	.short	(.L_397 - .L_396)
.L_396:
        /*0064*/ 	.word	0x00000008
.L_397:


//--------------------- .nv.info._ZN6thrust24THRUST_300001_SM_1000_NS8cuda_cub4core6detail13_kernel_agentINS1_8__reduce11ReduceAgentINS0_12zip_iteratorIN4cuda3std3__45tupleIJNS0_6detail15normal_iteratorINS0_10device_ptrIfEEEENS0_17counting_iteratorIlNS0_11use_defaultESI_SI_EEEEEEEPNSB_IJflEEESM_iNS1_9__extrema9arg_max_fIflNSA_4lessIfEEEEEEJSL_SN_iN3cub18CUB_300001_SM_100013GridEvenShareIiEENSV_9GridQueueIjEESS_EEEvDpT0_ --------------------------
	.section	.nv.info._ZN6thrust24THRUST_300001_SM_1000_NS8cuda_cub4core6detail13_kernel_agentINS1_8__reduce11ReduceAgentINS0_12zip_iteratorIN4cuda3std3__45tupleIJNS0_6detail15normal_iteratorINS0_10device_ptrIfEEEENS0_17counting_iteratorIlNS0_11use_defaultESI_SI_EEEEEEEPNSB_IJflEEESM_iNS1_9__extrema9arg_max_fIflNSA_4lessIfEEEEEEJSL_SN_iN3cub18CUB_300001_SM_100013GridEvenShareIiEENSV_9GridQueueIjEESS_EEEvDpT0_,"",@"SHT_CUDA_INFO"
	.sectionflags	@""
	.align	4


	//----- nvinfo : EIATTR_CUDA_API_VERSION
	.align		4
        /*0000*/ 	.byte	0x04, 0x37
        /*0002*/ 	.short	(.L_399 - .L_398)
.L_398:
        /*0004*/ 	.word	0x00000082


	//----- nvinfo : EIATTR_KPARAM_INFO
	.align		4
.L_399:
        /*0008*/ 	.byte	0x04, 0x17
        /*000a*/ 	.short	(.L_401 - .L_400)
.L_400:
        /*000c*/ 	.word	0x00000000
        /*0010*/ 	.short	0x0005
        /*0012*/ 	.short	0x0050
        /*0014*/ 	.byte	0x00, 0xf0, 0x05, 0x00


	//----- nvinfo : EIATTR_KPARAM_INFO
	.align		4
.L_401:
        /*0018*/ 	.byte	0x04, 0x17
        /*001a*/ 	.short	(.L_403 - .L_402)
.L_402:
        /*001c*/ 	.word	0x00000000
        /*0020*/ 	.short	0x0004
        /*0022*/ 	.short	0x0048
        /*0024*/ 	.byte	0x00, 0xf0, 0x21, 0x00


	//----- nvinfo : EIATTR_KPARAM_INFO
	.align		4
.L_403:
        /*0028*/ 	.byte	0x04, 0x17
        /*002a*/ 	.short	(.L_405 - .L_404)
.L_404:
        /*002c*/ 	.word	0x00000000
        /*0030*/ 	.short	0x0003
        /*0032*/ 	.short	0x001c
        /*0034*/ 	.byte	0x00, 0xf0, 0xa1, 0x00


	//----- nvinfo : EIATTR_KPARAM_INFO
	.align		4
.L_405:
        /*0038*/ 	.byte	0x04, 0x17
        /*003a*/ 	.short	(.L_407 - .L_406)
.L_406:
        /*003c*/ 	.word	0x00000000
        /*0040*/ 	.short	0x0002
        /*0042*/ 	.short	0x0018
        /*0044*/ 	.byte	0x00, 0xf0, 0x11, 0x00


	//----- nvinfo : EIATTR_KPARAM_INFO
	.align		4
.L_407:
        /*0048*/ 	.byte	0x04, 0x17
        /*004a*/ 	.short	(.L_409 - .L_408)
.L_408:
        /*004c*/ 	.word	0x00000000
        /*0050*/ 	.short	0x0001
        /*0052*/ 	.short	0x0010
        /*0054*/ 	.byte	0x00, 0xf5, 0x21, 0x00


	//----- nvinfo : EIATTR_KPARAM_INFO
	.align		4
.L_409:
        /*0058*/ 	.byte	0x04, 0x17
        /*005a*/ 	.short	(.L_411 - .L_410)
.L_410:
        /*005c*/ 	.word	0x00000000
        /*0060*/ 	.short	0x0000
        /*0062*/ 	.short	0x0000
        /*0064*/ 	.byte	0x00, 0xf0, 0x41, 0x00


	//----- nvinfo : EIATTR_SPARSE_MMA_MASK
	.align		4
.L_411:
        /*0068*/ 	.byte	0x03, 0x50
        /*006a*/ 	.short	0x0000


	//----- nvinfo : EIATTR_MAXREG_COUNT
	.align		4
        /*006c*/ 	.byte	0x03, 0x1b
        /*006e*/ 	.short	0x00ff


	//----- nvinfo : EIATTR_NUM_BARRIERS
	.align		4
        /*0070*/ 	.byte	0x02, 0x4c
        /*0072*/ 	.byte	0x01
	.zero		1


	//----- nvinfo : EIATTR_MERCURY_ISA_VERSION
	.align		4
        /*0074*/ 	.byte	0x03, 0x5f
        /*0076*/ 	.short	0x0101


	//----- nvinfo : EIATTR_COOP_GROUP_MASK_REGIDS
	.align		4
        /*0078*/ 	.byte	0x04, 0x29
        /*007a*/ 	.short	(.L_413 - .L_412)


	//   ....[0]....
.L_412:
        /*007c*/ 	.word	0xffffffff


	//   ....[1]....
        /*0080*/ 	.word	0xffffffff


	//   ....[2]....
        /*0084*/ 	.word	0xffffffff


	//   ....[3]....
        /*0088*/ 	.word	0xffffffff


	//   ....[4]....
        /*008c*/ 	.word	0xffffffff


	//   ....[5]....
        /*0090*/ 	.word	0xffffffff


	//   ....[6]....
        /*0094*/ 	.word	0xffffffff


	//   ....[7]....
        /*0098*/ 	.word	0xffffffff


	//   ....[8]....
        /*009c*/ 	.word	0xffffffff


	//   ....[9]....
        /*00a0*/ 	.word	0xffffffff


	//   ....[10]....
        /*00a4*/ 	.word	0xffffffff


	//   ....[11]....
        /*00a8*/ 	.word	0xffffffff


	//   ....[12]....
        /*00ac*/ 	.word	0xffffffff


	//   ....[13]....
        /*00b0*/ 	.word	0xffffffff


	//   ....[14]....
        /*00b4*/ 	.word	0xffffffff


	//   ....[15]....
        /*00b8*/ 	.word	0xffffffff


	//   ....[16]....
        /*00bc*/ 	.word	0xffffffff


	//   ....[17]....
        /*00c0*/ 	.word	0xffffffff


	//   ....[18]....
        /*00c4*/ 	.word	0xffffffff


	//   ....[19]....
        /*00c8*/ 	.word	0xffffffff


	//   ....[20]....
        /*00cc*/ 	.word	0xffffffff


	//   ....[21]....
        /*00d0*/ 	.word	0xffffffff


	//   ....[22]....
        /*00d4*/ 	.word	0xffffffff


	//   ....[23]....
        /*00d8*/ 	.word	0xffffffff


	//   ....[24]....
        /*00dc*/ 	.word	0xffffffff


	//   ....[25]....
        /*00e0*/ 	.word	0xffffffff


	//   ....[26]....
        /*00e4*/ 	.word	0xffffffff


	//   ....[27]....
        /*00e8*/ 	.word	0xffffffff


	//   ....[28]....
        /*00ec*/ 	.word	0xffffffff


	//   ....[29]....
        /*00f0*/ 	.word	0xffffffff


	//   ....[30]....
        /*00f4*/ 	.word	0xffffffff


	//   ....[31]....
        /*00f8*/ 	.word	0xffffffff


	//   ....[32]....
        /*00fc*/ 	.word	0xffffffff


	//   ....[33]....
        /*0100*/ 	.word	0xffffffff


	//   ....[34]....
        /*0104*/ 	.word	0xffffffff


	//   ....[35]....
        /*0108*/ 	.word	0xffffffff


	//   ....[36]....
        /*010c*/ 	.word	0xffffffff


	//   ....[37]....
        /*0110*/ 	.word	0xffffffff


	//   ....[38]....
        /*0114*/ 	.word	0xffffffff


	//   ....[39]....
        /*0118*/ 	.word	0xffffffff


	//   ....[40]....
        /*011c*/ 	.word	0xffffffff


	//   ....[41]....
        /*0120*/ 	.word	0xffffffff


	//   ....[42]....
        /*0124*/ 	.word	0xffffffff


	//   ....[43]....
        /*0128*/ 	.word	0xffffffff


	//   ....[44]....
        /*012c*/ 	.word	0xffffffff


	//----- nvinfo : EIATTR_COOP_GROUP_INSTR_OFFSETS
	.align		4
.L_413:
        /*0130*/ 	.byte	0x04, 0x28
        /*0132*/ 	.short	(.L_415 - .L_414)


	//   ....[0]....
.L_414:
        /*0134*/ 	.word	0x00000b70


	//   ....[1]....
        /*0138*/ 	.word	0x00000ba0


	//   ....[2]....
        /*013c*/ 	.word	0x00000bb0


	//   ....[3]....
        /*0140*/ 	.word	0x00000d20


	//   ....[4]....
        /*0144*/ 	.word	0x00000d60


	//   ....[5]....
        /*0148*/ 	.word	0x00000d90


	//   ....[6]....
        /*014c*/ 	.word	0x00000ed0


	//   ....[7]....
        /*0150*/ 	.word	0x00000f00


	//   ....[8]....
        /*0154*/ 	.word	0x00000f30


	//   ....[9]....
        /*0158*/ 	.word	0x00001060


	//   ....[10]....
        /*015c*/ 	.word	0x00001090


	//   ....[11]....
        /*0160*/ 	.word	0x000010c0


	//   ....[12]....
        /*0164*/ 	.word	0x000011f0


	//   ....[13]....
        /*0168*/ 	.word	0x00001220


	//   ....[14]....
        /*016c*/ 	.word	0x00001250


	//   ....[15]....
        /*0170*/ 	.word	0x00001e00


	//   ....[16]....
        /*0174*/ 	.word	0x00001e10


	//   ....[17]....
        /*0178*/ 	.word	0x00001e90


	//   ....[18]....
        /*017c*/ 	.word	0x00002010


	//   ....[19]....
        /*0180*/ 	.word	0x00002040


	//   ....[20]....
        /*0184*/ 	.word	0x00002070


	//   ....[21]....
        /*0188*/ 	.word	0x000021a0


	//   ....[22]....
        /*018c*/ 	.word	0x000021d0


	//   ....[23]....
        /*0190*/ 	.word	0x00002200


	//   ....[24]....
        /*0194*/ 	.word	0x00002330


	//   ....[25]....
        /*0198*/ 	.word	0x00002360


	//   ....[26]....
        /*019c*/ 	.word	0x00002390


	//   ....[27]....
        /*01a0*/ 	.word	0x000024c0


	//   ....[28]....
        /*01a4*/ 	.word	0x000024f0


	//   ....[29]....
        /*01a8*/ 	.word	0x00002520


	//   ....[30]....
        /*01ac*/ 	.word	0x000046b0


	//   ....[31]....
        /*01b0*/ 	.word	0x000046d0


	//   ....[32]....
        /*01b4*/ 	.word	0x000046e0


	//   ....[33]....
        /*01b8*/ 	.word	0x00004880


	//   ....[34]....
        /*01bc*/ 	.word	0x000048b0


	//   ....[35]....
        /*01c0*/ 	.word	0x000048e0


	//   ....[36]....
        /*01c4*/ 	.word	0x00004a10


	//   ....[37]....
        /*01c8*/ 	.word	0x00004a40


	//   ....[38]....
        /*01cc*/ 	.word	0x00004a70


	//   ....[39]....
        /*01d0*/ 	.word	0x00004ba0


	//   ....[40]....
        /*01d4*/ 	.word	0x00004bd0


	//   ....[41]....
        /*01d8*/ 	.word	0x00004c00


	//   ....[42]....
        /*01dc*/ 	.word	0x00004d30


	//   ....[43]....
        /*01e0*/ 	.word	0x00004d60


	//   ....[44]....
        /*01e4*/ 	.word	0x00004d90


	//----- nvinfo : EIATTR_VRC_CTA_INIT_COUNT
	.align		4
.L_415:
        /*01e8*/ 	.byte	0x02, 0x4a
	.zero		1
	.zero		1


	//----- nvinfo : EIATTR_EXIT_INSTR_OFFSETS
	.align		4
        /*01ec*/ 	.byte	0x04, 0x1c
        /*01ee*/ 	.short	(.L_417 - .L_416)


	//   ....[0]....
.L_416:
        /*01f0*/ 	.word	0x000058a0


	//   ....[1]....
        /*01f4*/ 	.word	0x00005910


	//----- nvinfo : EIATTR_MAX_THREADS
	.align		4
.L_417:
        /*01f8*/ 	.byte	0x04, 0x05
        /*01fa*/ 	.short	(.L_419 - .L_418)
.L_418:
        /*01fc*/ 	.word	0x00000100
        /*0200*/ 	.word	0x00000001
        /*0204*/ 	.word	0x00000001


	//----- nvinfo : EIATTR_CRS_STACK_SIZE
	.align		4
.L_419:
        /*0208*/ 	.byte	0x04, 0x1e
        /*020a*/ 	.short	(.L_421 - .L_420)
.L_420:
        /*020c*/ 	.word	0x00000000


	//----- nvinfo : EIATTR_CBANK_PARAM_SIZE
	.align		4
.L_421:
        /*0210*/ 	.byte	0x03, 0x19
        /*0212*/ 	.short	0x0051


	//----- nvinfo : EIATTR_PARAM_CBANK
	.align		4
        /*0214*/ 	.byte	0x04, 0x0a
        /*0216*/ 	.short	(.L_423 - .L_422)
	.align		4
.L_422:
        /*0218*/ 	.word	index@(.nv.constant0._ZN6thrust24THRUST_300001_SM_1000_NS8cuda_cub4core6detail13_kernel_agentINS1_8__reduce11ReduceAgentINS0_12zip_iteratorIN4cuda3std3__45tupleIJNS0_6detail15normal_iteratorINS0_10device_ptrIfEEEENS0_17counting_iteratorIlNS0_11use_defaultESI_SI_EEEEEEEPNSB_IJflEEESM_iNS1_9__extrema9arg_max_fIflNSA_4lessIfEEEEEEJSL_SN_iN3cub18CUB_300001_SM_100013GridEvenShareIiEENSV_9GridQueueIjEESS_EEEvDpT0_)
        /*021c*/ 	.short	0x0380
        /*021e*/ 	.short	0x0051


	//----- nvinfo : EIATTR_SW_WAR
	.align		4
.L_423:
        /*0220*/ 	.byte	0x04, 0x36
        /*0222*/ 	.short	(.L_425 - .L_424)
.L_424:
        /*0224*/ 	.word	0x00000008
.L_425:


//--------------------- .nv.info._ZN6thrust24THRUST_300001_SM_1000_NS8cuda_cub4core6detail13_kernel_agentINS1_8__reduce11ReduceAgentINS0_12zip_iteratorIN4cuda3std3__45tupleIJNS0_6detail15normal_iteratorINS0_10device_ptrIfEEEENS0_17counting_iteratorIlNS0_11use_defaultESI_SI_EEEEEEEPNSB_IJflEEESM_iNS1_9__extrema9arg_max_fIflNSA_4lessIfEEEEEEJSL_SN_iSS_EEEvDpT0_ --------------------------
	.section	.nv.info._ZN6thrust24THRUST_300001_SM_1000_NS8cuda_cub4core6detail13_kernel_agentINS1_8__reduce11ReduceAgentINS0_12zip_iteratorIN4cuda3std3__45tupleIJNS0_6detail15normal_iteratorINS0_10device_ptrIfEEEENS0_17counting_iteratorIlNS0_11use_defaultESI_SI_EEEEEEEPNSB_IJflEEESM_iNS1_9__extrema9arg_max_fIflNSA_4lessIfEEEEEEJSL_SN_iSS_EEEvDpT0_,"",@"SHT_CUDA_INFO"
	.sectionflags	@""
	.align	4


	//----- nvinfo : EIATTR_CUDA_API_VERSION
	.align		4
        /*0000*/ 	.byte	0x04, 0x37
        /*0002*/ 	.short	(.L_427 - .L_426)
.L_426:
        /*0004*/ 	.word	0x00000082


	//----- nvinfo : EIATTR_KPARAM_INFO
	.align		4
.L_427:
        /*0008*/ 	.byte	0x04, 0x17
        /*000a*/ 	.short	(.L_429 - .L_428)
.L_428:
        /*000c*/ 	.word	0x00000000
        /*0010*/ 	.short	0x0003
        /*0012*/ 	.short	0x001c
        /*0014*/ 	.byte	0x00, 0xf0, 0x05, 0x00


	//----- nvinfo : EIATTR_KPARAM_INFO
	.align		4
.L_429:
        /*0018*/ 	.byte	0x04, 0x17
        /*001a*/ 	.short	(.L_431 - .L_430)
.L_430:
        /*001c*/ 	.word	0x00000000
        /*0020*/ 	.short	0x0002
        /*0022*/ 	.short	0x0018
        /*0024*/ 	.byte	0x00, 0xf0, 0x11, 0x00


	//----- nvinfo : EIATTR_KPARAM_INFO
	.align		4
.L_431:
        /*0028*/ 	.byte	0x04, 0x17
        /*002a*/ 	.short	(.L_433 - .L_432)
.L_432:
        /*002c*/ 	.word	0x00000000
        /*0030*/ 	.short	0x0001
        /*0032*/ 	.short	0x0010
        /*0034*/ 	.byte	0x00, 0xf5, 0x21, 0x00


	//----- nvinfo : EIATTR_KPARAM_INFO
	.align		4
.L_433:
        /*0038*/ 	.byte	0x04, 0x17
        /*003a*/ 	.short	(.L_435 - .L_434)
.L_434:
        /*003c*/ 	.word	0x00000000
        /*0040*/ 	.short	0x0000
        /*0042*/ 	.short	0x0000
        /*0044*/ 	.byte	0x00, 0xf0, 0x41, 0x00


	//----- nvinfo : EIATTR_SPARSE_MMA_MASK
	.align		4
.L_435:
        /*0048*/ 	.byte	0x03, 0x50
        /*004a*/ 	.short	0x0000


	//----- nvinfo : EIATTR_MAXREG_COUNT
	.align		4
        /*004c*/ 	.byte	0x03, 0x1b
        /*004e*/ 	.short	0x00ff


	//----- nvinfo : EIATTR_NUM_BARRIERS
	.align		4
        /*0050*/ 	.byte	0x02, 0x4c
        /*0052*/ 	.byte	0x01
	.zero		1


	//----- nvinfo : EIATTR_MERCURY_ISA_VERSION
	.align		4
        /*0054*/ 	.byte	0x03, 0x5f
        /*0056*/ 	.short	0x0101


	//----- nvinfo : EIATTR_COOP_GROUP_MASK_REGIDS
	.align		4
        /*0058*/ 	.byte	0x04, 0x29
        /*005a*/ 	.short	(.L_437 - .L_436)


	//   ....[0]....
.L_436:
        /*005c*/ 	.word	0xffffffff


	//   ....[1]....
        /*0060*/ 	.word	0xffffffff


	//   ....[2]....
        /*0064*/ 	.word	0xffffffff


	//   ....[3]....
        /*0068*/ 	.word	0xffffffff


	//   ....[4]....
        /*006c*/ 	.word	0xffffffff


	//   ....[5]....
        /*0070*/ 	.word	0xffffffff


	//   ....[6]....
        /*0074*/ 	.word	0xffffffff


	//   ....[7]....
        /*0078*/ 	.word	0xffffffff


	//   ....[8]....
        /*007c*/ 	.word	0xffffffff


	//   ....[9]....
        /*0080*/ 	.word	0xffffffff


	//   ....[10]....
        /*0084*/ 	.word	0xffffffff


	//   ....[11]....
        /*0088*/ 	.word	0xffffffff


	//   ....[12]....
        /*008c*/ 	.word	0xffffffff


	//   ....[13]....
        /*0090*/ 	.word	0xffffffff


	//   ....[14]....
        /*0094*/ 	.word	0xffffffff


	//   ....[15]....
        /*0098*/ 	.word	0xffffffff


	//   ....[16]....
        /*009c*/ 	.word	0xffffffff


	//   ....[17]....
        /*00a0*/ 	.word	0xffffffff


	//   ....[18]....
        /*00a4*/ 	.word	0xffffffff


	//   ....[19]....
        /*00a8*/ 	.word	0xffffffff


	//   ....[20]....
        /*00ac*/ 	.word	0xffffffff


	//   ....[21]....
        /*00b0*/ 	.word	0xffffffff


	//   ....[22]....
        /*00b4*/ 	.word	0xffffffff


	//   ....[23]....
        /*00b8*/ 	.word	0xffffffff


	//   ....[24]....
        /*00bc*/ 	.word	0xffffffff


	//   ....[25]....
        /*00c0*/ 	.word	0xffffffff


	//   ....[26]....
        /*00c4*/ 	.word	0xffffffff


	//   ....[27]....
        /*00c8*/ 	.word	0xffffffff


	//   ....[28]....
        /*00cc*/ 	.word	0xffffffff


	//   ....[29]....
        /*00d0*/ 	.word	0xffffffff


	//   ....[30]....
        /*00d4*/ 	.word	0xffffffff


	//   ....[31]....
        /*00d8*/ 	.word	0xffffffff


	//   ....[32]....
        /*00dc*/ 	.word	0xffffffff


	//   ....[33]....
        /*00e0*/ 	.word	0xffffffff


	//   ....[34]....
        /*00e4*/ 	.word	0xffffffff


	//   ....[35]....
        /*00e8*/ 	.word	0xffffffff


	//   ....[36]....
        /*00ec*/ 	.word	0xffffffff


	//   ....[37]....
        /*00f0*/ 	.word	0xffffffff


	//   ....[38]....
        /*00f4*/ 	.word	0xffffffff


	//   ....[39]....
        /*00f8*/ 	.word	0xffffffff


	//   ....[40]....
        /*00fc*/ 	.word	0xffffffff


	//   ....[41]....
        /*0100*/ 	.word	0xffffffff


	//   ....[42]....
        /*0104*/ 	.word	0xffffffff


	//   ....[43]....
        /*0108*/ 	.word	0xffffffff


	//   ....[44]....
        /*010c*/ 	.word	0xffffffff


	//----- nvinfo : EIATTR_COOP_GROUP_INSTR_OFFSETS
	.align		4
.L_437:
        /*0110*/ 	.byte	0x04, 0x28
        /*0112*/ 	.short	(.L_439 - .L_438)


	//   ....[0]....
.L_438:
        /*0114*/ 	.word	0x00000b00


	//   ....[1]....
        /*0118*/ 	.word	0x00000b30


	//   ....[2]....
        /*011c*/ 	.word	0x00000b40


	//   ....[3]....
        /*0120*/ 	.word	0x00000cb0


	//   ....[4]....
        /*0124*/ 	.word	0x00000cf0


	//   ....[5]....
        /*0128*/ 	.word	0x00000d20


	//   ....[6]....
        /*012c*/ 	.word	0x00000e60


	//   ....[7]....
        /*0130*/ 	.word	0x00000e90


	//   ....[8]....
        /*0134*/ 	.word	0x00000ec0


	//   ....[9]....
        /*0138*/ 	.word	0x00000ff0


	//   ....[10]....
        /*013c*/ 	.word	0x00001020


	//   ....[11]....
        /*0140*/ 	.word	0x00001050


	//   ....[12]....
        /*0144*/ 	.word	0x00001180


	//   ....[13]....
        /*0148*/ 	.word	0x000011b0


	//   ....[14]....
        /*014c*/ 	.word	0x000011e0


	//   ....[15]....
        /*0150*/ 	.word	0x00001da0


	//   ....[16]....
        /*0154*/ 	.word	0x00001db0


	//   ....[17]....
        /*0158*/ 	.word	0x00001e30


	//   ....[18]....
        /*015c*/ 	.word	0x00001fa0


	//   ....[19]....
        /*0160*/ 	.word	0x00001fd0


	//   ....[20]....
        /*0164*/ 	.word	0x00002000


	//   ....[21]....
        /*0168*/ 	.word	0x00002130


	//   ....[22]....
        /*016c*/ 	.word	0x00002160


	//   ....[23]....
        /*0170*/ 	.word	0x00002190


	//   ....[24]....
        /*0174*/ 	.word	0x000022c0


	//   ....[25]....
        /*0178*/ 	.word	0x000022f0


	//   ....[26]....
        /*017c*/ 	.word	0x00002320


	//   ....[27]....
        /*0180*/ 	.word	0x00002450


	//   ....[28]....
        /*0184*/ 	.word	0x00002480


	//   ....[29]....
        /*0188*/ 	.word	0x000024b0


	//   ....[30]....
        /*018c*/ 	.word	0x000043f0


	//   ....[31]....
        /*0190*/ 	.word	0x00004410


	//   ....[32]....
        /*0194*/ 	.word	0x00004420


	//   ....[33]....
        /*0198*/ 	.word	0x000045c0


	//   ....[34]....
        /*019c*/ 	.word	0x000045f0


	//   ....[35]....
        /*01a0*/ 	.word	0x00004620


	//   ....[36]....
        /*01a4*/ 	.word	0x00004750


	//   ....[37]....
        /*01a8*/ 	.word	0x00004780


	//   ....[38]....
        /*01ac*/ 	.word	0x000047b0


	//   ....[39]....
        /*01b0*/ 	.word	0x000048e0


	//   ....[40]....
        /*01b4*/ 	.word	0x00004910


	//   ....[41]....
        /*01b8*/ 	.word	0x00004940


	//   ....[42]....
        /*01bc*/ 	.word	0x00004a70


	//   ....[43]....
        /*01c0*/ 	.word	0x00004aa0


	//   ....[44]....
        /*01c4*/ 	.word	0x00004ad0


	//----- nvinfo : EIATTR_VRC_CTA_INIT_COUNT
	.align		4
.L_439:
        /*01c8*/ 	.byte	0x02, 0x4a
	.zero		1
	.zero		1


	//----- nvinfo : EIATTR_EXIT_INSTR_OFFSETS
	.align		4
        /*01cc*/ 	.byte	0x04, 0x1c
        /*01ce*/ 	.short	(.L_441 - .L_440)


	//   ....[0]....
.L_440:
        /*01d0*/ 	.word	0x00000030


	//   ....[1]....
        /*01d4*/ 	.word	0x000055e0


	//   ....[2]....
        /*01d8*/ 	.word	0x00005650


	//----- nvinfo : EIATTR_MAX_THREADS
	.align		4
.L_441:
        /*01dc*/ 	.byte	0x04, 0x05
        /*01de*/ 	.short	(.L_443 - .L_442)
.L_442:
        /*01e0*/ 	.word	0x00000100
        /*01e4*/ 	.word	0x00000001
        /*01e8*/ 	.word	0x00000001


	//----- nvinfo : EIATTR_CRS_STACK_SIZE
	.align		4
.L_443:
        /*01ec*/ 	.byte	0x04, 0x1e
        /*01ee*/ 	.short	(.L_445 - .L_444)
.L_444:
        /*01f0*/ 	.word	0x00000000


	//----- nvinfo : EIATTR_CBANK_PARAM_SIZE
	.align		4
.L_445:
        /*01f4*/ 	.byte	0x03, 0x19
        /*01f6*/ 	.short	0x001d


	//----- nvinfo : EIATTR_PARAM_CBANK
	.align		4
        /*01f8*/ 	.byte	0x04, 0x0a
        /*01fa*/ 	.short	(.L_447 - .L_446)
	.align		4
.L_446:
        /*01fc*/ 	.word	index@(.nv.constant0._ZN6thrust24THRUST_300001_SM_1000_NS8cuda_cub4core6detail13_kernel_agentINS1_8__reduce11ReduceAgentINS0_12zip_iteratorIN4cuda3std3__45tupleIJNS0_6detail15normal_iteratorINS0_10device_ptrIfEEEENS0_17counting_iteratorIlNS0_11use_defaultESI_SI_EEEEEEEPNSB_IJflEEESM_iNS1_9__extrema9arg_max_fIflNSA_4lessIfEEEEEEJSL_SN_iSS_EEEvDpT0_)
        /*0200*/ 	.short	0x0380
        /*0202*/ 	.short	0x001d


	//----- nvinfo : EIATTR_SW_WAR
	.align		4
.L_447:
        /*0204*/ 	.byte	0x04, 0x36
        /*0206*/ 	.short	(.L_449 - .L_448)
.L_448:
        /*0208*/ 	.word	0x00000008
.L_449:


//--------------------- .nv.info._Z6mutatePA48_i  --------------------------
	.section	.nv.info._Z6mutatePA48_i,"",@"SHT_CUDA_INFO"
	.sectionflags	@""
	.align	4


	//----- nvinfo : EIATTR_CUDA_API_VERSION
	.align		4
        /*0000*/ 	.byte	0x04, 0x37
        /*0002*/ 	.short	(.L_451 - .L_450)
.L_450:
        /*0004*/ 	.word	0x00000082


	//----- nvinfo : EIATTR_KPARAM_INFO
	.align		4
.L_451:
        /*0008*/ 	.byte	0x04, 0x17
        /*000a*/ 	.short	(.L_453 - .L_452)
.L_452:
        /*000c*/ 	.word	0x00000000
        /*0010*/ 	.short	0x0000
        /*0012*/ 	.short	0x0000
        /*0014*/ 	.byte	0x00, 0xf5, 0x21, 0x00


	//----- nvinfo : EIATTR_SPARSE_MMA_MASK
	.align		4
.L_453:
        /*0018*/ 	.byte	0x03, 0x50
        /*001a*/ 	.short	0x0000


	//----- nvinfo : EIATTR_MAXREG_COUNT
	.align		4
        /*001c*/ 	.byte	0x03, 0x1b
        /*001e*/ 	.short	0x00ff


	//----- nvinfo : EIATTR_MERCURY_ISA_VERSION
	.align		4
        /*0020*/ 	.byte	0x03, 0x5f
        /*0022*/ 	.short	0x0101


	//----- nvinfo : EIATTR_VRC_CTA_INIT_COUNT
	.align		4
        /*0024*/ 	.byte	0x02, 0x4a
	.zero		1
	.zero		1


	//----- nvinfo : EIATTR_EXIT_INSTR_OFFSETS
	.align		4
        /*0028*/ 	.byte	0x04, 0x1c
        /*002a*/ 	.short	(.L_455 - .L_454)


	//   ....[0]....
.L_454:
        /*002c*/ 	.word	0x00000940


	//----- nvinfo : EIATTR_CRS_STACK_SIZE
	.align		4
.L_455:
        /*0030*/ 	.byte	0x04, 0x1e
        /*0032*/ 	.short	(.L_457 - .L_456)
.L_456:
        /*0034*/ 	.word	0x00000000


	//----- nvinfo : EIATTR_CBANK_PARAM_SIZE
	.align		4
.L_457:
        /*0038*/ 	.byte	0x03, 0x19
        /*003a*/ 	.short	0x0008


	//----- nvinfo : EIATTR_PARAM_CBANK
	.align		4
        /*003c*/ 	.byte	0x04, 0x0a
        /*003e*/ 	.short	(.L_459 - .L_458)
	.align		4
.L_458:
        /*0040*/ 	.word	index@(.nv.constant0._Z6mutatePA48_i)
        /*0044*/ 	.short	0x0380
        /*0046*/ 	.short	0x0008


	//----- nvinfo : EIATTR_SW_WAR
	.align		4
.L_459:
        /*0048*/ 	.byte	0x04, 0x36
        /*004a*/ 	.short	(.L_461 - .L_460)
.L_460:
        /*004c*/ 	.word	0x00000008
.L_461:


//--------------------- .nv.info._Z21crossover_and_migratePA48_iPfS0_ --------------------------
	.section	.nv.info._Z21crossover_and_migratePA48_iPfS0_,"",@"SHT_CUDA_INFO"
	.sectionflags	@""
	.align	4


	//----- nvinfo : EIATTR_CUDA_API_VERSION
	.align		4
        /*0000*/ 	.byte	0x04, 0x37
        /*0002*/ 	.short	(.L_463 - .L_462)
.L_462:
        /*0004*/ 	.word	0x00000082


	//----- nvinfo : EIATTR_KPARAM_INFO
	.align		4
.L_463:
        /*0008*/ 	.byte	0x04, 0x17
        /*000a*/ 	.short	(.L_465 - .L_464)
.L_464:
        /*000c*/ 	.word	0x00000000
        /*0010*/ 	.short	0x0002
        /*0012*/ 	.short	0x0010
        /*0014*/ 	.byte	0x00, 0xf5, 0x21, 0x00


	//----- nvinfo : EIATTR_KPARAM_INFO
	.align		4
.L_465:
        /*0018*/ 	.byte	0x04, 0x17
        /*001a*/ 	.short	(.L_467 - .L_466)
.L_466:
        /*001c*/ 	.word	0x00000000
        /*0020*/ 	.short	0x0001
        /*0022*/ 	.short	0x0008
        /*0024*/ 	.byte	0x00, 0xf5, 0x21, 0x00


	//----- nvinfo : EIATTR_KPARAM_INFO
	.align		4
.L_467:
        /*0028*/ 	.byte	0x04, 0x17
        /*002a*/ 	.short	(.L_469 - .L_468)
.L_468:
        /*002c*/ 	.word	0x00000000
        /*0030*/ 	.short	0x0000
        /*0032*/ 	.short	0x0000
        /*0034*/ 	.byte	0x00, 0xf5, 0x21, 0x00


	//----- nvinfo : EIATTR_SPARSE_MMA_MASK
	.align		4
.L_469:
        /*0038*/ 	.byte	0x03, 0x50
        /*003a*/ 	.short	0x0000


	//----- nvinfo : EIATTR_MAXREG_COUNT
	.align		4
        /*003c*/ 	.byte	0x03, 0x1b
        /*003e*/ 	.short	0x00ff


	//----- nvinfo : EIATTR_NUM_BARRIERS
	.align		4
        /*0040*/ 	.byte	0x02, 0x4c
        /*0042*/ 	.byte	0x01
	.zero		1


	//----- nvinfo : EIATTR_EXTERNS
	.align		4
        /*0044*/ 	.byte	0x04, 0x0f
        /*0046*/ 	.short	(.L_471 - .L_470)


	//   ....[0]....
	.align		4
.L_470:
        /*0048*/ 	.word	index@(vprintf)


	//   ....[1]....
	.align		4
        /*004c*/ 	.word	index@(malloc)


	//   ....[2]....
	.align		4
        /*0050*/ 	.word	index@(free)


	//----- nvinfo : EIATTR_MERCURY_ISA_VERSION
	.align		4
.L_471:
        /*0054*/ 	.byte	0x03, 0x5f
        /*0056*/ 	.short	0x0101


	//----- nvinfo : EIATTR_VRC_CTA_INIT_COUNT
	.align		4
        /*0058*/ 	.byte	0x02, 0x4a
	.zero		1
	.zero		1


	//----- nvinfo : EIATTR_SYSCALL_OFFSETS
	.align		4
        /*005c*/ 	.byte	0x04, 0x46
        /*005e*/ 	.short	(.L_473 - .L_472)


	//   ....[0]....
.L_472:
        /*0060*/ 	.word	0x00000100


	//   ....[1]....
        /*0064*/ 	.word	0x000001a0


	//   ....[2]....
        /*0068*/ 	.word	0x00000250


	//   ....[3]....
        /*006c*/ 	.word	0x000002c0


	//   ....[4]....
        /*0070*/ 	.word	0x00000640


	//   ....[5]....
        /*0074*/ 	.word	0x00000690


	//   ....[6]....
        /*0078*/ 	.word	0x00000700


	//   ....[7]....
        /*007c*/ 	.word	0x00000790


	//   ....[8]....
        /*0080*/ 	.word	0x00000840


	//   ....[9]....
        /*0084*/ 	.word	0x000008b0


	//   ....[10]....
        /*0088*/ 	.word	0x00000c40


	//   ....[11]....
        /*008c*/ 	.word	0x00000ca0


	//   ....[12]....
        /*0090*/ 	.word	0x00006150


	//   ....[13]....
        /*0094*/ 	.word	0x00006200


	//   ....[14]....
        /*0098*/ 	.word	0x00006260


	//   ....[15]....
        /*009c*/ 	.word	0x00006310


	//----- nvinfo : EIATTR_EXIT_INSTR_OFFSETS
	.align		4
.L_473:
        /*00a0*/ 	.byte	0x04, 0x1c
        /*00a2*/ 	.short	(.L_475 - .L_474)


	//   ....[0]....
.L_474:
        /*00a4*/ 	.word	0x00006100


	//----- nvinfo : EIATTR_CRS_STACK_SIZE
	.align		4
.L_475:
        /*00a8*/ 	.byte	0x04, 0x1e
        /*00aa*/ 	.short	(.L_477 - .L_476)
.L_476:
        /*00ac*/ 	.word	0x00000000


	//----- nvinfo : EIATTR_CBANK_PARAM_SIZE
	.align		4
.L_477:
        /*00b0*/ 	.byte	0x03, 0x19
        /*00b2*/ 	.short	0x0018


	//----- nvinfo : EIATTR_PARAM_CBANK
	.align		4
        /*00b4*/ 	.byte	0x04, 0x0a
        /*00b6*/ 	.short	(.L_479 - .L_478)
	.align		4
.L_478:
        /*00b8*/ 	.word	index@(.nv.constant0._Z21crossover_and_migratePA48_iPfS0_)
        /*00bc*/ 	.short	0x0380
        /*00be*/ 	.short	0x0018


	//----- nvinfo : EIATTR_SW_WAR
	.align		4
.L_479:
        /*00c0*/ 	.byte	0x04, 0x36
        /*00c2*/ 	.short	(.L_481 - .L_480)
.L_480:
        /*00c4*/ 	.word	0x00000008
.L_481:


//--------------------- .nv.info._Z16rank_individualsPA48_iPA48_fPf --------------------------
	.section	.nv.info._Z16rank_individualsPA48_iPA48_fPf,"",@"SHT_CUDA_INFO"
	.sectionflags	@""
	.align	4


	//----- nvinfo : EIATTR_CUDA_API_VERSION
	.align		4
        /*0000*/ 	.byte	0x04, 0x37
        /*0002*/ 	.short	(.L_483 - .L_482)
.L_482:
        /*0004*/ 	.word	0x00000082


	//----- nvinfo : EIATTR_KPARAM_INFO
	.align		4
.L_483:
        /*0008*/ 	.byte	0x04, 0x17
        /*000a*/ 	.short	(.L_485 - .L_484)
.L_484:
        /*000c*/ 	.word	0x00000000
        /*0010*/ 	.short	0x0002
        /*0012*/ 	.short	0x0010
        /*0014*/ 	.byte	0x00, 0xf5, 0x21, 0x00


	//----- nvinfo : EIATTR_KPARAM_INFO
	.align		4
.L_485:
        /*0018*/ 	.byte	0x04, 0x17
        /*001a*/ 	.short	(.L_487 - .L_486)
.L_486:
        /*001c*/ 	.word	0x00000000
        /*0020*/ 	.short	0x0001
        /*0022*/ 	.short	0x0008
        /*0024*/ 	.byte	0x00, 0xf5, 0x21, 0x00


	//----- nvinfo : EIATTR_KPARAM_INFO
	.align		4
.L_487:
        /*0028*/ 	.byte	0x04, 0x17
        /*002a*/ 	.short	(.L_489 - .L_488)
.L_488:
        /*002c*/ 	.word	0x00000000
        /*0030*/ 	.short	0x0000
        /*0032*/ 	.short	0x0000
        /*0034*/ 	.byte	0x00, 0xf5, 0x21, 0x00


	//----- nvinfo : EIATTR_SPARSE_MMA_MASK
	.align		4
.L_489:
        /*0038*/ 	.byte	0x03, 0x50
        /*003a*/ 	.short	0x0000


	//----- nvinfo : EIATTR_MAXREG_COUNT
	.align		4
        /*003c*/ 	.byte	0x03, 0x1b
        /*003e*/ 	.short	0x00ff


	//----- nvinfo : EIATTR_NUM_BARRIERS
	.align		4
        /*0040*/ 	.byte	0x02, 0x4c
        /*0042*/ 	.byte	0x01
	.zero		1


	//----- nvinfo : EIATTR_MERCURY_ISA_VERSION
	.align		4
        /*0044*/ 	.byte	0x03, 0x5f
        /*0046*/ 	.short	0x0101


	//----- nvinfo : EIATTR_VRC_CTA_INIT_COUNT
	.align		4
        /*0048*/ 	.byte	0x02, 0x4a
	.zero		1
	.zero		1


	//----- nvinfo : EIATTR_EXIT_INSTR_OFFSETS
	.align		4
        /*004c*/ 	.byte	0x04, 0x1c
        /*004e*/ 	.short	(.L_491 - .L_490)


	//   ....[0]....
.L_490:
        /*0050*/ 	.word	0x000010b0


	//----- nvinfo : EIATTR_CRS_STACK_SIZE
	.align		4
.L_491:
        /*0054*/ 	.byte	0x04, 0x1e
        /*0056*/ 	.short	(.L_493 - .L_492)
.L_492:
        /*0058*/ 	.word	0x00000000


	//----- nvinfo : EIATTR_CBANK_PARAM_SIZE
	.align		4
.L_493:
        /*005c*/ 	.byte	0x03, 0x19
        /*005e*/ 	.short	0x0018


	//----- nvinfo : EIATTR_PARAM_CBANK
	.align		4
        /*0060*/ 	.byte	0x04, 0x0a
        /*0062*/ 	.short	(.L_495 - .L_494)
	.align		4
.L_494:
        /*0064*/ 	.word	index@(.nv.constant0._Z16rank_individualsPA48_iPA48_fPf)
        /*0068*/ 	.short	0x0380
        /*006a*/ 	.short	0x0018


	//----- nvinfo : EIATTR_SW_WAR
	.align		4
.L_495:
        /*006c*/ 	.byte	0x04, 0x36
        /*006e*/ 	.short	(.L_497 - .L_496)
.L_496:
        /*0070*/ 	.word	0x00000008
.L_497:


//--------------------- .nv.callgraph             --------------------------
	.section	.nv.callgraph,"",@"SHT_CUDA_CALLGRAPH"
	.align	4
	.sectionentsize	8
	.align		4
        /*0000*/ 	.word	0x00000000
	.align		4
        /*0004*/ 	.word	0xffffffff
	.align		4
        /*0008*/ 	.word	index@(_Z21crossover_and_migratePA48_iPfS0_)
	.align		4
        /*000c*/ 	.word	index@(vprintf)
	.align		4
        /*0010*/ 	.word	index@(_Z21crossover_and_migratePA48_iPfS0_)
	.align		4
        /*0014*/ 	.word	index@(free)
	.align		4
        /*0018*/ 	.word	index@(_Z21crossover_and_migratePA48_iPfS0_)
	.align		4
        /*001c*/ 	.word	index@(malloc)
	.align		4
        /*0020*/ 	.word	0x00000000
	.align		4
        /*0024*/ 	.word	0xfffffffe
	.align		4
        /*0028*/ 	.word	0x00000000
	.align		4
        /*002c*/ 	.word	0xfffffffd
	.align		4
        /*0030*/ 	.word	0x00000000
	.align		4
        /*0034*/ 	.word	0xfffffffc


//--------------------- .nv.constant4             --------------------------
	.section	.nv.constant4,"a",@progbits
	.align	8
	.align		8
.nv.constant4:
        /*0000*/ 	.dword	precalc_xorwow_matrix
	.align		8
        /*0008*/ 	.dword	precalc_xorwow_offset_matrix
	.align		8
        /*0010*/ 	.dword	mrg32k3aM1
	.align		8
        /*0018*/ 	.dword	mrg32k3aM2
	.align		8
        /*0020*/ 	.dword	mrg32k3aM1SubSeq
	.align		8
        /*0028*/ 	.dword	mrg32k3aM2SubSeq
	.align		8
        /*0030*/ 	.dword	mrg32k3aM1Seq
	.align		8
        /*0038*/ 	.dword	mrg32k3aM2Seq
	.align		8
        /*0040*/ 	.dword	_ZN34_INTERNAL_ce532def_4_k_cu_0552732c4cuda3std3__45__cpo5beginE
	.align		8
        /*0048*/ 	.dword	_ZN34_INTERNAL_ce532def_4_k_cu_0552732c4cuda3std3__45__cpo3endE
	.align		8
        /*0050*/ 	.dword	_ZN34_INTERNAL_ce532def_4_k_cu_0552732c4cuda3std3__45__cpo6cbeginE
	.align		8
        /*0058*/ 	.dword	_ZN34_INTERNAL_ce532def_4_k_cu_0552732c4cuda3std3__45__cpo4cendE
	.align		8
        /*0060*/ 	.dword	_ZN34_INTERNAL_ce532def_4_k_cu_0552732c4cuda3std3__45__cpo6rbeginE
	.align		8
        /*0068*/ 	.dword	_ZN34_INTERNAL_ce532def_4_k_cu_0552732c4cuda3std3__45__cpo4rendE
	.align		8
        /*0070*/ 	.dword	_ZN34_INTERNAL_ce532def_4_k_cu_0552732c4cuda3std3__45__cpo7crbeginE
	.align		8
        /*0078*/ 	.dword	_ZN34_INTERNAL_ce532def_4_k_cu_0552732c4cuda3std3__45__cpo5crendE
	.align		8
        /*0080*/ 	.dword	_ZN34_INTERNAL_ce532def_4_k_cu_0552732c4cuda3std3__436_GLOBAL__N__ce532def_4_k_cu_0552732c6ignoreE
	.align		8
        /*0088*/ 	.dword	_ZN34_INTERNAL_ce532def_4_k_cu_0552732c4cuda3std3__419piecewise_constructE
	.align		8
        /*0090*/ 	.dword	_ZN34_INTERNAL_ce532def_4_k_cu_0552732c4cuda3std3__48in_placeE
	.align		8
        /*0098*/ 	.dword	_ZN34_INTERNAL_ce532def_4_k_cu_0552732c4cuda3std3__420unreachable_sentinelE
	.align		8
        /*00a0*/ 	.dword	_ZN34_INTERNAL_ce532def_4_k_cu_0552732c4cuda3std3__47nulloptE
	.align		8
        /*00a8*/ 	.dword	_ZN34_INTERNAL_ce532def_4_k_cu_0552732c4cuda3std3__48unexpectE
	.align		8
        /*00b0*/ 	.dword	_ZN34_INTERNAL_ce532def_4_k_cu_0552732c4cuda3std6ranges3__45__cpo4swapE
	.align		8
        /*00b8*/ 	.dword	_ZN34_INTERNAL_ce532def_4_k_cu_0552732c4cuda3std6ranges3__45__cpo9iter_moveE
	.align		8
        /*00c0*/ 	.dword	_ZN34_INTERNAL_ce532def_4_k_cu_0552732c4cuda3std6ranges3__45__cpo5beginE
	.align		8
        /*00c8*/ 	.dword	_ZN34_INTERNAL_ce532def_4_k_cu_0552732c4cuda3std6ranges3__45__cpo3endE
	.align		8
        /*00d0*/ 	.dword	_ZN34_INTERNAL_ce532def_4_k_cu_0552732c4cuda3std6ranges3__45__cpo6cbeginE
	.align		8
        /*00d8*/ 	.dword	_ZN34_INTERNAL_ce532def_4_k_cu_0552732c4cuda3std6ranges3__45__cpo4cendE
	.align		8
        /*00e0*/ 	.dword	_ZN34_INTERNAL_ce532def_4_k_cu_0552732c4cuda3std6ranges3__45__cpo7advanceE
	.align		8
        /*00e8*/ 	.dword	_ZN34_INTERNAL_ce532def_4_k_cu_0552732c4cuda3std6ranges3__45__cpo9iter_swapE
	.align		8
        /*00f0*/ 	.dword	_ZN34_INTERNAL_ce532def_4_k_cu_0552732c4cuda3std6ranges3__45__cpo4nextE
	.align		8
        /*00f8*/ 	.dword	_ZN34_INTERNAL_ce532def_4_k_cu_0552732c4cuda3std6ranges3__45__cpo4prevE
	.align		8
        /*0100*/ 	.dword	_ZN34_INTERNAL_ce532def_4_k_cu_0552732c4cuda3std6ranges3__45__cpo4dataE
	.align		8
        /*0108*/ 	.dword	_ZN34_INTERNAL_ce532def_4_k_cu_0552732c4cuda3std6ranges3__45__cpo5cdataE
	.align		8
        /*0110*/ 	.dword	_ZN34_INTERNAL_ce532def_4_k_cu_0552732c4cuda3std6ranges3__45__cpo4sizeE
	.align		8
        /*0118*/ 	.dword	_ZN34_INTERNAL_ce532def_4_k_cu_0552732c4cuda3std6ranges3__45__cpo5ssizeE
	.align		8
        /*0120*/ 	.dword	_ZN34_INTERNAL_ce532def_4_k_cu_0552732c4cuda3std6ranges3__45__cpo8distanceE
	.align		8
        /*0128*/ 	.dword	_ZN34_INTERNAL_ce532def_4_k_cu_0552732c6thrust24THRUST_300001_SM_1000_NS8cuda_cub3parE
	.align		8
        /*0130*/ 	.dword	_ZN34_INTERNAL_ce532def_4_k_cu_0552732c6thrust24THRUST_300001_SM_1000_NS8cuda_cub10par_nosyncE
	.align		8
        /*0138*/ 	.dword	_ZN34_INTERNAL_ce532def_4_k_cu_0552732c6thrust24THRUST_300001_SM_1000_NS6system6detail10sequential3seqE
	.align		8
        /*0140*/ 	.dword	_ZN34_INTERNAL_ce532def_4_k_cu_0552732c6thrust24THRUST_300001_SM_1000_NS6system3cpp3parE
	.align		8
        /*0148*/ 	.dword	_ZN34_INTERNAL_ce532def_4_k_cu_0552732c6thrust24THRUST_300001_SM_1000_NS12placeholders2_1E
	.align		8
        /*0150*/ 	.dword	_ZN34_INTERNAL_ce532def_4_k_cu_0552732c6thrust24THRUST_300001_SM_1000_NS12placeholders2_2E
	.align		8
        /*0158*/ 	.dword	_ZN34_INTERNAL_ce532def_4_k_cu_0552732c6thrust24THRUST_300001_SM_1000_NS12placeholders2_3E
	.align		8
        /*0160*/ 	.dword	_ZN34_INTERNAL_ce532def_4_k_cu_0552732c6thrust24THRUST_300001_SM_1000_NS12placeholders2_4E
	.align		8
        /*0168*/ 	.dword	_ZN34_INTERNAL_ce532def_4_k_cu_0552732c6thrust24THRUST_300001_SM_1000_NS12placeholders2_5E
	.align		8
        /*0170*/ 	.dword	_ZN34_INTERNAL_ce532def_4_k_cu_0552732c6thrust24THRUST_300001_SM_1000_NS12placeholders2_6E
	.align		8
        /*0178*/ 	.dword	_ZN34_INTERNAL_ce532def_4_k_cu_0552732c6thrust24THRUST_300001_SM_1000_NS12placeholders2_7E
	.align		8
        /*0180*/ 	.dword	_ZN34_INTERNAL_ce532def_4_k_cu_0552732c6thrust24THRUST_300001_SM_1000_NS12placeholders2_8E
	.align		8
        /*0188*/ 	.dword	_ZN34_INTERNAL_ce532def_4_k_cu_0552732c6thrust24THRUST_300001_SM_1000_NS12placeholders2_9E
	.align		8
        /*0190*/ 	.dword	_ZN34_INTERNAL_ce532def_4_k_cu_0552732c6thrust24THRUST_300001_SM_1000_NS12placeholders3_10E
	.align		8
        /*0198*/ 	.dword	_ZN34_INTERNAL_ce532def_4_k_cu_0552732c6thrust24THRUST_300001_SM_1000_NS3seqE
	.align		8
        /*01a0*/ 	.dword	_ZN34_INTERNAL_ce532def_4_k_cu_0552732c6thrust24THRUST_300001_SM_1000_NS6deviceE
	.align		8
        /*01a8*/ 	.dword	$str
	.align		8
        /*01b0*/ 	.dword	$str$8
	.align		8
        /*01b8*/ 	.dword	vprintf
	.align		8
        /*01c0*/ 	.dword	malloc
	.align		8
        /*01c8*/ 	.dword	free


//--------------------- .nv.constant3             --------------------------
	.section	.nv.constant3,"a",@progbits
	.align	8
.nv.constant3:
	.type		__cr_lgamma_table,@object
	.size		__cr_lgamma_table,(.L_8 - __cr_lgamma_table)
__cr_lgamma_table:
        /*0000*/ 	.byte	0x00, 0x00, 0x00, 0x00, 0x00, 0x00, 0x00, 0x00, 0x00, 0x00, 0x00, 0x00, 0x00, 0x00, 0x00, 0x00
        /*0010*/ 	.byte	0xef, 0x39, 0xfa, 0xfe, 0x42, 0x2e, 0xe6, 0x3f, 0x02, 0x20, 0x2a, 0xfa, 0x0b, 0xab, 0xfc, 0x3f
        /*0020*/ 	.byte	0xf9, 0x2c, 0x92, 0x7c, 0xa7, 0x6c, 0x09, 0x40, 0xc9, 0x79, 0x44, 0x3c, 0x64, 0x26, 0x13, 0x40
        /*0030*/ 	.byte	0xca, 0x01, 0xcf, 0x3a, 0x27, 0x51, 0x1a, 0x40, 0x30, 0xcc, 0x2d, 0xf3, 0xe1, 0x0c, 0x21, 0x40
        /*0040*/ 	.byte	0x0d, 0xb7, 0xfc, 0x82, 0x8e, 0x35, 0x25, 0x40
.L_8:


//--------------------- .text._ZN3cub18CUB_300001_SM_10006detail4scan16DeviceScanKernelINS2_10policy_hubIfffmN4cuda3std3__44plusIvEEE10Policy1000EN6thrust24THRUST_300001_SM_1000_NS10device_ptrIfEEPfNS0_13ScanTileStateIfLb1EEES9_NS0_8NullTypeEmfLb0ESJ_EEvT0_T1_T2_iT3_T4_T5_ --------------------------
	.section	.text._ZN3cub18CUB_300001_SM_10006detail4scan16DeviceScanKernelINS2_10policy_hubIfffmN4cuda3std3__44plusIvEEE10Policy1000EN6thrust24THRUST_300001_SM_1000_NS10device_ptrIfEEPfNS0_13ScanTileStateIfLb1EEES9_NS0_8NullTypeEmfLb0ESJ_EEvT0_T1_T2_iT3_T4_T5_,"ax",@progbits
	.align	128
        .global         _ZN3cub18CUB_300001_SM_10006detail4scan16DeviceScanKernelINS2_10policy_hubIfffmN4cuda3std3__44plusIvEEE10Policy1000EN6thrust24THRUST_300001_SM_1000_NS10device_ptrIfEEPfNS0_13ScanTileStateIfLb1EEES9_NS0_8NullTypeEmfLb0ESJ_EEvT0_T1_T2_iT3_T4_T5_
        .type           _ZN3cub18CUB_300001_SM_10006detail4scan16DeviceScanKernelINS2_10policy_hubIfffmN4cuda3std3__44plusIvEEE10Policy1000EN6thrust24THRUST_300001_SM_1000_NS10device_ptrIfEEPfNS0_13ScanTileStateIfLb1EEES9_NS0_8NullTypeEmfLb0ESJ_EEvT0_T1_T2_iT3_T4_T5_,@function
        .size           _ZN3cub18CUB_300001_SM_10006detail4scan16DeviceScanKernelINS2_10policy_hubIfffmN4cuda3std3__44plusIvEEE10Policy1000EN6thrust24THRUST_300001_SM_1000_NS10device_ptrIfEEPfNS0_13ScanTileStateIfLb1EEES9_NS0_8NullTypeEmfLb0ESJ_EEvT0_T1_T2_iT3_T4_T5_,(.L_x_932 - _ZN3cub18CUB_300001_SM_10006detail4scan16DeviceScanKernelINS2_10policy_hubIfffmN4cuda3std3__44plusIvEEE10Policy1000EN6thrust24THRUST_300001_SM_1000_NS10device_ptrIfEEPfNS0_13ScanTileStateIfLb1EEES9_NS0_8NullTypeEmfLb0ESJ_EEvT0_T1_T2_iT3_T4_T5_)
        .other          _ZN3cub18CUB_300001_SM_10006detail4scan16DeviceScanKernelINS2_10policy_hubIfffmN4cuda3std3__44plusIvEEE10Policy1000EN6thrust24THRUST_300001_SM_1000_NS10device_ptrIfEEPfNS0_13ScanTileStateIfLb1EEES9_NS0_8NullTypeEmfLb0ESJ_EEvT0_T1_T2_iT3_T4_T5_,@"STO_CUDA_ENTRY STV_DEFAULT"
_ZN3cub18CUB_300001_SM_10006detail4scan16DeviceScanKernelINS2_10policy_hubIfffmN4cuda3std3__44plusIvEEE10Policy1000EN6thrust24THRUST_300001_SM_1000_NS10device_ptrIfEEPfNS0_13ScanTileStateIfLb1EEES9_NS0_8NullTypeEmfLb0ESJ_EEvT0_T1_T2_iT3_T4_T5_:
.text._ZN3cub18CUB_300001_SM_10006detail4scan16DeviceScanKernelINS2_10policy_hubIfffmN4cuda3std3__44plusIvEEE10Policy1000EN6thrust24THRUST_300001_SM_1000_NS10device_ptrIfEEPfNS0_13ScanTileStateIfLb1EEES9_NS0_8NullTypeEmfLb0ESJ_EEvT0_T1_T2_iT3_T4_T5_:
[----:B------:R-:W-:Y:S08]  /*0000*/  LDC R1, c[0x0][0x37c] ;  /* 0x0000df00ff017b82 */ /* 0x000ff00000000800 */
[----:B------:R-:W0:Y:S01]  /*0010*/  S2UR UR6, SR_CTAID.X ;  /* 0x00000000000679c3 */ /* 0x000e220000002500 */
[----:B------:R-:W0:Y:S01]  /*0020*/  LDCU UR4, c[0x0][0x398] ;  /* 0x00007300ff0477ac */ /* 0x000e220008000800 */
[----:B------:R-:W1:Y:S01]  /*0030*/  LDCU.64 UR8, c[0x0][0x3a0] ;  /* 0x00007400ff0877ac */ /* 0x000e620008000a00 */
[----:B------:R-:W2:Y:S01]  /*0040*/  LDCU.64 UR12, c[0x0][0x358] ;  /* 0x00006b00ff0c77ac */ /* 0x000ea20008000a00 */
[----:B0-----:R-:W-:-:S04]  /*0050*/  UIADD3 UR6, UPT, UPT, UR6, UR4, URZ ;  /* 0x0000000406067290 */ /* 0x001fc8000fffe0ff */
[----:B------:R-:W-:-:S04]  /*0060*/  UIMAD.WIDE UR10, UR6, 0x1ee0, URZ ;  /* 0x00001ee0060a78a5 */ /* 0x000fc8000f8e02ff */
[----:B-1----:R-:W-:-:S04]  /*0070*/  UIADD3 UR7, UP0, UPT, -UR10, UR8, URZ ;  /* 0x000000080a077290 */ /* 0x002fc8000ff1e1ff */
[----:B------:R-:W-:Y:S02]  /*0080*/  UIADD3.X UR4, UPT, UPT, ~UR11, UR9, URZ, UP0, !UPT ;  /* 0x000000090b047290 */ /* 0x000fe400087fe5ff */
[----:B------:R-:W-:-:S04]  /*0090*/  UISETP.GE.U32.AND UP0, UPT, UR7, 0x1ee1, UPT ;  /* 0x00001ee10700788c */ /* 0x000fc8000bf06070 */
[----:B------:R-:W-:-:S09]  /*00a0*/  UISETP.GE.U32.AND.EX UP0, UPT, UR4, URZ, UPT, UP0 ;  /* 0x000000ff0400728c */ /* 0x000fd2000bf06100 */
[----:B--2---:R-:W-:Y:S05]  /*00b0*/  BRA.U !UP0, `(.L_x_0) ;  /* 0x0000001d082c7547 */ /* 0x004fea000b800000 */
[----:B------:R-:W0:Y:S01]  /*00c0*/  S2R R38, SR_TID.X ;  /* 0x0000000000267919 */ /* 0x000e220000002100 */
[----:B------:R-:W1:Y:S01]  /*00d0*/  LDCU.64 UR4, c[0x0][0x380] ;  /* 0x00007000ff0477ac */ /* 0x000e620008000a00 */
[C---:B0-----:R-:W-:Y:S02]  /*00e0*/  LOP3.LUT R0, R38.reuse, 0x1f, RZ, 0xc0, !PT ;  /* 0x0000001f26007812 */ /* 0x041fe400078ec0ff */
[----:B------:R-:W-:-:S05]  /*00f0*/  LOP3.LUT R3, R38, 0x3e0, RZ, 0xc0, !PT ;  /* 0x000003e026037812 */ /* 0x000fca00078ec0ff */
[----:B------:R-:W-:-:S05]  /*0100*/  IMAD R0, R3, 0x13, R0 ;  /* 0x0000001303007824 */ /* 0x000fca00078e0200 */
[----:B------:R-:W-:-:S05]  /*0110*/  IADD3 R0, P0, PT, R0, UR10, RZ ;  /* 0x0000000a00007c10 */ /* 0x000fca000ff1e0ff */
[----:B------:R-:W-:Y:S02]  /*0120*/  IMAD.X R41, RZ, RZ, UR11, P0 ;  /* 0x0000000bff297e24 */ /* 0x000fe400080e06ff */
[----:B------:R-:W-:-:S03]  /*0130*/  IMAD.SHL.U32 R42, R0, 0x4, RZ ;  /* 0x00000004002a7824 */ /* 0x000fc600078e00ff */
[----:B------:R-:W-:Y:S02]  /*0140*/  SHF.L.U64.HI R41, R0, 0x2, R41 ;  /* 0x0000000200297819 */ /* 0x000fe40000010229 */
[----:B-1----:R-:W-:-:S04]  /*0150*/  IADD3 R2, P0, PT, R42, UR4, RZ ;  /* 0x000000042a027c10 */ /* 0x002fc8000ff1e0ff */
[----:B------:R-:W-:-:S05]  /*0160*/  IADD3.X R3, PT, PT, R41, UR5, RZ, P0, !PT ;  /* 0x0000000529037c10 */ /* 0x000fca00087fe4ff */
[----:B------:R-:W2:Y:S04]  /*0170*/  LDG.E R5, desc[UR12][R2.64] ;  /* 0x0000000c02057981 */ /* 0x000ea8000c1e1900 */
[----:B------:R-:W3:Y:S04]  /*0180*/  LDG.E R7, desc[UR12][R2.64+0x80] ;  /* 0x0000800c02077981 */ /* 0x000ee8000c1e1900 */
[----:B------:R-:W4:Y:S04]  /*0190*/  LDG.E R9, desc[UR12][R2.64+0x100] ;  /* 0x0001000c02097981 */ /* 0x000f28000c1e1900 */
[----:B------:R-:W5:Y:S04]  /*01a0*/  LDG.E R11, desc[UR12][R2.64+0x180] ;  /* 0x0001800c020b7981 */ /* 0x000f68000c1e1900 */
        /* <DEDUP_REMOVED lines=14> */
[----:B------:R-:W5:Y:S01]  /*0290*/  LDG.E R0, desc[UR12][R2.64+0x900] ;  /* 0x0009000c02007981 */ /* 0x000f62000c1e1900 */
[----:B------:R-:W0:Y:S01]  /*02a0*/  S2UR UR5, SR_CgaCtaId ;  /* 0x00000000000579c3 */ /* 0x000e220000008800 */
[----:B------:R-:W-:Y:S01]  /*02b0*/  SHF.R.U32.HI R32, RZ, 0x5, R38 ;  /* 0x00000005ff207819 */ /* 0x000fe20000011626 */
[----:B------:R-:W-:Y:S01]  /*02c0*/  UMOV UR4, 0x400 ;  /* 0x0000040000047882 */ /* 0x000fe20000000000 */
[----:B------:R-:W1:Y:S01]  /*02d0*/  S2R R44, SR_LANEID ;  /* 0x00000000002c7919 */ /* 0x000e620000000000 */
[----:B------:R-:W-:Y:S01]  /*02e0*/  UISETP.NE.AND UP0, UPT, UR6, URZ, UPT ;  /* 0x000000ff0600728c */ /* 0x000fe2000bf05270 */
[----:B------:R-:W-:Y:S01]  /*02f0*/  BSSY.RECONVERGENT B0, `(.L_x_1) ;  /* 0x0000156000007945 */ /* 0x000fe20003800200 */
[----:B0-----:R-:W-:Y:S01]  /*0300*/  ULEA UR4, UR5, UR4, 0x18 ;  /* 0x0000000405047291 */ /* 0x001fe2000f8ec0ff */
[----:B-1----:R-:W-:-:S05]  /*0310*/  IMAD R28, R32, 0x260, R44 ;  /* 0x00000260201c7824 */ /* 0x002fca00078e022c */
[----:B------:R-:W-:-:S05]  /*0320*/  LEA R28, R28, UR4, 0x2 ;  /* 0x000000041c1c7c11 */ /* 0x000fca000f8e10ff */
[----:B------:R-:W-:Y:S01]  /*0330*/  IMAD R27, R44, 0x48, R28 ;  /* 0x000000482c1b7824 */ /* 0x000fe200078e021c */
[----:B--2---:R0:W-:Y:S04]  /*0340*/  STS [R28], R5 ;  /* 0x000000051c007388 */ /* 0x0041e80000000800 */
[----:B---3--:R0:W-:Y:S04]  /*0350*/  STS [R28+0x80], R7 ;  /* 0x000080071c007388 */ /* 0x0081e80000000800 */
[----:B----4-:R0:W-:Y:S04]  /*0360*/  STS [R28+0x100], R9 ;  /* 0x000100091c007388 */ /* 0x0101e80000000800 */
[----:B-----5:R0:W-:Y:S04]  /*0370*/  STS [R28+0x180], R11 ;  /* 0x0001800b1c007388 */ /* 0x0201e80000000800 */
[----:B------:R0:W-:Y:S04]  /*0380*/  STS [R28+0x200], R13 ;  /* 0x0002000d1c007388 */ /* 0x0001e80000000800 */
        /* <DEDUP_REMOVED lines=13> */
[----:B------:R0:W-:Y:S01]  /*0460*/  STS [R28+0x900], R0 ;  /* 0x000900001c007388 */ /* 0x0001e20000000800 */
[----:B------:R-:W-:-:S03]  /*0470*/  NOP ;  /* 0x0000000000007918 */ /* 0x000fc60000000000 */
[----:B------:R0:W1:Y:S04]  /*0480*/  LDS R26, [R27] ;  /* 0x000000001b1a7984 */ /* 0x0000680000000800 */
[----:B------:R0:W2:Y:S04]  /*0490*/  LDS R39, [R27+0x4] ;  /* 0x000004001b277984 */ /* 0x0000a80000000800 */
[----:B------:R0:W3:Y:S04]  /*04a0*/  LDS R31, [R27+0x8] ;  /* 0x000008001b1f7984 */ /* 0x0000e80000000800 */
[----:B------:R0:W4:Y:S04]  /*04b0*/  LDS R30, [R27+0xc] ;  /* 0x00000c001b1e7984 */ /* 0x0001280000000800 */
[----:B------:R0:W0:Y:S04]  /*04c0*/  LDS R29, [R27+0x10] ;  /* 0x000010001b1d7984 */ /* 0x0000280000000800 */
        /* <DEDUP_REMOVED lines=13> */
[----:B------:R0:W0:Y:S01]  /*05a0*/  LDS R40, [R27+0x48] ;  /* 0x000048001b287984 */ /* 0x0000220000000800 */
[----:B------:R-:W-:Y:S06]  /*05b0*/  BAR.SYNC.DEFER_BLOCKING 0x0 ;  /* 0x0000000000007b1d */ /* 0x000fec0000010000 */
[----:B-1234-:R-:W-:Y:S05]  /*05c0*/  BRA.U UP0, `(.L_x_2) ;  /* 0x00000005004c7547 */ /* 0x01efea000b800000 */
[----:B------:R-:W-:Y:S01]  /*05d0*/  FADD R8, R26, R39 ;  /* 0x000000271a087221 */ /* 0x000fe20000000000 */
[----:B0-----:R-:W-:Y:S01]  /*05e0*/  FADD R9, R31, R30 ;  /* 0x0000001e1f097221 */ /* 0x001fe20000000000 */
[----:B------:R-:W-:Y:S01]  /*05f0*/  FADD R10, R29, R25 ;  /* 0x000000191d0a7221 */ /* 0x000fe20000000000 */
        /* <DEDUP_REMOVED lines=11> */
[----:B------:R-:W-:Y:S01]  /*06b0*/  ISETP.NE.AND P1, PT, R44, 0x1f, PT ;  /* 0x0000001f2c00780c */ /* 0x000fe20003f25270 */
[----:B------:R-:W-:Y:S01]  /*06c0*/  FADD R15, R12, R15 ;  /* 0x0000000f0c0f7221 */ /* 0x000fe20000000000 */
[----:B------:R-:W-:Y:S01]  /*06d0*/  FADD R9, R40, R9 ;  /* 0x0000000928097221 */ /* 0x000fe20000000000 */
[----:B------:R-:W-:-:S02]  /*06e0*/  ISETP.NE.AND P2, PT, R44, RZ, PT ;  /* 0x000000ff2c00720c */ /* 0x000fc40003f45270 */
[----:B------:R-:W-:-:S04]  /*06f0*/  FADD R8, R8, R15 ;  /* 0x0000000f08087221 */ /* 0x000fc80000000000 */
[----:B------:R-:W-:-:S04]  /*0700*/  FADD R8, R9, R8 ;  /* 0x0000000809087221 */ /* 0x000fc80000000000 */
[----:B------:R-:W-:Y:S01]  /*0710*/  @!P1 LEA R36, R32, UR4, 0x2 ;  /* 0x0000000420249c11 */ /* 0x000fe2000f8e10ff */
[----:B------:R-:W0:Y:S02]  /*0720*/  SHFL.UP P0, R9, R8, 0x1, RZ ;  /* 0x0420000008097989 */ /* 0x000e2400000000ff */
[----:B0-----:R-:W-:-:S05]  /*0730*/  @P0 FADD R9, R8, R9 ;  /* 0x0000000908090221 */ /* 0x001fca0000000000 */
[----:B------:R-:W0:Y:S02]  /*0740*/  SHFL.UP P0, R12, R9, 0x2, RZ ;  /* 0x04400000090c7989 */ /* 0x000e2400000000ff */
[----:B0-----:R-:W-:-:S05]  /*0750*/  @P0 FADD R12, R9, R12 ;  /* 0x0000000c090c0221 */ /* 0x001fca0000000000 */
[----:B------:R-:W0:Y:S02]  /*0760*/  SHFL.UP P0, R35, R12, 0x4, RZ ;  /* 0x048000000c237989 */ /* 0x000e2400000000ff */
[----:B0-----:R-:W-:-:S05]  /*0770*/  @P0 FADD R35, R12, R35 ;  /* 0x000000230c230221 */ /* 0x001fca0000000000 */
[----:B------:R-:W0:Y:S02]  /*0780*/  SHFL.UP P0, R34, R35, 0x8, RZ ;  /* 0x0500000023227989 */ /* 0x000e2400000000ff */
[----:B0-----:R-:W-:-:S05]  /*0790*/  @P0 FADD R34, R35, R34 ;  /* 0x0000002223220221 */ /* 0x001fca0000000000 */
[----:B------:R-:W0:Y:S02]  /*07a0*/  SHFL.UP P0, R33, R34, 0x10, RZ ;  /* 0x0600000022217989 */ /* 0x000e2400000000ff */
[----:B0-----:R-:W-:Y:S01]  /*07b0*/  @P0 FADD R33, R34, R33 ;  /* 0x0000002122210221 */ /* 0x001fe20000000000 */
[----:B------:R-:W-:-:S04]  /*07c0*/  ISETP.NE.AND P0, PT, R32, 0x2, PT ;  /* 0x000000022000780c */ /* 0x000fc80003f05270 */
[----:B------:R-:W-:Y:S01]  /*07d0*/  @!P1 STS [R36+0x10], R33 ;  /* 0x0000102124009388 */ /* 0x000fe20000000800 */
[----:B------:R-:W-:Y:S01]  /*07e0*/  BAR.SYNC.DEFER_BLOCKING 0x0 ;  /* 0x0000000000007b1d */ /* 0x000fe20000010000 */
[----:B------:R-:W-:-:S05]  /*07f0*/  ISETP.NE.AND P1, PT, R32, 0x9, PT ;  /* 0x000000092000780c */ /* 0x000fca0003f25270 */
[----:B------:R-:W-:Y:S04]  /*0800*/  SHFL.UP PT, R33, R33, 0x1, RZ ;  /* 0x0420000021217989 */ /* 0x000fe800000e00ff */
[----:B------:R-:W0:Y:S04]  /*0810*/  LDS.128 R8, [UR4+0x10] ;  /* 0x00001004ff087984 */ /* 0x000e280008000c00 */
[----:B------:R-:W1:Y:S04]  /*0820*/  LDS.128 R12, [UR4+0x20] ;  /* 0x00002004ff0c7984 */ /* 0x000e680008000c00 */
[----:B------:R-:W2:Y:S01]  /*0830*/  LDS.128 R16, [UR4+0x30] ;  /* 0x00003004ff107984 */ /* 0x000ea20008000c00 */
[----:B0-----:R-:W-:-:S04]  /*0840*/  FADD R9, R8, R9 ;  /* 0x0000000908097221 */ /* 0x001fc80000000000 */
[----:B------:R-:W-:Y:S01]  /*0850*/  FADD R10, R10, R9 ;  /* 0x000000090a0a7221 */ /* 0x000fe20000000000 */
[----:B------:R-:W-:Y:S02]  /*0860*/  FSEL R8, R9, R8, !P0 ;  /* 0x0000000809087208 */ /* 0x000fe40004000000 */
[----:B------:R-:W-:Y:S01]  /*0870*/  ISETP.NE.AND P0, PT, R32, 0x3, PT ;  /* 0x000000032000780c */ /* 0x000fe20003f05270 */
[----:B------:R-:W-:-:S03]  /*0880*/  FADD R11, R11, R10 ;  /* 0x0000000a0b0b7221 */ /* 0x000fc60000000000 */
[----:B------:R-:W-:Y:S01]  /*0890*/  FSEL R8, R10, R8, !P0 ;  /* 0x000000080a087208 */ /* 0x000fe20004000000 */
[----:B-1----:R-:W-:Y:S01]  /*08a0*/  FADD R12, R11, R12 ;  /* 0x0000000c0b0c7221 */ /* 0x002fe20000000000 */
[----:B------:R-:W-:-:S03]  /*08b0*/  ISETP.NE.AND P0, PT, R32, 0x4, PT ;  /* 0x000000042000780c */ /* 0x000fc60003f05270 */
[----:B------:R-:W-:Y:S01]  /*08c0*/  FADD R13, R13, R12 ;  /* 0x0000000c0d0d7221 */ /* 0x000fe20000000000 */
[----:B------:R-:W-:Y:S02]  /*08d0*/  FSEL R8, R11, R8, !P0 ;  /* 0x000000080b087208 */ /* 0x000fe40004000000 */
[----:B------:R-:W-:Y:S01]  /*08e0*/  ISETP.NE.AND P0, PT, R32, 0x5, PT ;  /* 0x000000052000780c */ /* 0x000fe20003f05270 */
[----:B------:R-:W-:-:S03]  /*08f0*/  FADD R14, R14, R13 ;  /* 0x0000000d0e0e7221 */ /* 0x000fc60000000000 */
[----:B------:R-:W-:Y:S01]  /*0900*/  FSEL R8, R12, R8, !P0 ;  /* 0x000000080c087208 */ /* 0x000fe20004000000 */
[----:B------:R-:W-:Y:S01]  /*0910*/  FADD R15, R15, R14 ;  /* 0x0000000e0f0f7221 */ /* 0x000fe20000000000 */
[----:B------:R-:W-:-:S03]  /*0920*/  ISETP.NE.AND P0, PT, R32, 0x6, PT ;  /* 0x000000062000780c */ /* 0x000fc60003f05270 */
[----:B--2---:R-:W-:Y:S01]  /*0930*/  FADD R16, R15, R16 ;  /* 0x000000100f107221 */ /* 0x004fe20000000000 */
[----:B------:R-:W-:Y:S02]  /*0940*/  FSEL R8, R13, R8, !P0 ;  /* 0x000000080d087208 */ /* 0x000fe40004000000 */
[----:B------:R-:W-:Y:S01]  /*0950*/  ISETP.NE.AND P0, PT, R32, 0x7, PT ;  /* 0x000000072000780c */ /* 0x000fe20003f05270 */
[----:B------:R-:W-:-:S03]  /*0960*/  FADD R17, R17, R16 ;  /* 0x0000001011117221 */ /* 0x000fc60000000000 */
[----:B------:R-:W-:Y:S01]  /*0970*/  FSEL R8, R14, R8, !P0 ;  /* 0x000000080e087208 */ /* 0x000fe20004000000 */
[----:B------:R-:W-:Y:S01]  /*0980*/  FADD R18, R18, R17 ;  /* 0x0000001112127221 */ /* 0x000fe20000000000 */
[----:B------:R-:W-:-:S03]  /*0990*/  ISETP.NE.AND P0, PT, R32, 0x8, PT ;  /* 0x000000082000780c */ /* 0x000fc60003f05270 */
[----:B------:R-:W-:Y:S01]  /*09a0*/  FADD R19, R19, R18 ;  /* 0x0000001213137221 */ /* 0x000fe20000000000 */
[----:B------:R-:W-:Y:S02]  /*09b0*/  FSEL R8, R15, R8, !P0 ;  /* 0x000000080f087208 */ /* 0x000fe40004000000 */
[----:B------:R-:W-:Y:S02]  /*09c0*/  ISETP.NE.AND P0, PT, R32, 0xa, PT ;  /* 0x0000000a2000780c */ /* 0x000fe40003f05270 */
[----:B------:R-:W-:Y:S02]  /*09d0*/  FSEL R8, R16, R8, !P1 ;  /* 0x0000000810087208 */ /* 0x000fe40004800000 */
[C---:B------:R-:W-:Y:S02]  /*09e0*/  ISETP.NE.AND P1, PT, R32.reuse, 0xc, PT ;  /* 0x0000000c2000780c */ /* 0x040fe40003f25270 */
[----:B------:R-:W-:Y:S02]  /*09f0*/  FSEL R8, R17, R8, !P0 ;  /* 0x0000000811087208 */ /* 0x000fe40004000000 */
[----:B------:R-:W-:-:S04]  /*0a00*/  ISETP.NE.AND P0, PT, R32, 0xb, PT ;  /* 0x0000000b2000780c */ /* 0x000fc80003f05270 */
[----:B------:R-:W-:Y:S02]  /*0a10*/  FSEL R8, R18, R8, !P0 ;  /* 0x0000000812087208 */ /* 0x000fe40004000000 */
[C---:B------:R-:W-:Y:S02]  /*0a20*/  ISETP.GE.U32.AND P0, PT, R38.reuse, 0x20, PT ;  /* 0x000000202600780c */ /* 0x040fe40003f06070 */
[----:B------:R-:W-:Y:S02]  /*0a30*/  FSEL R8, R19, R8, !P1 ;  /* 0x0000000813087208 */ /* 0x000fe40004800000 */
[----:B------:R-:W-:-:S03]  /*0a40*/  ISETP.NE.AND P1, PT, R38, RZ, PT ;  /* 0x000000ff2600720c */ /* 0x000fc60003f25270 */
[----:B------:R-:W-:-:S05]  /*0a50*/  @P2 FADD R8, R33, R8 ;  /* 0x0000000821082221 */ /* 0x000fca0000000000 */
[----:B------:R-:W-:-:S05]  /*0a60*/  FSEL R33, R33, R8, !P0 ;  /* 0x0000000821217208 */ /* 0x000fca0004000000 */
[----:B------:R-:W-:Y:S01]  /*0a70*/  FADD R12, R26, R33 ;  /* 0x000000211a0c7221 */ /* 0x000fe20000000000 */
[----:B------:R-:W-:Y:S06]  /*0a80*/  @P1 BRA `(.L_x_3) ;  /* 0x0000000c00701947 */ /* 0x000fec0003800000 */
[----:B------:R-:W0:Y:S01]  /*0a90*/  LDS R12, [UR4+0x40] ;  /* 0x00004004ff0c7984 */ /* 0x000e220008000800 */
[----:B------:R-:W1:Y:S01]  /*0aa0*/  LDC.64 R10, c[0x0][0x390] ;  /* 0x0000e400ff0a7b82 */ /* 0x000e620000000a00 */
[----:B------:R-:W-:Y:S02]  /*0ab0*/  IMAD.MOV.U32 R8, RZ, RZ, 0x65 ;  /* 0x00000065ff087424 */ /* 0x000fe400078e00ff */
[----:B0-----:R-:W-:Y:S01]  /*0ac0*/  FADD R9, R19, R12 ;  /* 0x0000000c13097221 */ /* 0x001fe20000000000 */
[----:B------:R-:W-:-:S04]  /*0ad0*/  MOV R12, R26 ;  /* 0x0000001a000c7202 */ /* 0x000fc80000000f00 */
[----:B-1----:R0:W-:Y:S01]  /*0ae0*/  ST.E.64.STRONG.GPU desc[UR12][R10.64+0x100], R8 ;  /* 0x000100080a007985 */ /* 0x0021e2000c10fb0c */
[----:B------:R-:W-:Y:S05]  /*0af0*/  BRA `(.L_x_3) ;  /* 0x0000000c00547947 */ /* 0x000fea0003800000 */
.L_x_2:
        /* <DEDUP_REMOVED lines=50> */
[----:B------:R-:W-:Y:S01]  /*0e20*/  FADD R14, R14, R13 ;  /* 0x0000000d0e0e7221 */ /* 0x000fe20000000000 */
[----:B------:R-:W0:Y:S02]  /*0e30*/  LDS R11, [UR4+0x40] ;  /* 0x00004004ff0b7984 */ /* 0x000e240008000800 */
        /* <DEDUP_REMOVED lines=12> */
[----:B------:R-:W-:-:S04]  /*0f00*/  ISETP.NE.AND P0, PT, R32, 0x9, PT ;  /* 0x000000092000780c */ /* 0x000fc80003f05270 */
[----:B------:R-:W-:Y:S02]  /*0f10*/  FSEL R8, R16, R8, !P0 ;  /* 0x0000000810087208 */ /* 0x000fe40004000000 */
[----:B------:R-:W-:-:S04]  /*0f20*/  ISETP.NE.AND P0, PT, R32, 0xa, PT ;  /* 0x0000000a2000780c */ /* 0x000fc80003f05270 */
[----:B------:R-:W-:Y:S02]  /*0f30*/  FSEL R8, R17, R8, !P0 ;  /* 0x0000000811087208 */ /* 0x000fe40004000000 */
[----:B------:R-:W-:-:S04]  /*0f40*/  ISETP.NE.AND P0, PT, R32, 0xb, PT ;  /* 0x0000000b2000780c */ /* 0x000fc80003f05270 */
[----:B------:R-:W-:Y:S02]  /*0f50*/  FSEL R8, R18, R8, !P0 ;  /* 0x0000000812087208 */ /* 0x000fe40004000000 */
[C---:B------:R-:W-:Y:S01]  /*0f60*/  ISETP.GT.U32.AND P0, PT, R38.reuse, 0x1f, PT ;  /* 0x0000001f2600780c */ /* 0x040fe20003f04070 */
[C---:B0-----:R-:W-:Y:S01]  /*0f70*/  FADD R11, R19.reuse, R11 ;  /* 0x0000000b130b7221 */ /* 0x041fe20000000000 */
[----:B------:R-:W-:Y:S02]  /*0f80*/  FSEL R8, R19, R8, !P1 ;  /* 0x0000000813087208 */ /* 0x000fe40004800000 */
[----:B------:R-:W-:-:S03]  /*0f90*/  ISETP.GE.U32.AND P1, PT, R38, 0x20, PT ;  /* 0x000000202600780c */ /* 0x000fc60003f26070 */
[----:B------:R-:W-:-:S05]  /*0fa0*/  @P2 FADD R8, R33, R8 ;  /* 0x0000000821082221 */ /* 0x000fca0000000000 */
[----:B------:R-:W-:Y:S01]  /*0fb0*/  FSEL R43, R33, R8, !P1 ;  /* 0x00000008212b7208 */ /* 0x000fe20004800000 */
[----:B------:R-:W-:Y:S06]  /*0fc0*/  @P0 BRA `(.L_x_4) ;  /* 0x0000000400f80947 */ /* 0x000fec0003800000 */
[----:B------:R-:W0:Y:S01]  /*0fd0*/  LDC.64 R14, c[0x0][0x390] ;  /* 0x0000e400ff0e7b82 */ /* 0x000e220000000a00 */
[----:B------:R-:W-:Y:S01]  /*0fe0*/  ISETP.NE.AND P1, PT, R38, RZ, PT ;  /* 0x000000ff2600720c */ /* 0x000fe20003f25270 */
[----:B------:R-:W-:Y:S01]  /*0ff0*/  IMAD.U32 R13, RZ, RZ, UR6 ;  /* 0x00000006ff0d7e24 */ /* 0x000fe2000f8e00ff */
[----:B------:R-:W-:-:S05]  /*1000*/  LOP3.LUT R18, RZ, R38, RZ, 0x33, !PT ;  /* 0x00000026ff127212 */ /* 0x000fca00078e33ff */
[----:B------:R-:W-:-:S06]  /*1010*/  VIADD R18, R18, UR6 ;  /* 0x0000000612127c36 */ /* 0x000fcc0008000000 */
[----:B------:R-:W-:Y:S01]  /*1020*/  @!P1 IMAD.MOV.U32 R10, RZ, RZ, 0x64 ;  /* 0x00000064ff0a9424 */ /* 0x000fe200078e00ff */
[----:B------:R1:W-:Y:S01]  /*1030*/  @!P1 STS [UR4+0xc], R11 ;  /* 0x00000c0bff009988 */ /* 0x0003e20008000804 */
[----:B0-----:R-:W-:-:S04]  /*1040*/  IMAD.WIDE R12, R13, 0x8, R14 ;  /* 0x000000080d0c7825 */ /* 0x001fc800078e020e */
[----:B------:R-:W-:Y:S01]  /*1050*/  IMAD.WIDE R14, R18, 0x8, R14 ;  /* 0x00000008120e7825 */ /* 0x000fe200078e020e */
[----:B------:R1:W-:Y:S01]  /*1060*/  @!P1 ST.E.64.STRONG.GPU desc[UR12][R12.64+0x100], R10 ;  /* 0x0001000a0c009985 */ /* 0x0003e2000c10fb0c */
[----:B------:R-:W-:Y:S05]  /*1070*/  NANOSLEEP 0x226 ;  /* 0x000002260000795d */ /* 0x000fea0003800000 */
[----:B------:R-:W2:Y:S01]  /*1080*/  LD.E.64.STRONG.GPU R16, desc[UR12][R14.64+0x100] ;  /* 0x0001000c0e107980 */ /* 0x000ea2000c10fb00 */
[----:B------:R-:W-:Y:S01]  /*1090*/  UMOV UR5, 0xffffffff ;  /* 0xffffffff00057882 */ /* 0x000fe20000000000 */
[----:B--2---:R-:W-:Y:S02]  /*10a0*/  ISETP.NE.AND P0, PT, R16, 0x63, PT ;  /* 0x000000631000780c */ /* 0x004fe40003f05270 */
[----:B-1----:R-:W-:Y:S11]  /*10b0*/  BRA.DIV UR5, `(.L_x_5) ;  /* 0x0000002e05f87947 */ /* 0x002ff6000b800000 */
[----:B------:R-:W-:-:S13]  /*10c0*/  VOTE.ANY P0, !P0 ;  /* 0x0000000000ff7806 */ /* 0x000fda0004000100 */
.L_x_34:
[----:B------:R-:W-:Y:S05]  /*10d0*/  @!P0 BRA `(.L_x_6) ;  /* 0x0000000000248947 */ /* 0x000fea0003800000 */
[----:B------:R-:W-:-:S07]  /*10e0*/  HFMA2 R9, -RZ, RZ, 0, 2.849102020263671875e-05 ;  /* 0x000001deff097431 */ /* 0x000fce00000001ff */
.L_x_8:
[----:B------:R-:W-:Y:S05]  /*10f0*/  NANOSLEEP R9 ;  /* 0x000000090000735d */ /* 0x000fea0003800000 */
[----:B------:R-:W2:Y:S01]  /*1100*/  LD.E.64.STRONG.GPU R16, desc[UR12][R14.64+0x100] ;  /* 0x0001000c0e107980 */ /* 0x000ea2000c10fb00 */
[----:B------:R-:W-:Y:S01]  /*1110*/  UMOV UR5, 0xffffffff ;  /* 0xffffffff00057882 */ /* 0x000fe20000000000 */
[----:B------:R-:W-:Y:S02]  /*1120*/  SHF.R.U32.HI R9, RZ, 0x1, R9 ;  /* 0x00000001ff097819 */ /* 0x000fe40000011609 */
[----:B--2---:R-:W-:Y:S01]  /*1130*/  ISETP.NE.AND P0, PT, R16, 0x63, PT ;  /* 0x000000631000780c */ /* 0x004fe20003f05270 */
[----:B------:R-:W-:-:S12]  /*1140*/  BRA.DIV UR5, `(.L_x_7) ;  /* 0x0000002e05f47947 */ /* 0x000fd8000b800000 */
[----:B------:R-:W-:-:S13]  /*1150*/  VOTE.ANY P0, !P0 ;  /* 0x0000000000ff7806 */ /* 0x000fda0004000100 */
.L_x_37:
[----:B------:R-:W-:Y:S05]  /*1160*/  @P0 BRA `(.L_x_8) ;  /* 0xfffffffc00e00947 */ /* 0x000fea000383ffff */
.L_x_6:
[----:B------:R-:W-:Y:S01]  /*1170*/  UMOV UR5, 0xffffffff ;  /* 0xffffffff00057882 */ /* 0x000fe20000000000 */
[----:B------:R-:W-:Y:S01]  /*1180*/  ISETP.NE.AND P2, PT, R16, 0x65, PT ;  /* 0x000000651000780c */ /* 0x000fe20003f45270 */
[----:B------:R-:W-:Y:S01]  /*1190*/  IMAD.MOV.U32 R36, RZ, RZ, R17 ;  /* 0x000000ffff247224 */ /* 0x000fe200078e0011 */
[----:B------:R-:W-:Y:S11]  /*11a0*/  BRA.DIV UR5, `(.L_x_9) ;  /* 0x0000002e05fc7947 */ /* 0x000ff6000b800000 */
[----:B------:R-:W0:Y:S01]  /*11b0*/  S2R R45, SR_GEMASK ;  /* 0x00000000002d7919 */ /* 0x000e220000003c00 */
[----:B------:R-:W-:Y:S01]  /*11c0*/  VOTE.ANY R8, PT, !P2 ;  /* 0x0000000000087806 */ /* 0x000fe200050e0100 */
[C---:B------:R-:W-:Y:S01]  /*11d0*/  VIADD R33, R44.reuse, 0x2 ;  /* 0x000000022c217836 */ /* 0x040fe20000000000 */
[C---:B------:R-:W-:Y:S01]  /*11e0*/  IADD3 R32, PT, PT, R44.reuse, 0x4, RZ ;  /* 0x000000042c207810 */ /* 0x040fe20007ffe0ff */
[C---:B------:R-:W-:Y:S02]  /*11f0*/  VIADD R19, R44.reuse, 0x8 ;  /* 0x000000082c137836 */ /* 0x040fe40000000000 */
[----:B------:R-:W-:Y:S01]  /*1200*/  VIADD R34, R44, 0x10 ;  /* 0x000000102c227836 */ /* 0x000fe20000000000 */
[----:B0-----:R-:W-:-:S05]  /*1210*/  LOP3.LUT R8, R8, 0x80000000, R45, 0xec, !PT ;  /* 0x8000000008087812 */ /* 0x001fca00078eec2d */
[----:B------:R-:W-:-:S05]  /*1220*/  VIADD R9, R8, 0xffffffff ;  /* 0xffffffff08097836 */ /* 0x000fca0000000000 */
[----:B------:R-:W-:-:S04]  /*1230*/  LOP3.LUT R9, R8, R9, RZ, 0xc, !PT ;  /* 0x0000000908097212 */ /* 0x000fc800078e0cff */
[----:B------:R0:W1:Y:S02]  /*1240*/  POPC R15, R9 ;  /* 0x00000009000f7309 */ /* 0x0000640000000000 */
[----:B0-----:R-:W0:Y:S01]  /*1250*/  LDC.64 R8, c[0x0][0x390] ;  /* 0x0000e400ff087b82 */ /* 0x001e220000000a00 */
[----:B-1----:R-:W1:Y:S01]  /*1260*/  SHFL.DOWN PT, R17, R36, 0x1, R15 ;  /* 0x0820000024117989 */ /* 0x002e6200000e000f */
[-C--:B------:R-:W-:Y:S02]  /*1270*/  ISETP.GE.AND P0, PT, R44, R15.reuse, PT ;  /* 0x0000000f2c00720c */ /* 0x080fe40003f06270 */
[----:B------:R-:W-:Y:S02]  /*1280*/  ISETP.GT.AND P2, PT, R34, R15, PT ;  /* 0x0000000f2200720c */ /* 0x000fe40003f44270 */
[----:B0-----:R-:W-:-:S09]  /*1290*/  IADD3 R35, P3, PT, R8, 0x100, RZ ;  /* 0x0000010008237810 */ /* 0x001fd20007f7e0ff */
[----:B-1----:R-:W-:Y:S01]  /*12a0*/  @!P0 FADD R36, R17, R36 ;  /* 0x0000002411248221 */ /* 0x002fe20000000000 */
[----:B------:R-:W-:Y:S01]  /*12b0*/  ISETP.GT.AND P0, PT, R33, R15, PT ;  /* 0x0000000f2100720c */ /* 0x000fe20003f04270 */
[----:B------:R-:W-:-:S03]  /*12c0*/  IMAD.X R37, RZ, RZ, R9, P3 ;  /* 0x000000ffff257224 */ /* 0x000fc600018e0609 */
[----:B------:R-:W0:Y:S09]  /*12d0*/  SHFL.DOWN PT, R17, R36, 0x2, R15 ;  /* 0x0840000024117989 */ /* 0x000e3200000e000f */
[----:B0-----:R-:W-:Y:S01]  /*12e0*/  @!P0 FADD R36, R36, R17 ;  /* 0x0000001124248221 */ /* 0x001fe20000000000 */
[----:B------:R-:W-:-:S04]  /*12f0*/  ISETP.GT.AND P0, PT, R32, R15, PT ;  /* 0x0000000f2000720c */ /* 0x000fc80003f04270 */
[----:B------:R-:W0:Y:S09]  /*1300*/  SHFL.DOWN PT, R17, R36, 0x4, R15 ;  /* 0x0880000024117989 */ /* 0x000e3200000e000f */
[----:B0-----:R-:W-:Y:S01]  /*1310*/  @!P0 FADD R36, R36, R17 ;  /* 0x0000001124248221 */ /* 0x001fe20000000000 */
[----:B------:R-:W-:-:S04]  /*1320*/  ISETP.GT.AND P0, PT, R19, R15, PT ;  /* 0x0000000f1300720c */ /* 0x000fc80003f04270 */
[----:B------:R-:W0:Y:S09]  /*1330*/  SHFL.DOWN PT, R17, R36, 0x8, R15 ;  /* 0x0900000024117989 */ /* 0x000e3200000e000f */
[----:B0-----:R-:W-:Y:S01]  /*1340*/  @!P0 FADD R36, R36, R17 ;  /* 0x0000001124248221 */ /* 0x001fe20000000000 */
[----:B------:R-:W-:-:S04]  /*1350*/  ISETP.NE.AND P0, PT, R16, 0x65, PT ;  /* 0x000000651000780c */ /* 0x000fc80003f05270 */
[----:B------:R-:W0:Y:S09]  /*1360*/  SHFL.DOWN PT, R17, R36, 0x10, R15 ;  /* 0x0a00000024117989 */ /* 0x000e3200000e000f */
[----:B------:R-:W-:Y:S01]  /*1370*/  VOTE.ALL P0, P0 ;  /* 0x0000000000ff7806 */ /* 0x000fe20000000000 */
[----:B0-----:R-:W-:-:S12]  /*1380*/  @!P2 FADD R36, R36, R17 ;  /* 0x000000112424a221 */ /* 0x001fd80000000000 */
.L_x_46:
[----:B------:R-:W-:Y:S05]  /*1390*/  @!P0 BRA `(.L_x_10) ;  /* 0x0000000000c88947 */ /* 0x000fea0003800000 */
[----:B------:R-:W-:-:S07]  /*13a0*/  HFMA2 R38, -RZ, RZ, 0, 2.849102020263671875e-05 ;  /* 0x000001deff267431 */ /* 0x000fce00000001ff */
.L_x_16:
[----:B------:R-:W-:Y:S02]  /*13b0*/  IMAD.MOV.U32 R8, RZ, RZ, R35 ;  /* 0x000000ffff087224 */ /* 0x000fe400078e0023 */
[----:B------:R-:W-:Y:S02]  /*13c0*/  IMAD.MOV.U32 R9, RZ, RZ, R37 ;  /* 0x000000ffff097224 */ /* 0x000fe400078e0025 */
[----:B------:R-:W-:-:S05]  /*13d0*/  IMAD.WIDE R16, R18, 0x8, R8 ;  /* 0x0000000812107825 */ /* 0x000fca00078e0208 */
[----:B------:R-:W2:Y:S01]  /*13e0*/  LD.E.64.STRONG.GPU R14, desc[UR12][R16.64+-0x100] ;  /* 0xffff000c100e7980 */ /* 0x000ea2000c10fb00 */
[----:B------:R-:W-:Y:S05]  /*13f0*/  YIELD ;  /* 0x0000000000007946 */ /* 0x000fea0003800000 */
[----:B------:R-:W-:Y:S01]  /*1400*/  UMOV UR5, 0xffffffff ;  /* 0xffffffff00057882 */ /* 0x000fe20000000000 */
[----:B------:R-:W-:Y:S02]  /*1410*/  SHF.R.U32.HI R38, RZ, 0x1, R38 ;  /* 0x00000001ff267819 */ /* 0x000fe40000011626 */
[----:B--2---:R-:W-:Y:S01]  /*1420*/  ISETP.NE.AND P0, PT, R14, 0x63, PT ;  /* 0x000000630e00780c */ /* 0x004fe20003f05270 */
[----:B------:R-:W-:-:S12]  /*1430*/  BRA.DIV UR5, `(.L_x_11) ;  /* 0x0000003205607947 */ /* 0x000fd8000b800000 */
[----:B------:R-:W-:-:S13]  /*1440*/  VOTE.ANY P0, !P0 ;  /* 0x0000000000ff7806 */ /* 0x000fda0004000100 */
.L_x_49:
[----:B------:R-:W-:Y:S05]  /*1450*/  @!P0 BRA `(.L_x_12) ;  /* 0x0000000000248947 */ /* 0x000fea0003800000 */
[----:B------:R-:W-:-:S07]  /*1460*/  IMAD.MOV.U32 R9, RZ, RZ, R38 ;  /* 0x000000ffff097224 */ /* 0x000fce00078e0026 */
.L_x_14:
[----:B------:R-:W-:Y:S05]  /*1470*/  NANOSLEEP R9 ;  /* 0x000000090000735d */ /* 0x000fea0003800000 */
[----:B------:R-:W2:Y:S01]  /*1480*/  LD.E.64.STRONG.GPU R14, desc[UR12][R16.64+-0x100] ;  /* 0xffff000c100e7980 */ /* 0x000ea2000c10fb00 */
[----:B------:R-:W-:Y:S01]  /*1490*/  UMOV UR5, 0xffffffff ;  /* 0xffffffff00057882 */ /* 0x000fe20000000000 */
[----:B------:R-:W-:Y:S02]  /*14a0*/  SHF.R.U32.HI R9, RZ, 0x1, R9 ;  /* 0x00000001ff097819 */ /* 0x000fe40000011609 */
[----:B--2---:R-:W-:Y:S01]  /*14b0*/  ISETP.NE.AND P0, PT, R14, 0x63, PT ;  /* 0x000000630e00780c */ /* 0x004fe20003f05270 */
[----:B------:R-:W-:-:S12]  /*14c0*/  BRA.DIV UR5, `(.L_x_13) ;  /* 0x00000032055c7947 */ /* 0x000fd8000b800000 */
[----:B------:R-:W-:-:S13]  /*14d0*/  VOTE.ANY P0, !P0 ;  /* 0x0000000000ff7806 */ /* 0x000fda0004000100 */
.L_x_52:
[----:B------:R-:W-:Y:S05]  /*14e0*/  @P0 BRA `(.L_x_14) ;  /* 0xfffffffc00e00947 */ /* 0x000fea000383ffff */
.L_x_12:
[----:B------:R-:W-:Y:S01]  /*14f0*/  UMOV UR5, 0xffffffff ;  /* 0xffffffff00057882 */ /* 0x000fe20000000000 */
[----:B------:R-:W-:Y:S02]  /*1500*/  ISETP.NE.AND P0, PT, R14, 0x65, PT ;  /* 0x000000650e00780c */ /* 0x000fe40003f05270 */
[----:B------:R-:W-:Y:S01]  /*1510*/  MOV R9, R15 ;  /* 0x0000000f00097202 */ /* 0x000fe20000000f00 */
[----:B------:R-:W-:Y:S10]  /*1520*/  BRA.DIV UR5, `(.L_x_15) ;  /* 0x0000003205647947 */ /* 0x000ff4000b800000 */
[----:B------:R-:W-:Y:S01]  /*1530*/  VOTE.ANY R8, PT, !P0 ;  /* 0x0000000000087806 */ /* 0x000fe200040e0100 */
[----:B------:R-:W-:-:S03]  /*1540*/  VIADD R18, R18, 0xffffffe0 ;  /* 0xffffffe012127836 */ /* 0x000fc60000000000 */
[----:B------:R-:W-:-:S05]  /*1550*/  LOP3.LUT R8, R8, 0x80000000, R45, 0xec, !PT ;  /* 0x8000000008087812 */ /* 0x000fca00078eec2d */
[----:B------:R-:W-:-:S05]  /*1560*/  VIADD R15, R8, 0xffffffff ;  /* 0xffffffff080f7836 */ /* 0x000fca0000000000 */
[----:B------:R-:W-:-:S06]  /*1570*/  LOP3.LUT R15, R8, R15, RZ, 0xc, !PT ;  /* 0x0000000f080f7212 */ /* 0x000fcc00078e0cff */
[----:B------:R-:W0:Y:S02]  /*1580*/  POPC R15, R15 ;  /* 0x0000000f000f7309 */ /* 0x000e240000000000 */
[----:B0-----:R-:W0:Y:S01]  /*1590*/  SHFL.DOWN PT, R16, R9, 0x1, R15 ;  /* 0x0820000009107989 */ /* 0x001e2200000e000f */
[-C--:B------:R-:W-:Y:S02]  /*15a0*/  ISETP.GE.AND P0, PT, R44, R15.reuse, PT ;  /* 0x0000000f2c00720c */ /* 0x080fe40003f06270 */
[----:B------:R-:W-:-:S11]  /*15b0*/  ISETP.GT.AND P2, PT, R34, R15, PT ;  /* 0x0000000f2200720c */ /* 0x000fd60003f44270 */
[----:B0-----:R-:W-:Y:S01]  /*15c0*/  @!P0 FADD R9, R16, R9 ;  /* 0x0000000910098221 */ /* 0x001fe20000000000 */
[----:B------:R-:W-:-:S04]  /*15d0*/  ISETP.GT.AND P0, PT, R33, R15, PT ;  /* 0x0000000f2100720c */ /* 0x000fc80003f04270 */
        /* <DEDUP_REMOVED lines=11> */
[----:B0-----:R-:W-:-:S04]  /*1690*/  @!P2 FADD R9, R9, R16 ;  /* 0x000000100909a221 */ /* 0x001fc80000000000 */
[----:B------:R-:W-:-:S08]  /*16a0*/  FADD R36, R9, R36 ;  /* 0x0000002409247221 */ /* 0x000fd00000000000 */
.L_x_61:
[----:B------:R-:W-:Y:S05]  /*16b0*/  @P0 BRA `(.L_x_16) ;  /* 0xfffffffc003c0947 */ /* 0x000fea000383ffff */
.L_x_10:
[----:B------:R-:W-:Y:S01]  /*16c0*/  ISETP.NE.AND P0, PT, R44, RZ, PT ;  /* 0x000000ff2c00720c */ /* 0x000fe20003f05270 */
[----:B------:R-:W0:Y:S01]  /*16d0*/  @!P1 S2R R9, SR_CgaCtaId ;  /* 0x0000000000099919 */ /* 0x000e220000008800 */
[----:B------:R-:W-:Y:S01]  /*16e0*/  @!P1 MOV R8, 0x400 ;  /* 0x0000040000089802 */ /* 0x000fe20000000f00 */
[----:B------:R-:W-:Y:S01]  /*16f0*/  @!P1 FADD R11, R11, R36 ;  /* 0x000000240b0b9221 */ /* 0x000fe20000000000 */
[----:B------:R-:W-:-:S05]  /*1700*/  @!P1 IMAD.MOV.U32 R10, RZ, RZ, 0x65 ;  /* 0x00000065ff0a9424 */ /* 0x000fca00078e00ff */
[----:B------:R1:W-:Y:S04]  /*1710*/  @!P1 ST.E.64.STRONG.GPU desc[UR12][R12.64+0x100], R10 ;  /* 0x0001000a0c009985 */ /* 0x0003e8000c10fb0c */
[----:B------:R-:W2:Y:S01]  /*1720*/  @!P0 S2R R15, SR_CgaCtaId ;  /* 0x00000000000f8919 */ /* 0x000ea20000008800 */
[----:B------:R-:W-:Y:S02]  /*1730*/  @!P0 MOV R14, 0x400 ;  /* 0x00000400000e8802 */ /* 0x000fe40000000f00 */
[----:B0-----:R-:W-:Y:S02]  /*1740*/  @!P1 LEA R9, R9, R8, 0x18 ;  /* 0x0000000809099211 */ /* 0x001fe400078ec0ff */
[----:B------:R-:W-:Y:S01]  /*1750*/  MOV R8, R43 ;  /* 0x0000002b00087202 */ /* 0x000fe20000000f00 */
[----:B------:R-:W-:-:S02]  /*1760*/  @!P0 IMAD.MOV.U32 R8, RZ, RZ, R36 ;  /* 0x000000ffff088224 */ /* 0x000fc400078e0024 */
[----:B------:R1:W-:Y:S04]  /*1770*/  @!P1 STS [R9+0x8], R11 ;  /* 0x0000080b09009388 */ /* 0x0003e80000000800 */
[----:B------:R1:W-:Y:S01]  /*1780*/  @!P1 STS [R9+0x4], R36 ;  /* 0x0000042409009388 */ /* 0x0003e20000000800 */
[----:B--2---:R-:W-:-:S05]  /*1790*/  @!P0 LEA R15, R15, R14, 0x18 ;  /* 0x0000000e0f0f8211 */ /* 0x004fca00078ec0ff */
[----:B------:R1:W-:Y:S02]  /*17a0*/  @!P0 STS [R15+0x54], R36 ;  /* 0x000054240f008388 */ /* 0x0003e40000000800 */
.L_x_4:
[----:B------:R-:W-:Y:S05]  /*17b0*/  WARPSYNC.ALL ;  /* 0x0000000000007948 */ /* 0x000fea0003800000 */
[----:B------:R-:W0:Y:S08]  /*17c0*/  S2UR UR7, SR_CgaCtaId ;  /* 0x00000000000779c3 */ /* 0x000e300000008800 */
[----:B------:R-:W-:Y:S06]  /*17d0*/  BAR.SYNC.DEFER_BLOCKING 0x0 ;  /* 0x0000000000007b1d */ /* 0x000fec0000010000 */
[----:B------:R-:W-:Y:S01]  /*17e0*/  UMOV UR5, 0x400 ;  /* 0x0000040000057882 */ /* 0x000fe20000000000 */
[----:B-1----:R-:W1:Y:S01]  /*17f0*/  S2R R10, SR_TID.X ;  /* 0x00000000000a7919 */ /* 0x002e620000002100 */
[----:B0-----:R-:W-:-:S09]  /*1800*/  ULEA UR5, UR7, UR5, 0x18 ;  /* 0x0000000507057291 */ /* 0x001fd2000f8ec0ff */
[----:B------:R-:W0:Y:S01]  /*1810*/  LDS R9, [UR5+0x54] ;  /* 0x00005405ff097984 */ /* 0x000e220008000800 */
[----:B-1----:R-:W-:-:S13]  /*1820*/  ISETP.NE.AND P0, PT, R10, RZ, PT ;  /* 0x000000ff0a00720c */ /* 0x002fda0003f05270 */
[----:B0-----:R-:W-:-:S04]  /*1830*/  @P0 FADD R8, R9, R8 ;  /* 0x0000000809080221 */ /* 0x001fc80000000000 */
[----:B------:R-:W-:-:S07]  /*1840*/  FADD R12, R26, R8 ;  /* 0x000000081a0c7221 */ /* 0x000fce0000000000 */
.L_x_3:
[----:B------:R-:W-:Y:S05]  /*1850*/  BSYNC.RECONVERGENT B0 ;  /* 0x0000000000007941 */ /* 0x000fea0003800200 */
.L_x_1:
[----:B0-----:R-:W-:Y:S01]  /*1860*/  FADD R8, R39, R12 ;  /* 0x0000000c27087221 */ /* 0x001fe20000000000 */
[----:B------:R-:W-:Y:S03]  /*1870*/  BAR.SYNC.DEFER_BLOCKING 0x0 ;  /* 0x0000000000007b1d */ /* 0x000fe60000010000 */
[----:B------:R-:W-:-:S03]  /*1880*/  FADD R31, R31, R8 ;  /* 0x000000081f1f7221 */ /* 0x000fc60000000000 */
[----:B------:R-:W0:Y:S01]  /*1890*/  LDCU.64 UR8, c[0x0][0x388] ;  /* 0x00007100ff0877ac */ /* 0x000e220008000a00 */
[----:B------:R-:W-:-:S04]  /*18a0*/  FADD R30, R30, R31 ;  /* 0x0000001f1e1e7221 */ /* 0x000fc80000000000 */
[----:B------:R-:W-:-:S04]  /*18b0*/  FADD R10, R29, R30 ;  /* 0x0000001e1d0a7221 */ /* 0x000fc80000000000 */
[----:B------:R-:W-:-:S04]  /*18c0*/  FADD R25, R25, R10 ;  /* 0x0000000a19197221 */ /* 0x000fc80000000000 */
[----:B------:R-:W-:-:S04]  /*18d0*/  FADD R24, R24, R25 ;  /* 0x0000001918187221 */ /* 0x000fc80000000000 */
[----:B------:R-:W-:Y:S01]  /*18e0*/  FADD R23, R23, R24 ;  /* 0x0000001817177221 */ /* 0x000fe20000000000 */
[----:B------:R-:W-:Y:S01]  /*18f0*/  STS [R27], R12 ;  /* 0x0000000c1b007388 */ /* 0x000fe20000000800 */
[----:B0-----:R-:W-:Y:S02]  /*1900*/  IADD3 R42, P0, PT, R42, UR8, RZ ;  /* 0x000000082a2a7c10 */ /* 0x001fe4000ff1e0ff */
[----:B------:R-:W-:Y:S01]  /*1910*/  FADD R22, R22, R23 ;  /* 0x0000001716167221 */ /* 0x000fe20000000000 */
[----:B------:R-:W-:Y:S01]  /*1920*/  STS [R27+0x4], R8 ;  /* 0x000004081b007388 */ /* 0x000fe20000000800 */
[----:B------:R-:W-:Y:S02]  /*1930*/  IADD3.X R43, PT, PT, R41, UR9, RZ, P0, !PT ;  /* 0x00000009292b7c10 */ /* 0x000fe400087fe4ff */
[----:B------:R-:W-:Y:S01]  /*1940*/  FADD R21, R21, R22 ;  /* 0x0000001615157221 */ /* 0x000fe20000000000 */
[----:B------:R-:W-:Y:S03]  /*1950*/  STS [R27+0x8], R31 ;  /* 0x0000081f1b007388 */ /* 0x000fe60000000800 */
        /* <DEDUP_REMOVED lines=17> */
[----:B------:R-:W-:Y:S04]  /*1a70*/  STS [R27+0x2c], R7 ;  /* 0x00002c071b007388 */ /* 0x000fe80000000800 */
[----:B------:R-:W-:Y:S04]  /*1a80*/  STS [R27+0x30], R6 ;  /* 0x000030061b007388 */ /* 0x000fe80000000800 */
[----:B------:R-:W-:Y:S04]  /*1a90*/  STS [R27+0x34], R5 ;  /* 0x000034051b007388 */ /* 0x000fe80000000800 */
[----:B------:R-:W-:Y:S04]  /*1aa0*/  STS [R27+0x38], R4 ;  /* 0x000038041b007388 */ /* 0x000fe80000000800 */
[----:B------:R-:W-:Y:S04]  /*1ab0*/  STS [R27+0x3c], R3 ;  /* 0x00003c031b007388 */ /* 0x000fe80000000800 */
[----:B------:R-:W-:Y:S04]  /*1ac0*/  STS [R27+0x40], R2 ;  /* 0x000040021b007388 */ /* 0x000fe80000000800 */
[----:B------:R-:W-:Y:S04]  /*1ad0*/  STS [R27+0x44], R0 ;  /* 0x000044001b007388 */ /* 0x000fe80000000800 */
[----:B------:R-:W-:Y:S01]  /*1ae0*/  STS [R27+0x48], R40 ;  /* 0x000048281b007388 */ /* 0x000fe20000000800 */
[----:B------:R-:W-:-:S03]  /*1af0*/  NOP ;  /* 0x0000000000007918 */ /* 0x000fc60000000000 */
[----:B------:R-:W0:Y:S04]  /*1b00*/  LDS R7, [R28] ;  /* 0x000000001c077984 */ /* 0x000e280000000800 */
[----:B------:R-:W1:Y:S04]  /*1b10*/  LDS R9, [R28+0x80] ;  /* 0x000080001c097984 */ /* 0x000e680000000800 */
[----:B------:R-:W2:Y:S04]  /*1b20*/  LDS R5, [R28+0x100] ;  /* 0x000100001c057984 */ /* 0x000ea80000000800 */
[----:B------:R-:W3:Y:S04]  /*1b30*/  LDS R11, [R28+0x180] ;  /* 0x000180001c0b7984 */ /* 0x000ee80000000800 */
[----:B------:R-:W4:Y:S04]  /*1b40*/  LDS R13, [R28+0x200] ;  /* 0x000200001c0d7984 */ /* 0x000f280000000800 */
[----:B------:R-:W5:Y:S04]  /*1b50*/  LDS R3, [R28+0x280] ;  /* 0x000280001c037984 */ /* 0x000f680000000800 */
        /* <DEDUP_REMOVED lines=13> */
[----:B0-----:R-:W-:Y:S04]  /*1c30*/  STG.E desc[UR12][R42.64], R7 ;  /* 0x000000072a007986 */ /* 0x001fe8000c10190c */
[----:B-1----:R-:W-:Y:S04]  /*1c40*/  STG.E desc[UR12][R42.64+0x80], R9 ;  /* 0x000080092a007986 */ /* 0x002fe8000c10190c */
[----:B--2---:R-:W-:Y:S04]  /*1c50*/  STG.E desc[UR12][R42.64+0x100], R5 ;  /* 0x000100052a007986 */ /* 0x004fe8000c10190c */
[----:B---3--:R-:W-:Y:S04]  /*1c60*/  STG.E desc[UR12][R42.64+0x180], R11 ;  /* 0x0001800b2a007986 */ /* 0x008fe8000c10190c */
[----:B----4-:R-:W-:Y:S04]  /*1c70*/  STG.E desc[UR12][R42.64+0x200], R13 ;  /* 0x0002000d2a007986 */ /* 0x010fe8000c10190c */
[----:B-----5:R-:W-:Y:S04]  /*1c80*/  STG.E desc[UR12][R42.64+0x280], R3 ;  /* 0x000280032a007986 */ /* 0x020fe8000c10190c */
[----:B------:R-:W-:Y:S04]  /*1c90*/  STG.E desc[UR12][R42.64+0x300], R15 ;  /* 0x0003000f2a007986 */ /* 0x000fe8000c10190c */
        /* <DEDUP_REMOVED lines=11> */
[----:B------:R-:W-:Y:S01]  /*1d50*/  STG.E desc[UR12][R42.64+0x900], R39 ;  /* 0x000900272a007986 */ /* 0x000fe2000c10190c */
[----:B------:R-:W-:Y:S05]  /*1d60*/  EXIT ;  /* 0x000000000000794d */ /* 0x000fea0003800000 */
.L_x_0:
[----:B------:R-:W-:-:S04]  /*1d70*/  ISETP.NE.U32.AND P0, PT, RZ, UR7, PT ;  /* 0x00000007ff007c0c */ /* 0x000fc8000bf05070 */
[----:B------:R-:W-:-:S13]  /*1d80*/  ISETP.NE.AND.EX P0, PT, RZ, UR4, PT, P0 ;  /* 0x00000004ff007c0c */ /* 0x000fda000bf05300 */
[----:B------:R-:W-:Y:S05]  /*1d90*/  @!P0 EXIT ;  /* 0x000000000000894d */ /* 0x000fea0003800000 */
[----:B------:R-:W0:Y:S02]  /*1da0*/  LDCU.64 UR4, c[0x0][0x380] ;  /* 0x00007000ff0477ac */ /* 0x000e240008000a00 */
[----:B0-----:R-:W-:-:S06]  /*1db0*/  UIMAD.WIDE UR4, UR6, 0x7b80, UR4 ;  /* 0x00007b80060478a5 */ /* 0x001fcc000f8e0204 */
[----:B------:R-:W-:Y:S02]  /*1dc0*/  IMAD.U32 R2, RZ, RZ, UR4 ;  /* 0x00000004ff027e24 */ /* 0x000fe4000f8e00ff */
[----:B------:R-:W-:-:S05]  /*1dd0*/  IMAD.U32 R3, RZ, RZ, UR5 ;  /* 0x00000005ff037e24 */ /* 0x000fca000f8e00ff */
[----:B------:R0:W2:Y:S01]  /*1de0*/  LDG.E R0, desc[UR12][R2.64] ;  /* 0x0000000c02007981 */ /* 0x0000a2000c1e1900 */
[----:B------:R-:W1:Y:S02]  /*1df0*/  S2R R43, SR_TID.X ;  /* 0x00000000002b7919 */ /* 0x000e640000002100 */
[C---:B-1----:R-:W-:Y:S02]  /*1e00*/  LOP3.LUT R4, R43.reuse, 0x1f, RZ, 0xc0, !PT ;  /* 0x0000001f2b047812 */ /* 0x042fe400078ec0ff */
[----:B------:R-:W-:-:S05]  /*1e10*/  LOP3.LUT R5, R43, 0x3e0, RZ, 0xc0, !PT ;  /* 0x000003e02b057812 */ /* 0x000fca00078ec0ff */
[----:B------:R-:W-:-:S04]  /*1e20*/  IMAD R34, R5, 0x13, R4 ;  /* 0x0000001305227824 */ /* 0x000fc800078e0204 */
[C---:B------:R-:W-:Y:S01]  /*1e30*/  VIADD R5, R34.reuse, 0x60 ;  /* 0x0000006022057836 */ /* 0x040fe20000000000 */
[C---:B------:R-:W-:Y:S01]  /*1e40*/  IADD3 R4, PT, PT, R34.reuse, 0x40, RZ ;  /* 0x0000004022047810 */ /* 0x040fe20007ffe0ff */
[C---:B------:R-:W-:Y:S01]  /*1e50*/  VIADD R6, R34.reuse, 0x80 ;  /* 0x0000008022067836 */ /* 0x040fe20000000000 */
[----:B------:R-:W-:Y:S02]  /*1e60*/  ISETP.GE.U32.AND P1, PT, R34, UR7, PT ;  /* 0x0000000722007c0c */ /* 0x000fe4000bf26070 */
[----:B------:R-:W-:Y:S01]  /*1e70*/  ISETP.GE.U32.AND P2, PT, R4, UR7, PT ;  /* 0x0000000704007c0c */ /* 0x000fe2000bf46070 */
[C---:B------:R-:W-:Y:S01]  /*1e80*/  VIADD R4, R34.reuse, 0xa0 ;  /* 0x000000a022047836 */ /* 0x040fe20000000000 */
[----:B------:R-:W-:Y:S01]  /*1e90*/  ISETP.GE.U32.AND P3, PT, R5, UR7, PT ;  /* 0x0000000705007c0c */ /* 0x000fe2000bf66070 */
[C---:B------:R-:W-:Y:S01]  /*1ea0*/  VIADD R5, R34.reuse, 0xe0 ;  /* 0x000000e022057836 */ /* 0x040fe20000000000 */
[C---:B0-----:R-:W-:Y:S02]  /*1eb0*/  IADD3 R3, PT, PT, R34.reuse, 0xc0, RZ ;  /* 0x000000c022037810 */ /* 0x041fe40007ffe0ff */
[----:B------:R-:W-:-:S02]  /*1ec0*/  LEA R2, P0, R34, UR4, 0x2 ;  /* 0x0000000422027c11 */ /* 0x000fc4000f8010ff */
[----:B------:R-:W-:Y:S02]  /*1ed0*/  ISETP.GE.U32.AND P5, PT, R4, UR7, PT ;  /* 0x0000000704007c0c */ /* 0x000fe4000bfa6070 */
[----:B------:R-:W-:Y:S01]  /*1ee0*/  ISETP.GE.U32.AND P6, PT, R3, UR7, PT ;  /* 0x0000000703007c0c */ /* 0x000fe2000bfc6070 */
[----:B------:R-:W-:Y:S01]  /*1ef0*/  IMAD.X R3, RZ, RZ, UR5, P0 ;  /* 0x00000005ff037e24 */ /* 0x000fe200080e06ff */
[----:B------:R-:W-:Y:S02]  /*1f00*/  ISETP.GE.U32.AND P0, PT, R5, UR7, PT ;  /* 0x0000000705007c0c */ /* 0x000fe4000bf06070 */
[----:B------:R-:W-:Y:S01]  /*1f10*/  ISETP.GE.U32.AND P4, PT, R6, UR7, PT ;  /* 0x0000000706007c0c */ /* 0x000fe2000bf86070 */
[C---:B------:R-:W-:Y:S01]  /*1f20*/  VIADD R6, R34.reuse, 0x160 ;  /* 0x0000016022067836 */ /* 0x040fe20000000000 */
[C---:B------:R-:W-:Y:S01]  /*1f30*/  IADD3 R5, PT, PT, R34.reuse, 0x100, RZ ;  /* 0x0000010022057810 */ /* 0x040fe20007ffe0ff */
[C---:B------:R-:W-:Y:S01]  /*1f40*/  VIADD R39, R34.reuse, 0x120 ;  /* 0x0000012022277836 */ /* 0x040fe20000000000 */
[----:B------:R-:W-:-:S02]  /*1f50*/  IADD3 R40, PT, PT, R34, 0x20, RZ ;  /* 0x0000002022287810 */ /* 0x000fc40007ffe0ff */
[C---:B------:R-:W-:Y:S01]  /*1f60*/  IADD3 R35, PT, PT, R34.reuse, 0x140, RZ ;  /* 0x0000014022237810 */ /* 0x040fe20007ffe0ff */
[----:B--2---:R-:W-:Y:S02]  /*1f70*/  IMAD.MOV.U32 R4, RZ, RZ, R0 ;  /* 0x000000ffff047224 */ /* 0x004fe400078e0000 */
[----:B------:R-:W2:Y:S02]  /*1f80*/  @!P1 LDG.E R0, desc[UR12][R2.64] ;  /* 0x0000000c02009981 */ /* 0x000ea4000c1e1900 */
[--C-:B------:R-:W-:Y:S02]  /*1f90*/  IMAD.MOV.U32 R8, RZ, RZ, R4.reuse ;  /* 0x000000ffff087224 */ /* 0x100fe400078e0004 */
[--C-:B------:R-:W-:Y:S01]  /*1fa0*/  IMAD.MOV.U32 R10, RZ, RZ, R4.reuse ;  /* 0x000000ffff0a7224 */ /* 0x100fe200078e0004 */
[----:B------:R-:W-:Y:S02]  /*1fb0*/  ISETP.GE.U32.AND P1, PT, R5, UR7, PT ;  /* 0x0000000705007c0c */ /* 0x000fe4000bf26070 */
[----:B------:R-:W-:Y:S01]  /*1fc0*/  IADD3 R5, PT, PT, R34, 0x180, RZ ;  /* 0x0000018022057810 */ /* 0x000fe20007ffe0ff */
[----:B------:R-:W3:Y:S01]  /*1fd0*/  @!P2 LDG.E R8, desc[UR12][R2.64+0x100] ;  /* 0x0001000c0208a981 */ /* 0x000ee2000c1e1900 */
[--C-:B------:R-:W-:Y:S01]  /*1fe0*/  IMAD.MOV.U32 R12, RZ, RZ, R4.reuse ;  /* 0x000000ffff0c7224 */ /* 0x100fe200078e0004 */
[----:B------:R-:W-:Y:S01]  /*1ff0*/  ISETP.GE.U32.AND P2, PT, R6, UR7, PT ;  /* 0x0000000706007c0c */ /* 0x000fe2000bf46070 */
[----:B------:R-:W-:Y:S01]  /*2000*/  IMAD.MOV.U32 R14, RZ, RZ, R4 ;  /* 0x000000ffff0e7224 */ /* 0x000fe200078e0004 */
[----:B------:R-:W4:Y:S01]  /*2010*/  @!P3 LDG.E R10, desc[UR12][R2.64+0x180] ;  /* 0x0001800c020ab981 */ /* 0x000f22000c1e1900 */
[----:B------:R-:W-:Y:S01]  /*2020*/  VIADD R6, R34, 0x1a0 ;  /* 0x000001a022067836 */ /* 0x000fe20000000000 */
[----:B------:R-:W-:-:S02]  /*2030*/  ISETP.GE.U32.AND P3, PT, R5, UR7, PT ;  /* 0x0000000705007c0c */ /* 0x000fc4000bf66070 */
[----:B------:R-:W-:Y:S01]  /*2040*/  IADD3 R5, PT, PT, R34, 0x1c0, RZ ;  /* 0x000001c022057810 */ /* 0x000fe20007ffe0ff */
[----:B------:R-:W5:Y:S01]  /*2050*/  @!P4 LDG.E R12, desc[UR12][R2.64+0x200] ;  /* 0x0002000c020cc981 */ /* 0x000f62000c1e1900 */
[----:B------:R-:W-:Y:S01]  /*2060*/  ISETP.GE.U32.AND P4, PT, R6, UR7, PT ;  /* 0x0000000706007c0c */ /* 0x000fe2000bf86070 */
[--C-:B------:R-:W-:Y:S02]  /*2070*/  IMAD.MOV.U32 R16, RZ, RZ, R4.reuse ;  /* 0x000000ffff107224 */ /* 0x100fe400078e0004 */
[----:B------:R-:W5:Y:S01]  /*2080*/  @!P5 LDG.E R14, desc[UR12][R2.64+0x280] ;  /* 0x0002800c020ed981 */ /* 0x000f62000c1e1900 */
[----:B------:R-:W-:Y:S01]  /*2090*/  ISETP.GE.U32.AND P5, PT, R5, UR7, PT ;  /* 0x0000000705007c0c */ /* 0x000fe2000bfa6070 */
[----:B------:R-:W-:Y:S01]  /*20a0*/  VIADD R5, R34, 0x1e0 ;  /* 0x000001e022057836 */ /* 0x000fe20000000000 */
[-C--:B------:R-:W-:Y:S01]  /*20b0*/  MOV R18, R4.reuse ;  /* 0x0000000400127202 */ /* 0x080fe20000000f00 */
[----:B------:R-:W5:Y:S01]  /*20c0*/  @!P6 LDG.E R16, desc[UR12][R2.64+0x300] ;  /* 0x0003000c0210e981 */ /* 0x000f62000c1e1900 */
[--C-:B------:R-:W-:Y:S01]  /*20d0*/  IMAD.MOV.U32 R20, RZ, RZ, R4.reuse ;  /* 0x000000ffff147224 */ /* 0x100fe200078e0004 */
[----:B------:R-:W-:Y:S01]  /*20e0*/  MOV R28, R4 ;  /* 0x00000004001c7202 */ /* 0x000fe20000000f00 */
[--C-:B------:R-:W-:Y:S01]  /*20f0*/  IMAD.MOV.U32 R24, RZ, RZ, R4.reuse ;  /* 0x000000ffff187224 */ /* 0x100fe200078e0004 */
[----:B------:R-:W-:Y:S01]  /*2100*/  ISETP.GE.U32.AND P6, PT, R5, UR7, PT ;  /* 0x0000000705007c0c */ /* 0x000fe2000bfc6070 */
[--C-:B------:R-:W-:Y:S01]  /*2110*/  IMAD.MOV.U32 R26, RZ, RZ, R4.reuse ;  /* 0x000000ffff1a7224 */ /* 0x100fe200078e0004 */
[----:B------:R-:W5:Y:S01]  /*2120*/  @!P0 LDG.E R18, desc[UR12][R2.64+0x380] ;  /* 0x0003800c02128981 */ /* 0x000f62000c1e1900 */
[----:B------:R-:W-:-:S02]  /*2130*/  IMAD.MOV.U32 R30, RZ, RZ, R4 ;  /* 0x000000ffff1e7224 */ /* 0x000fc400078e0004 */
[C---:B------:R-:W-:Y:S01]  /*2140*/  VIADD R6, R34.reuse, 0x200 ;  /* 0x0000020022067836 */ /* 0x040fe20000000000 */
[----:B------:R-:W5:Y:S01]  /*2150*/  @!P1 LDG.E R20, desc[UR12][R2.64+0x400] ;  /* 0x0004000c02149981 */ /* 0x000f62000c1e1900 */
[C---:B------:R-:W-:Y:S02]  /*2160*/  VIADD R5, R34.reuse, 0x220 ;  /* 0x0000022022057836 */ /* 0x040fe40000000000 */
[----:B------:R-:W-:Y:S01]  /*2170*/  VIADD R34, R34, 0x240 ;  /* 0x0000024022227836 */ /* 0x000fe20000000000 */
[----:B------:R-:W5:Y:S01]  /*2180*/  @!P2 LDG.E R24, desc[UR12][R2.64+0x580] ;  /* 0x0005800c0218a981 */ /* 0x000f62000c1e1900 */
[----:B------:R-:W-:Y:S02]  /*2190*/  ISETP.GE.U32.AND P0, PT, R6, UR7, PT ;  /* 0x0000000706007c0c */ /* 0x000fe4000bf06070 */
[----:B------:R-:W-:Y:S01]  /*21a0*/  ISETP.GE.U32.AND P1, PT, R5, UR7, PT ;  /* 0x0000000705007c0c */ /* 0x000fe2000bf26070 */
[----:B------:R-:W5:Y:S01]  /*21b0*/  @!P3 LDG.E R26, desc[UR12][R2.64+0x600] ;  /* 0x0006000c021ab981 */ /* 0x000f62000c1e1900 */
[----:B------:R-:W-:-:S02]  /*21c0*/  ISETP.GE.U32.AND P2, PT, R40, UR7, PT ;  /* 0x0000000728007c0c */ /* 0x000fc4000bf46070 */
[----:B------:R-:W-:Y:S01]  /*21d0*/  ISETP.GE.U32.AND P3, PT, R39, UR7, PT ;  /* 0x0000000727007c0c */ /* 0x000fe2000bf66070 */
[----:B------:R-:W5:Y:S01]  /*21e0*/  @!P4 LDG.E R28, desc[UR12][R2.64+0x680] ;  /* 0x0006800c021cc981 */ /* 0x000f62000c1e1900 */
[----:B------:R-:W-:-:S03]  /*21f0*/  ISETP.GE.U32.AND P4, PT, R35, UR7, PT ;  /* 0x0000000723007c0c */ /* 0x000fc6000bf86070 */
[----:B------:R-:W5:Y:S01]  /*2200*/  @!P5 LDG.E R30, desc[UR12][R2.64+0x700] ;  /* 0x0007000c021ed981 */ /* 0x000f62000c1e1900 */
[----:B------:R-:W-:Y:S01]  /*2210*/  ISETP.GE.U32.AND P5, PT, R34, UR7, PT ;  /* 0x0000000722007c0c */ /* 0x000fe2000bfa6070 */
[--C-:B------:R-:W-:Y:S01]  /*2220*/  IMAD.MOV.U32 R38, RZ, RZ, R4.reuse ;  /* 0x000000ffff267224 */ /* 0x100fe200078e0004 */
[-C--:B------:R-:W-:Y:S01]  /*2230*/  MOV R42, R4.reuse ;  /* 0x00000004002a7202 */ /* 0x080fe20000000f00 */
[--C-:B------:R-:W-:Y:S01]  /*2240*/  IMAD.MOV.U32 R44, RZ, RZ, R4.reuse ;  /* 0x000000ffff2c7224 */ /* 0x100fe200078e0004 */
[----:B------:R-:W-:Y:S01]  /*2250*/  MOV R22, R4 ;  /* 0x0000000400167202 */ /* 0x000fe20000000f00 */
[--C-:B------:R-:W-:Y:S02]  /*2260*/  IMAD.MOV.U32 R6, RZ, RZ, R4.reuse ;  /* 0x000000ffff067224 */ /* 0x100fe400078e0004 */
[----:B------:R-:W-:Y:S01]  /*2270*/  IMAD.MOV.U32 R32, RZ, RZ, R4 ;  /* 0x000000ffff207224 */ /* 0x000fe200078e0004 */
[----:B------:R-:W5:Y:S04]  /*2280*/  @!P6 LDG.E R38, desc[UR12][R2.64+0x780] ;  /* 0x0007800c0226e981 */ /* 0x000f68000c1e1900 */
[----:B------:R-:W5:Y:S04]  /*2290*/  @!P0 LDG.E R42, desc[UR12][R2.64+0x800] ;  /* 0x0008000c022a8981 */ /* 0x000f68000c1e1900 */
[----:B------:R-:W5:Y:S04]  /*22a0*/  @!P1 LDG.E R44, desc[UR12][R2.64+0x880] ;  /* 0x0008800c022c9981 */ /* 0x000f68000c1e1900 */
[----:B------:R-:W5:Y:S04]  /*22b0*/  @!P2 LDG.E R6, desc[UR12][R2.64+0x80] ;  /* 0x0000800c0206a981 */ /* 0x000f68000c1e1900 */
[----:B------:R-:W5:Y:S04]  /*22c0*/  @!P3 LDG.E R22, desc[UR12][R2.64+0x480] ;  /* 0x0004800c0216b981 */ /* 0x000f68000c1e1900 */
[----:B------:R-:W5:Y:S04]  /*22d0*/  @!P4 LDG.E R32, desc[UR12][R2.64+0x500] ;  /* 0x0005000c0220c981 */ /* 0x000f68000c1e1900 */
[----:B------:R-:W5:Y:S01]  /*22e0*/  @!P5 LDG.E R4, desc[UR12][R2.64+0x900] ;  /* 0x0009000c0204d981 */ /* 0x000f62000c1e1900 */
[----:B------:R-:W0:Y:S01]  /*22f0*/  S2R R33, SR_LANEID ;  /* 0x0000000000217919 */ /* 0x000e220000000000 */
[----:B------:R-:W1:Y:S01]  /*2300*/  S2UR UR5, SR_CgaCtaId ;  /* 0x00000000000579c3 */ /* 0x000e620000008800 */
[----:B------:R-:W-:Y:S01]  /*2310*/  SHF.R.U32.HI R36, RZ, 0x5, R43 ;  /* 0x00000005ff247819 */ /* 0x000fe2000001162b */
[----:B------:R-:W-:-:S02]  /*2320*/  UMOV UR4, 0x400 ;  /* 0x0000040000047882 */ /* 0x000fc40000000000 */
[----:B-1----:R-:W-:Y:S02]  /*2330*/  ULEA UR4, UR5, UR4, 0x18 ;  /* 0x0000000405047291 */ /* 0x002fe4000f8ec0ff */
[----:B0-----:R-:W-:-:S05]  /*2340*/  IMAD R29, R36, 0x260, R33 ;  /* 0x00000260241d7824 */ /* 0x001fca00078e0221 */
[----:B------:R-:W-:Y:S01]  /*2350*/  LEA R29, R29, UR4, 0x2 ;  /* 0x000000041d1d7c11 */ /* 0x000fe2000f8e10ff */
[----:B------:R-:W-:-:S04]  /*2360*/  UISETP.NE.AND UP0, UPT, UR6, URZ, UPT ;  /* 0x000000ff0600728c */ /* 0x000fc8000bf05270 */
[----:B--2---:R-:W-:Y:S04]  /*2370*/  STS [R29], R0 ;  /* 0x000000001d007388 */ /* 0x004fe80000000800 */
[----:B---3--:R0:W-:Y:S04]  /*2380*/  STS [R29+0x100], R8 ;  /* 0x000100081d007388 */ /* 0x0081e80000000800 */
[----:B----4-:R1:W-:Y:S01]  /*2390*/  STS [R29+0x180], R10 ;  /* 0x0001800a1d007388 */ /* 0x0103e20000000800 */
[----:B0-----:R-:W-:-:S03]  /*23a0*/  IMAD R8, R33, 0x48, R29 ;  /* 0x0000004821087824 */ /* 0x001fc600078e021d */
        /* <DEDUP_REMOVED lines=17> */
[----:B------:R1:W0:Y:S04]  /*24c0*/  LDS R28, [R8] ;  /* 0x00000000081c7984 */ /* 0x0002280000000800 */
        /* <DEDUP_REMOVED lines=19> */
[----:B--234-:R-:W-:Y:S05]  /*2600*/  BRA.U UP0, `(.L_x_17) ;  /* 0x0000000500307547 */ /* 0x01cfea000b800000 */
[----:B01----:R-:W-:Y:S01]  /*2610*/  FADD R8, R28, R31 ;  /* 0x0000001f1c087221 */ /* 0x003fe20000000000 */
        /* <DEDUP_REMOVED lines=16> */
[----:B------:R-:W-:-:S02]  /*2720*/  ISETP.NE.AND P2, PT, R36, 0xc, PT ;  /* 0x0000000c2400780c */ /* 0x000fc40003f45270 */
[----:B------:R-:W-:Y:S01]  /*2730*/  FADD R8, R8, R15 ;  /* 0x0000000f08087221 */ /* 0x000fe20000000000 */
[----:B------:R-:W-:-:S03]  /*2740*/  ISETP.NE.AND P3, PT, R33, RZ, PT ;  /* 0x000000ff2100720c */ /* 0x000fc60003f65270 */
        /* <DEDUP_REMOVED lines=41> */
[----:B------:R-:W-:-:S04]  /*29e0*/  ISETP.NE.AND P0, PT, R36, 0x8, PT ;  /* 0x000000082400780c */ /* 0x000fc80003f05270 */
[----:B------:R-:W-:Y:S02]  /*29f0*/  FSEL R8, R15, R8, !P0 ;  /* 0x000000080f087208 */ /* 0x000fe40004000000 */
[----:B------:R-:W-:Y:S02]  /*2a00*/  ISETP.NE.AND P0, PT, R36, 0xa, PT ;  /* 0x0000000a2400780c */ /* 0x000fe40003f05270 */
[----:B------:R-:W-:Y:S02]  /*2a10*/  FSEL R8, R16, R8, !P1 ;  /* 0x0000000810087208 */ /* 0x000fe40004800000 */
[----:B------:R-:W-:Y:S02]  /*2a20*/  ISETP.NE.AND P1, PT, R36, 0xb, PT ;  /* 0x0000000b2400780c */ /* 0x000fe40003f25270 */
[----:B------:R-:W-:Y:S02]  /*2a30*/  FSEL R8, R17, R8, !P0 ;  /* 0x0000000811087208 */ /* 0x000fe40004000000 */
[----:B------:R-:W-:-:S02]  /*2a40*/  ISETP.GE.U32.AND P0, PT, R43, 0x20, PT ;  /* 0x000000202b00780c */ /* 0x000fc40003f06070 */
[----:B------:R-:W-:Y:S01]  /*2a50*/  FSEL R8, R18, R8, !P1 ;  /* 0x0000000812087208 */ /* 0x000fe20004800000 */
[----:B------:R-:W-:-:S04]  /*2a60*/  @!P2 FADD R8, R19, R18 ;  /* 0x000000121308a221 */ /* 0x000fc80000000000 */
[----:B------:R-:W-:-:S05]  /*2a70*/  @P3 FADD R8, R37, R8 ;  /* 0x0000000825083221 */ /* 0x000fca0000000000 */
[----:B------:R-:W-:Y:S02]  /*2a80*/  FSEL R37, R37, R8, !P0 ;  /* 0x0000000825257208 */ /* 0x000fe40004000000 */
[----:B------:R-:W-:-:S03]  /*2a90*/  ISETP.NE.AND P0, PT, R43, RZ, PT ;  /* 0x000000ff2b00720c */ /* 0x000fc60003f05270 */
[----:B------:R-:W-:-:S05]  /*2aa0*/  FADD R37, R28, R37 ;  /* 0x000000251c257221 */ /* 0x000fca0000000000 */
[----:B------:R-:W-:Y:S01]  /*2ab0*/  FSEL R28, R28, R37, !P0 ;  /* 0x000000251c1c7208 */ /* 0x000fe20004000000 */
[----:B------:R-:W-:Y:S06]  /*2ac0*/  BRA `(.L_x_18) ;  /* 0x0000000c00647947 */ /* 0x000fec0003800000 */
.L_x_17:
        /* <DEDUP_REMOVED lines=14> */
[C---:B------:R-:W-:Y:S01]  /*2bb0*/  ISETP.NE.AND P1, PT, R33.reuse, 0x1f, PT ;  /* 0x0000001f2100780c */ /* 0x040fe20003f25270 */
        /* <DEDUP_REMOVED lines=55> */
[----:B------:R-:W-:Y:S01]  /*2f30*/  ISETP.GT.U32.AND P0, PT, R43, 0x1f, PT ;  /* 0x0000001f2b00780c */ /* 0x000fe20003f04070 */
        /* <DEDUP_REMOVED lines=11> */
[----:B------:R-:W-:Y:S01]  /*2ff0*/  @!P1 MOV R10, 0x64 ;  /* 0x00000064000a9802 */ /* 0x000fe20000000f00 */
        /* <DEDUP_REMOVED lines=10> */
.L_x_64:
[----:B------:R-:W-:Y:S05]  /*30a0*/  @!P0 BRA `(.L_x_21) ;  /* 0x0000000000248947 */ /* 0x000fea0003800000 */
[----:B------:R-:W-:-:S07]  /*30b0*/  IMAD.MOV.U32 R9, RZ, RZ, 0x1de ;  /* 0x000001deff097424 */ /* 0x000fce00078e00ff */
.L_x_23:
[----:B------:R-:W-:Y:S05]  /*30c0*/  NANOSLEEP R9 ;  /* 0x000000090000735d */ /* 0x000fea0003800000 */
[----:B------:R-:W2:Y:S01]  /*30d0*/  LD.E.64.STRONG.GPU R16, desc[UR12][R14.64+0x100] ;  /* 0x0001000c0e107980 */ /* 0x000ea2000c10fb00 */
[----:B------:R-:W-:Y:S01]  /*30e0*/  UMOV UR5, 0xffffffff ;  /* 0xffffffff00057882 */ /* 0x000fe20000000000 */
[----:B------:R-:W-:Y:S02]  /*30f0*/  SHF.R.U32.HI R9, RZ, 0x1, R9 ;  /* 0x00000001ff097819 */ /* 0x000fe40000011609 */
[----:B--2---:R-:W-:Y:S01]  /*3100*/  ISETP.NE.AND P0, PT, R16, 0x63, PT ;  /* 0x000000631000780c */ /* 0x004fe20003f05270 */
[----:B------:R-:W-:-:S12]  /*3110*/  BRA.DIV UR5, `(.L_x_22) ;  /* 0x0000001a054c7947 */ /* 0x000fd8000b800000 */
[----:B------:R-:W-:-:S13]  /*3120*/  VOTE.ANY P0, !P0 ;  /* 0x0000000000ff7806 */ /* 0x000fda0004000100 */
.L_x_67:
[----:B------:R-:W-:Y:S05]  /*3130*/  @P0 BRA `(.L_x_23) ;  /* 0xfffffffc00e00947 */ /* 0x000fea000383ffff */
.L_x_21:
[----:B------:R-:W-:Y:S01]  /*3140*/  UMOV UR5, 0xffffffff ;  /* 0xffffffff00057882 */ /* 0x000fe20000000000 */
[----:B------:R-:W-:Y:S02]  /*3150*/  ISETP.NE.AND P2, PT, R16, 0x65, PT ;  /* 0x000000651000780c */ /* 0x000fe40003f45270 */
[----:B------:R-:W-:Y:S11]  /*3160*/  BRA.DIV UR5, `(.L_x_24) ;  /* 0x0000001a05587947 */ /* 0x000ff6000b800000 */
[----:B------:R-:W0:Y:S01]  /*3170*/  S2R R42, SR_GEMASK ;  /* 0x00000000002a7919 */ /* 0x000e220000003c00 */
[----:B------:R-:W-:Y:S01]  /*3180*/  VOTE.ANY R8, PT, !P2 ;  /* 0x0000000000087806 */ /* 0x000fe200050e0100 */
[----:B------:R-:W-:-:S03]  /*3190*/  VIADD R10, R33, 0x10 ;  /* 0x00000010210a7836 */ /* 0x000fc60000000000 */
[----:B0-----:R-:W-:-:S04]  /*31a0*/  LOP3.LUT R8, R8, 0x80000000, R42, 0xec, !PT ;  /* 0x8000000008087812 */ /* 0x001fc800078eec2a */
[----:B------:R-:W-:-:S04]  /*31b0*/  IADD3 R9, PT, PT, R8, -0x1, RZ ;  /* 0xffffffff08097810 */ /* 0x000fc80007ffe0ff */
[----:B------:R-:W-:Y:S01]  /*31c0*/  LOP3.LUT R9, R8, R9, RZ, 0xc, !PT ;  /* 0x0000000908097212 */ /* 0x000fe200078e0cff */
[----:B------:R-:W-:-:S03]  /*31d0*/  VIADD R8, R33, 0x2 ;  /* 0x0000000221087836 */ /* 0x000fc60000000000 */
[----:B------:R-:W0:Y:S02]  /*31e0*/  POPC R15, R9 ;  /* 0x00000009000f7309 */ /* 0x000e240000000000 */
[----:B0-----:R-:W0:Y:S01]  /*31f0*/  SHFL.DOWN PT, R14, R17, 0x1, R15 ;  /* 0x08200000110e7989 */ /* 0x001e2200000e000f */
[-C--:B------:R-:W-:Y:S02]  /*3200*/  ISETP.GE.AND P0, PT, R33, R15.reuse, PT ;  /* 0x0000000f2100720c */ /* 0x080fe40003f06270 */
[----:B------:R-:W-:-:S11]  /*3210*/  ISETP.GT.AND P2, PT, R10, R15, PT ;  /* 0x0000000f0a00720c */ /* 0x000fd60003f44270 */
[----:B0-----:R-:W-:Y:S01]  /*3220*/  @!P0 FADD R17, R14, R17 ;  /* 0x000000110e118221 */ /* 0x001fe20000000000 */
[----:B------:R-:W-:Y:S01]  /*3230*/  ISETP.GT.AND P0, PT, R8, R15, PT ;  /* 0x0000000f0800720c */ /* 0x000fe20003f04270 */
[----:B------:R-:W-:-:S03]  /*3240*/  VIADD R8, R33, 0x4 ;  /* 0x0000000421087836 */ /* 0x000fc60000000000 */
[----:B------:R-:W0:Y:S09]  /*3250*/  SHFL.DOWN PT, R14, R17, 0x2, R15 ;  /* 0x08400000110e7989 */ /* 0x000e3200000e000f */
[----:B0-----:R-:W-:Y:S01]  /*3260*/  @!P0 FADD R17, R17, R14 ;  /* 0x0000000e11118221 */ /* 0x001fe20000000000 */
[----:B------:R-:W-:-:S02]  /*3270*/  ISETP.GT.AND P0, PT, R8, R15, PT ;  /* 0x0000000f0800720c */ /* 0x000fc40003f04270 */
[----:B------:R-:W-:Y:S02]  /*3280*/  IADD3 R8, PT, PT, R33, 0x8, RZ ;  /* 0x0000000821087810 */ /* 0x000fe40007ffe0ff */
[----:B------:R-:W0:Y:S09]  /*3290*/  SHFL.DOWN PT, R14, R17, 0x4, R15 ;  /* 0x08800000110e7989 */ /* 0x000e3200000e000f */
[----:B0-----:R-:W-:Y:S01]  /*32a0*/  @!P0 FADD R17, R17, R14 ;  /* 0x0000000e11118221 */ /* 0x001fe20000000000 */
[----:B------:R-:W-:-:S02]  /*32b0*/  ISETP.GT.AND P0, PT, R8, R15, PT ;  /* 0x0000000f0800720c */ /* 0x000fc40003f04270 */
[----:B------:R-:W0:Y:S02]  /*32c0*/  LDC.64 R8, c[0x0][0x390] ;  /* 0x0000e400ff087b82 */ /* 0x000e240000000a00 */
[----:B------:R-:W1:Y:S01]  /*32d0*/  SHFL.DOWN PT, R14, R17, 0x8, R15 ;  /* 0x09000000110e7989 */ /* 0x000e6200000e000f */
[----:B0-----:R-:W-:-:S08]  /*32e0*/  IADD3 R19, P3, PT, R8, 0x100, RZ ;  /* 0x0000010008137810 */ /* 0x001fd00007f7e0ff */
[----:B-1----:R-:W-:Y:S01]  /*32f0*/  @!P0 FADD R17, R17, R14 ;  /* 0x0000000e11118221 */ /* 0x002fe20000000000 */
[----:B------:R-:W-:Y:S01]  /*3300*/  ISETP.NE.AND P0, PT, R16, 0x65, PT ;  /* 0x000000651000780c */ /* 0x000fe20003f05270 */
[----:B------:R-:W-:-:S03]  /*3310*/  IMAD.X R37, RZ, RZ, R9, P3 ;  /* 0x000000ffff257224 */ /* 0x000fc600018e0609 */
[----:B------:R-:W0:Y:S09]  /*3320*/  SHFL.DOWN PT, R14, R17, 0x10, R15 ;  /* 0x0a000000110e7989 */ /* 0x000e3200000e000f */
[----:B------:R-:W-:Y:S01]  /*3330*/  VOTE.ALL P0, P0 ;  /* 0x0000000000ff7806 */ /* 0x000fe20000000000 */
[----:B0-----:R-:W-:-:S05]  /*3340*/  @!P2 FADD R17, R17, R14 ;  /* 0x0000000e1111a221 */ /* 0x001fca0000000000 */
[----:B------:R-:W-:-:S07]  /*3350*/  MOV R36, R17 ;  /* 0x0000001100247202 */ /* 0x000fce0000000f00 */
.L_x_76:
[----:B------:R-:W-:Y:S05]  /*3360*/  @!P0 BRA `(.L_x_25) ;  /* 0x0000000000d88947 */ /* 0x000fea0003800000 */
[----:B------:R-:W-:-:S07]  /*3370*/  IMAD.MOV.U32 R38, RZ, RZ, 0x1de ;  /* 0x000001deff267424 */ /* 0x000fce00078e00ff */
.L_x_31:
[----:B------:R-:W-:Y:S01]  /*3380*/  MOV R9, R37 ;  /* 0x0000002500097202 */ /* 0x000fe20000000f00 */
[----:B------:R-:W-:-:S04]  /*3390*/  IMAD.MOV.U32 R8, RZ, RZ, R19 ;  /* 0x000000ffff087224 */ /* 0x000fc800078e0013 */
        /* <DEDUP_REMOVED lines=8> */
.L_x_79:
[----:B------:R-:W-:Y:S05]  /*3420*/  @!P0 BRA `(.L_x_27) ;  /* 0x0000000000248947 */ /* 0x000fea0003800000 */
[----:B------:R-:W-:-:S07]  /*3430*/  IMAD.MOV.U32 R9, RZ, RZ, R38 ;  /* 0x000000ffff097224 */ /* 0x000fce00078e0026 */
.L_x_29:
[----:B------:R-:W-:Y:S05]  /*3440*/  NANOSLEEP R9 ;  /* 0x000000090000735d */ /* 0x000fea0003800000 */
[----:B------:R-:W2:Y:S01]  /*3450*/  LD.E.64.STRONG.GPU R14, desc[UR12][R16.64+-0x100] ;  /* 0xffff000c100e7980 */ /* 0x000ea2000c10fb00 */
[----:B------:R-:W-:Y:S01]  /*3460*/  UMOV UR5, 0xffffffff ;  /* 0xffffffff00057882 */ /* 0x000fe20000000000 */
[----:B------:R-:W-:Y:S02]  /*3470*/  SHF.R.U32.HI R9, RZ, 0x1, R9 ;  /* 0x00000001ff097819 */ /* 0x000fe40000011609 */
[----:B--2---:R-:W-:Y:S01]  /*3480*/  ISETP.NE.AND P0, PT, R14, 0x63, PT ;  /* 0x000000630e00780c */ /* 0x004fe20003f05270 */
[----:B------:R-:W-:-:S12]  /*3490*/  BRA.DIV UR5, `(.L_x_28) ;  /* 0x0000001a05b87947 */ /* 0x000fd8000b800000 */
[----:B------:R-:W-:-:S13]  /*34a0*/  VOTE.ANY P0, !P0 ;  /* 0x0000000000ff7806 */ /* 0x000fda0004000100 */
.L_x_82:
[----:B------:R-:W-:Y:S05]  /*34b0*/  @P0 BRA `(.L_x_29) ;  /* 0xfffffffc00e00947 */ /* 0x000fea000383ffff */
.L_x_27:
[----:B------:R-:W-:Y:S01]  /*34c0*/  UMOV UR5, 0xffffffff ;  /* 0xffffffff00057882 */ /* 0x000fe20000000000 */
[----:B------:R-:W-:Y:S01]  /*34d0*/  ISETP.NE.AND P0, PT, R14, 0x65, PT ;  /* 0x000000650e00780c */ /* 0x000fe20003f05270 */
[----:B------:R-:W-:Y:S01]  /*34e0*/  IMAD.MOV.U32 R17, RZ, RZ, R15 ;  /* 0x000000ffff117224 */ /* 0x000fe200078e000f */
[----:B------:R-:W-:Y:S11]  /*34f0*/  BRA.DIV UR5, `(.L_x_30) ;  /* 0x0000001a05c07947 */ /* 0x000ff6000b800000 */
[----:B------:R-:W-:Y:S01]  /*3500*/  VOTE.ANY R8, PT, !P0 ;  /* 0x0000000000087806 */ /* 0x000fe200040e0100 */
[----:B------:R-:W-:-:S03]  /*3510*/  VIADD R18, R18, 0xffffffe0 ;  /* 0xffffffe012127836 */ /* 0x000fc60000000000 */
[----:B------:R-:W-:-:S04]  /*3520*/  LOP3.LUT R8, R8, 0x80000000, R42, 0xec, !PT ;  /* 0x8000000008087812 */ /* 0x000fc800078eec2a */
[----:B------:R-:W-:-:S04]  /*3530*/  IADD3 R9, PT, PT, R8, -0x1, RZ ;  /* 0xffffffff08097810 */ /* 0x000fc80007ffe0ff */
[----:B------:R-:W-:Y:S01]  /*3540*/  LOP3.LUT R9, R8, R9, RZ, 0xc, !PT ;  /* 0x0000000908097212 */ /* 0x000fe200078e0cff */
[----:B------:R-:W-:-:S03]  /*3550*/  VIADD R8, R33, 0x2 ;  /* 0x0000000221087836 */ /* 0x000fc60000000000 */
[----:B------:R-:W0:Y:S02]  /*3560*/  POPC R15, R9 ;  /* 0x00000009000f7309 */ /* 0x000e240000000000 */
[----:B0-----:R-:W0:Y:S01]  /*3570*/  SHFL.DOWN PT, R16, R17, 0x1, R15 ;  /* 0x0820000011107989 */ /* 0x001e2200000e000f */
[----:B------:R-:W-:-:S13]  /*3580*/  ISETP.GE.AND P0, PT, R33, R15, PT ;  /* 0x0000000f2100720c */ /* 0x000fda0003f06270 */
        /* <DEDUP_REMOVED lines=9> */
[----:B------:R-:W-:Y:S01]  /*3620*/  ISETP.GT.AND P0, PT, R8, R15, PT ;  /* 0x0000000f0800720c */ /* 0x000fe20003f04270 */
[----:B------:R-:W-:-:S03]  /*3630*/  VIADD R8, R33, 0x10 ;  /* 0x0000001021087836 */ /* 0x000fc60000000000 */
[----:B------:R-:W0:Y:S02]  /*3640*/  SHFL.DOWN PT, R16, R17, 0x8, R15 ;  /* 0x0900000011107989 */ /* 0x000e2400000e000f */
[----:B------:R-:W-:-:S07]  /*3650*/  ISETP.GT.AND P2, PT, R8, R15, PT ;  /* 0x0000000f0800720c */ /* 0x000fce0003f44270 */
[----:B0-----:R-:W-:Y:S01]  /*3660*/  @!P0 FADD R17, R17, R16 ;  /* 0x0000001011118221 */ /* 0x001fe20000000000 */
[----:B------:R-:W-:-:S04]  /*3670*/  ISETP.NE.AND P0, PT, R14, 0x65, PT ;  /* 0x000000650e00780c */ /* 0x000fc80003f05270 */
[----:B------:R-:W0:Y:S09]  /*3680*/  SHFL.DOWN PT, R16, R17, 0x10, R15 ;  /* 0x0a00000011107989 */ /* 0x000e3200000e000f */
[----:B------:R-:W-:Y:S01]  /*3690*/  VOTE.ALL P0, P0 ;  /* 0x0000000000ff7806 */ /* 0x000fe20000000000 */
[----:B0-----:R-:W-:-:S04]  /*36a0*/  @!P2 FADD R17, R17, R16 ;  /* 0x000000101111a221 */ /* 0x001fc80000000000 */
[----:B------:R-:W-:-:S08]  /*36b0*/  FADD R36, R17, R36 ;  /* 0x0000002411247221 */ /* 0x000fd00000000000 */
.L_x_91:
[----:B------:R-:W-:Y:S05]  /*36c0*/  @P0 BRA `(.L_x_31) ;  /* 0xfffffffc002c0947 */ /* 0x000fea000383ffff */
.L_x_25:
[----:B------:R-:W-:Y:S01]  /*36d0*/  ISETP.NE.AND P0, PT, R33, RZ, PT ;  /* 0x000000ff2100720c */ /* 0x000fe20003f05270 */
[----:B------:R-:W0:Y:S01]  /*36e0*/  @!P1 S2R R9, SR_CgaCtaId ;  /* 0x0000000000099919 */ /* 0x000e220000008800 */
[----:B------:R-:W-:Y:S01]  /*36f0*/  @!P1 MOV R8, 0x400 ;  /* 0x0000040000089802 */ /* 0x000fe20000000f00 */
[----:B------:R-:W-:Y:S01]  /*3700*/  @!P1 FADD R11, R11, R36 ;  /* 0x000000240b0b9221 */ /* 0x000fe20000000000 */
[----:B------:R-:W-:-:S05]  /*3710*/  @!P1 MOV R10, 0x65 ;  /* 0x00000065000a9802 */ /* 0x000fca0000000f00 */
[----:B------:R1:W-:Y:S04]  /*3720*/  @!P1 ST.E.64.STRONG.GPU desc[UR12][R12.64+0x100], R10 ;  /* 0x0001000a0c009985 */ /* 0x0003e8000c10fb0c */
[----:B------:R-:W2:Y:S01]  /*3730*/  @!P0 S2R R15, SR_CgaCtaId ;  /* 0x00000000000f8919 */ /* 0x000ea20000008800 */
[----:B------:R-:W-:Y:S02]  /*3740*/  @!P0 MOV R14, 0x400 ;  /* 0x00000400000e8802 */ /* 0x000fe40000000f00 */
[----:B0-----:R-:W-:Y:S01]  /*3750*/  @!P1 LEA R9, R9, R8, 0x18 ;  /* 0x0000000809099211 */ /* 0x001fe200078ec0ff */
[----:B------:R-:W-:Y:S02]  /*3760*/  IMAD.MOV.U32 R8, RZ, RZ, R41 ;  /* 0x000000ffff087224 */ /* 0x000fe400078e0029 */
[----:B------:R-:W-:-:S02]  /*3770*/  @!P0 IMAD.MOV.U32 R8, RZ, RZ, R36 ;  /* 0x000000ffff088224 */ /* 0x000fc400078e0024 */
[----:B------:R1:W-:Y:S04]  /*3780*/  @!P1 STS [R9+0x8], R11 ;  /* 0x0000080b09009388 */ /* 0x0003e80000000800 */
[----:B------:R1:W-:Y:S01]  /*3790*/  @!P1 STS [R9+0x4], R36 ;  /* 0x0000042409009388 */ /* 0x0003e20000000800 */
[----:B--2---:R-:W-:-:S05]  /*37a0*/  @!P0 LEA R15, R15, R14, 0x18 ;  /* 0x0000000e0f0f8211 */ /* 0x004fca00078ec0ff */
[----:B------:R1:W-:Y:S02]  /*37b0*/  @!P0 STS [R15+0x54], R36 ;  /* 0x000054240f008388 */ /* 0x0003e40000000800 */
.L_x_19:
[----:B------:R-:W-:Y:S05]  /*37c0*/  WARPSYNC.ALL ;  /* 0x0000000000007948 */ /* 0x000fea0003800000 */
[----:B-1----:R-:W-:Y:S01]  /*37d0*/  MOV R9, R8 ;  /* 0x0000000800097202 */ /* 0x002fe20000000f00 */
[----:B------:R-:W0:Y:S08]  /*37e0*/  S2UR UR5, SR_CgaCtaId ;  /* 0x00000000000579c3 */ /* 0x000e300000008800 */
[----:B------:R-:W-:Y:S01]  /*37f0*/  BAR.SYNC.DEFER_BLOCKING 0x0 ;  /* 0x0000000000007b1d */ /* 0x000fe20000010000 */
[----:B------:R-:W-:-:S05]  /*3800*/  ISETP.NE.AND P0, PT, R43, RZ, PT ;  /* 0x000000ff2b00720c */ /* 0x000fca0003f05270 */
[----:B------:R-:W-:Y:S02]  /*3810*/  UMOV UR4, 0x400 ;  /* 0x0000040000047882 */ /* 0x000fe40000000000 */
[----:B0-----:R-:W-:-:S09]  /*3820*/  ULEA UR4, UR5, UR4, 0x18 ;  /* 0x0000000405047291 */ /* 0x001fd2000f8ec0ff */
[----:B------:R-:W0:Y:S02]  /*3830*/  LDS R8, [UR4+0x54] ;  /* 0x00005404ff087984 */ /* 0x000e240008000800 */
[----:B0-----:R-:W-:-:S04]  /*3840*/  @P0 FADD R9, R8, R9 ;  /* 0x0000000908090221 */ /* 0x001fc80000000000 */
[----:B------:R-:W-:-:S07]  /*3850*/  FADD R28, R28, R9 ;  /* 0x000000091c1c7221 */ /* 0x000fce0000000000 */
.L_x_18:
[----:B------:R-:W-:Y:S01]  /*3860*/  FADD R31, R31, R28 ;  /* 0x0000001c1f1f7221 */ /* 0x000fe20000000000 */
[----:B------:R-:W0:Y:S01]  /*3870*/  S2R R8, SR_LANEID ;  /* 0x0000000000087919 */ /* 0x000e220000000000 */
[----:B------:R-:W-:Y:S02]  /*3880*/  BAR.SYNC.DEFER_BLOCKING 0x0 ;  /* 0x0000000000007b1d */ /* 0x000fe40000010000 */
[----:B------:R-:W-:Y:S01]  /*3890*/  FADD R30, R30, R31 ;  /* 0x0000001f1e1e7221 */ /* 0x000fe20000000000 */
[----:B------:R-:W-:Y:S01]  /*38a0*/  ISETP.NE.AND P0, PT, R43, RZ, PT ;  /* 0x000000ff2b00720c */ /* 0x000fe20003f05270 */
[----:B------:R-:W-:Y:S02]  /*38b0*/  IMAD.U32 R12, RZ, RZ, UR7 ;  /* 0x00000007ff0c7e24 */ /* 0x000fe4000f8e00ff */
[----:B------:R-:W-:Y:S01]  /*38c0*/  FADD R27, R27, R30 ;  /* 0x0000001e1b1b7221 */ /* 0x000fe20000000000 */
[----:B------:R-:W1:Y:S01]  /*38d0*/  LDCU.64 UR8, c[0x0][0x388] ;  /* 0x00007100ff0877ac */ /* 0x000e620008000a00 */
[----:B------:R-:W2:Y:S02]  /*38e0*/  S2R R10, SR_TID.X ;  /* 0x00000000000a7919 */ /* 0x000ea40000002100 */
[----:B------:R-:W-:-:S04]  /*38f0*/  FADD R26, R26, R27 ;  /* 0x0000001b1a1a7221 */ /* 0x000fc80000000000 */
[----:B------:R-:W-:-:S04]  /*3900*/  FADD R25, R25, R26 ;  /* 0x0000001a19197221 */ /* 0x000fc80000000000 */
[----:B------:R-:W-:-:S04]  /*3910*/  FADD R24, R24, R25 ;  /* 0x0000001918187221 */ /* 0x000fc80000000000 */
[----:B------:R-:W-:-:S04]  /*3920*/  FADD R23, R23, R24 ;  /* 0x0000001817177221 */ /* 0x000fc80000000000 */
[----:B------:R-:W-:Y:S01]  /*3930*/  FADD R22, R22, R23 ;  /* 0x0000001716167221 */ /* 0x000fe20000000000 */
[----:B0-----:R-:W-:-:S03]  /*3940*/  IMAD R8, R8, 0x48, R29 ;  /* 0x0000004808087824 */ /* 0x001fc600078e021d */
[----:B------:R-:W-:-:S04]  /*3950*/  FADD R21, R21, R22 ;  /* 0x0000001615157221 */ /* 0x000fc80000000000 */
[----:B------:R-:W-:Y:S01]  /*3960*/  FADD R20, R20, R21 ;  /* 0x0000001514147221 */ /* 0x000fe20000000000 */
[----:B------:R-:W-:Y:S03]  /*3970*/  STS [R8], R28 ;  /* 0x0000001c08007388 */ /* 0x000fe60000000800 */
        /* <DEDUP_REMOVED lines=22> */
[----:B------:R2:W-:Y:S04]  /*3ae0*/  STS [R8+0x3c], R3 ;  /* 0x00003c0308007388 */ /* 0x0005e80000000800 */
[----:B------:R-:W-:Y:S04]  /*3af0*/  STS [R8+0x40], R9 ;  /* 0x0000400908007388 */ /* 0x000fe80000000800 */
[----:B------:R-:W-:Y:S01]  /*3b00*/  STS [R8+0x44], R11 ;  /* 0x0000440b08007388 */ /* 0x000fe20000000800 */
[----:B--2---:R-:W-:-:S03]  /*3b10*/  LOP3.LUT R3, R10, 0x1f, RZ, 0xc0, !PT ;  /* 0x0000001f0a037812 */ /* 0x004fc600078ec0ff */
[----:B------:R0:W-:Y:S01]  /*3b20*/  STS [R8+0x48], R32 ;  /* 0x0000482008007388 */ /* 0x0001e20000000800 */
[----:B------:R-:W-:-:S03]  /*3b30*/  NOP ;  /* 0x0000000000007918 */ /* 0x000fc60000000000 */
[----:B------:R-:W-:Y:S01]  /*3b40*/  LDS R41, [R29] ;  /* 0x000000001d297984 */ /* 0x000fe20000000800 */
[----:B------:R-:W-:-:S03]  /*3b50*/  LOP3.LUT R10, R10, 0x3e0, RZ, 0xc0, !PT ;  /* 0x000003e00a0a7812 */ /* 0x000fc600078ec0ff */
[----:B------:R-:W-:Y:S02]  /*3b60*/  LDS R43, [R29+0x80] ;  /* 0x000080001d2b7984 */ /* 0x000fe40000000800 */
[----:B------:R-:W-:Y:S02]  /*3b70*/  IMAD R10, R10, 0x13, R3 ;  /* 0x000000130a0a7824 */ /* 0x000fe400078e0203 */
[----:B------:R-:W-:Y:S04]  /*3b80*/  LDS R45, [R29+0x100] ;  /* 0x000100001d2d7984 */ /* 0x000fe80000000800 */
        /* <DEDUP_REMOVED lines=16> */
[----:B------:R2:W-:Y:S01]  /*3c90*/  @!P0 STS [UR4+0x7b80], R12 ;  /* 0x007b800cff008988 */ /* 0x0005e20008000804 */
[----:B------:R-:W-:Y:S01]  /*3ca0*/  BAR.SYNC.DEFER_BLOCKING 0x0 ;  /* 0x0000000000007b1d */ /* 0x000fe20000010000 */
[----:B------:R-:W-:-:S05]  /*3cb0*/  IADD3 R3, P0, PT, R10, UR10, RZ ;  /* 0x0000000a0a037c10 */ /* 0x000fca000ff1e0ff */
[----:B------:R-:W3:Y:S01]  /*3cc0*/  S2R R2, SR_TID.X ;  /* 0x0000000000027919 */ /* 0x000ee20000002100 */
[----:B------:R-:W4:Y:S01]  /*3cd0*/  LDS R0, [UR4+0x7b80] ;  /* 0x007b8004ff007984 */ /* 0x000f220008000800 */
[C---:B---3--:R-:W-:Y:S02]  /*3ce0*/  LOP3.LUT R6, R2.reuse, 0x3e0, RZ, 0xc0, !PT ;  /* 0x000003e002067812 */ /* 0x048fe400078ec0ff */
[----:B------:R-:W-:-:S05]  /*3cf0*/  LOP3.LUT R2, R2, 0x1f, RZ, 0xc0, !PT ;  /* 0x0000001f02027812 */ /* 0x000fca00078ec0ff */
[----:B0-----:R-:W-:Y:S02]  /*3d00*/  IMAD R8, R6, 0x13, R2 ;  /* 0x0000001306087824 */ /* 0x001fe400078e0202 */
[----:B------:R-:W-:Y:S01]  /*3d10*/  IMAD.X R6, RZ, RZ, UR11, P0 ;  /* 0x0000000bff067e24 */ /* 0x000fe200080e06ff */
[C---:B-1----:R-:W-:Y:S01]  /*3d20*/  LEA R2, P0, R3.reuse, UR8, 0x2 ;  /* 0x0000000803027c11 */ /* 0x042fe2000f8010ff */
[C---:B--2---:R-:W-:Y:S01]  /*3d30*/  VIADD R12, R8.reuse, 0xc0 ;  /* 0x000000c0080c7836 */ /* 0x044fe20000000000 */
[C---:B------:R-:W-:Y:S02]  /*3d40*/  IADD3 R29, PT, PT, R8.reuse, 0x40, RZ ;  /* 0x00000040081d7810 */ /* 0x040fe40007ffe0ff */
[----:B------:R-:W-:Y:S01]  /*3d50*/  LEA.HI.X R3, R3, UR9, R6, 0x2, P0 ;  /* 0x0000000903037c11 */ /* 0x000fe200080f1406 */
[----:B------:R-:W-:Y:S01]  /*3d60*/  VIADD R6, R8, 0x80 ;  /* 0x0000008008067836 */ /* 0x000fe20000000000 */
[-C--:B----4-:R-:W-:Y:S02]  /*3d70*/  ISETP.GE.AND P1, PT, R10, R0.reuse, PT ;  /* 0x000000000a00720c */ /* 0x090fe40003f26270 */
[-C--:B------:R-:W-:Y:S01]  /*3d80*/  ISETP.GE.AND P3, PT, R29, R0.reuse, PT ;  /* 0x000000001d00720c */ /* 0x080fe20003f66270 */
[----:B------:R-:W-:Y:S01]  /*3d90*/  VIADD R29, R8, 0x60 ;  /* 0x00000060081d7836 */ /* 0x000fe20000000000 */
[----:B------:R-:W-:-:S02]  /*3da0*/  ISETP.GE.AND P2, PT, R40, R0, PT ;  /* 0x000000002800720c */ /* 0x000fc40003f46270 */
[-C--:B------:R-:W-:Y:S02]  /*3db0*/  ISETP.GE.AND P5, PT, R6, R0.reuse, PT ;  /* 0x000000000600720c */ /* 0x080fe40003fa6270 */
[-C--:B------:R-:W-:Y:S01]  /*3dc0*/  ISETP.GE.AND P4, PT, R29, R0.reuse, PT ;  /* 0x000000001d00720c */ /* 0x080fe20003f86270 */
[C---:B------:R-:W-:Y:S01]  /*3dd0*/  VIADD R29, R8.reuse, 0xe0 ;  /* 0x000000e0081d7836 */ /* 0x040fe20000000000 */
[----:B------:R-:W-:Y:S02]  /*3de0*/  IADD3 R10, PT, PT, R8, 0xa0, RZ ;  /* 0x000000a0080a7810 */ /* 0x000fe40007ffe0ff */
[-C--:B------:R-:W-:Y:S01]  /*3df0*/  ISETP.GE.AND P0, PT, R12, R0.reuse, PT ;  /* 0x000000000c00720c */ /* 0x080fe20003f06270 */
[----:B------:R0:W-:Y:S01]  /*3e00*/  @!P1 STG.E desc[UR12][R2.64], R41 ;  /* 0x0000002902009986 */ /* 0x0001e2000c10190c */
[-C--:B------:R-:W-:Y:S02]  /*3e10*/  ISETP.GE.AND P6, PT, R10, R0.reuse, PT ;  /* 0x000000000a00720c */ /* 0x080fe40003fc6270 */
[C---:B------:R-:W-:Y:S01]  /*3e20*/  IADD3 R6, PT, PT, R8.reuse, 0x100, RZ ;  /* 0x0000010008067810 */ /* 0x040fe20007ffe0ff */
[----:B------:R0:W-:Y:S01]  /*3e30*/  @!P2 STG.E desc[UR12][R2.64+0x80], R43 ;  /* 0x0000802b0200a986 */ /* 0x0001e2000c10190c */
[-C--:B------:R-:W-:Y:S01]  /*3e40*/  ISETP.GE.AND P1, PT, R29, R0.reuse, PT ;  /* 0x000000001d00720c */ /* 0x080fe20003f26270 */
[----:B------:R-:W-:Y:S01]  /*3e50*/  VIADD R29, R8, 0x160 ;  /* 0x00000160081d7836 */ /* 0x000fe20000000000 */
[-C--:B------:R-:W-:Y:S01]  /*3e60*/  ISETP.GE.AND P2, PT, R6, R0.reuse, PT ;  /* 0x000000000600720c */ /* 0x080fe20003f46270 */
[----:B------:R0:W-:Y:S01]  /*3e70*/  @!P4 STG.E desc[UR12][R2.64+0x180], R4 ;  /* 0x000180040200c986 */ /* 0x0001e2000c10190c */
[----:B------:R-:W-:Y:S01]  /*3e80*/  ISETP.GE.AND P4, PT, R35, R0, PT ;  /* 0x000000002300720c */ /* 0x000fe20003f86270 */
[----:B------:R-:W-:-:S02]  /*3e90*/  VIADD R35, R8, 0x180 ;  /* 0x0000018008237836 */ /* 0x000fc40000000000 */
[----:B------:R0:W-:Y:S01]  /*3ea0*/  @!P5 STG.E desc[UR12][R2.64+0x200], R37 ;  /* 0x000200250200d986 */ /* 0x0001e2000c10190c */
[-C--:B------:R-:W-:Y:S02]  /*3eb0*/  ISETP.GE.AND P5, PT, R29, R0.reuse, PT ;  /* 0x000000001d00720c */ /* 0x080fe40003fa6270 */
[----:B------:R-:W-:Y:S01]  /*3ec0*/  IADD3 R29, PT, PT, R8, 0x1a0, RZ ;  /* 0x000001a0081d7810 */ /* 0x000fe20007ffe0ff */
[----:B------:R0:W-:Y:S01]  /*3ed0*/  @!P3 STG.E desc[UR12][R2.64+0x100], R45 ;  /* 0x0001002d0200b986 */ /* 0x0001e2000c10190c */
[----:B------:R-:W-:-:S03]  /*3ee0*/  ISETP.GE.AND P3, PT, R39, R0, PT ;  /* 0x000000002700720c */ /* 0x000fc60003f66270 */
[----:B------:R0:W-:Y:S01]  /*3ef0*/  @!P0 STG.E desc[UR12][R2.64+0x300], R31 ;  /* 0x0003001f02008986 */ /* 0x0001e2000c10190c */
[-C--:B------:R-:W-:Y:S01]  /*3f00*/  ISETP.GE.AND P0, PT, R29, R0.reuse, PT ;  /* 0x000000001d00720c */ /* 0x080fe20003f06270 */
[C---:B------:R-:W-:Y:S02]  /*3f10*/  VIADD R29, R8.reuse, 0x1e0 ;  /* 0x000001e0081d7836 */ /* 0x040fe40000000000 */
[----:B------:R0:W-:Y:S01]  /*3f20*/  @!P6 STG.E desc[UR12][R2.64+0x280], R33 ;  /* 0x000280210200e986 */ /* 0x0001e2000c10190c */
[-C--:B------:R-:W-:Y:S01]  /*3f30*/  ISETP.GE.AND P6, PT, R35, R0.reuse, PT ;  /* 0x000000002300720c */ /* 0x080fe20003fc6270 */
[C---:B------:R-:W-:Y:S02]  /*3f40*/  VIADD R35, R8.reuse, 0x1c0 ;  /* 0x000001c008237836 */ /* 0x040fe40000000000 */
[----:B------:R0:W-:Y:S01]  /*3f50*/  @!P2 STG.E desc[UR12][R2.64+0x400], R25 ;  /* 0x000400190200a986 */ /* 0x0001e2000c10190c */
[----:B------:R-:W-:Y:S01]  /*3f60*/  ISETP.GE.AND P2, PT, R29, R0, PT ;  /* 0x000000001d00720c */ /* 0x000fe20003f46270 */
[----:B------:R-:W-:-:S02]  /*3f70*/  VIADD R29, R8, 0x220 ;  /* 0x00000220081d7836 */ /* 0x000fc40000000000 */
[----:B------:R0:W-:Y:S01]  /*3f80*/  @!P1 STG.E desc[UR12][R2.64+0x380], R27 ;  /* 0x0003801b02009986 */ /* 0x0001e2000c10190c */
[-C--:B------:R-:W-:Y:S02]  /*3f90*/  ISETP.GE.AND P1, PT, R35, R0.reuse, PT ;  /* 0x000000002300720c */ /* 0x080fe40003f26270 */
[----:B------:R-:W-:Y:S01]  /*3fa0*/  IADD3 R35, PT, PT, R8, 0x200, RZ ;  /* 0x0000020008237810 */ /* 0x000fe20007ffe0ff */
[----:B------:R0:W-:Y:S03]  /*3fb0*/  @!P3 STG.E desc[UR12][R2.64+0x480], R19 ;  /* 0x000480130200b986 */ /* 0x0001e6000c10190c */
[-C--:B------:R-:W-:Y:S01]  /*3fc0*/  ISETP.GE.AND P3, PT, R35, R0.reuse, PT ;  /* 0x000000002300720c */ /* 0x080fe20003f66270 */
[----:B------:R0:W-:Y:S01]  /*3fd0*/  @!P4 STG.E desc[UR12][R2.64+0x500], R21 ;  /* 0x000500150200c986 */ /* 0x0001e2000c10190c */
[----:B------:R-:W-:-:S03]  /*3fe0*/  ISETP.GE.AND P4, PT, R29, R0, PT ;  /* 0x000000001d00720c */ /* 0x000fc60003f86270 */
[----:B------:R0:W-:Y:S01]  /*3ff0*/  @!P5 STG.E desc[UR12][R2.64+0x580], R17 ;  /* 0x000580110200d986 */ /* 0x0001e2000c10190c */
[----:B------:R-:W-:-:S03]  /*4000*/  ISETP.GE.AND P5, PT, R34, R0, PT ;  /* 0x000000002200720c */ /* 0x000fc60003fa6270 */
[----:B------:R0:W-:Y:S04]  /*4010*/  @!P6 STG.E desc[UR12][R2.64+0x600], R15 ;  /* 0x0006000f0200e986 */ /* 0x0001e8000c10190c */
[----:B------:R0:W-:Y:S04]  /*4020*/  @!P0 STG.E desc[UR12][R2.64+0x680], R13 ;  /* 0x0006800d02008986 */ /* 0x0001e8000c10190c */
[----:B------:R0:W-:Y:S04]  /*4030*/  @!P1 STG.E desc[UR12][R2.64+0x700], R11 ;  /* 0x0007000b02009986 */ /* 0x0001e8000c10190c */
[----:B------:R0:W-:Y:S04]  /*4040*/  @!P2 STG.E desc[UR12][R2.64+0x780], R9 ;  /* 0x000780090200a986 */ /* 0x0001e8000c10190c */
[----:B------:R0:W-:Y:S04]  /*4050*/  @!P3 STG.E desc[UR12][R2.64+0x800], R7 ;  /* 0x000800070200b986 */ /* 0x0001e8000c10190c */
[----:B------:R0:W-:Y:S01]  /*4060*/  @!P4 STG.E desc[UR12][R2.64+0x880], R5 ;  /* 0x000880050200c986 */ /* 0x0001e2000c10190c */
[----:B------:R-:W-:Y:S05]  /*4070*/  @P5 EXIT ;  /* 0x000000000000594d */ /* 0x000fea0003800000 */
[----:B------:R-:W-:Y:S01]  /*4080*/  STG.E desc[UR12][R2.64+0x900], R23 ;  /* 0x0009001702007986 */ /* 0x000fe2000c10190c */
[----:B------:R-:W-:Y:S05]  /*4090*/  EXIT ;  /* 0x000000000000794d */ /* 0x000fea0003800000 */
.L_x_5:
[----:B------:R-:W-:Y:S01]  /*40a0*/  BSSY B1, `(.L_x_32) ;  /* 0x0000006000017945 */ /* 0x000fe20003800000 */
[----:B------:R-:W-:Y:S01]  /*40b0*/  PLOP3.LUT P0, PT, P0, PT, PT, 0x8, 0x80 ;  /* 0x000000000080781c */ /* 0x000fe2000070e170 */
[----:B------:R-:W-:-:S12]  /*40c0*/  IMAD.MOV.U32 R8, RZ, RZ, -0x1 ;  /* 0xffffffffff087424 */ /* 0x000fd800078e00ff */
[----:B------:R-:W-:Y:S05]  /*40d0*/  WARPSYNC.COLLECTIVE R8, `(.L_x_33) ;  /* 0x0000000008087348 */ /* 0x000fea0003c00000 */
[----:B------:R-:W-:Y:S01]  /*40e0*/  VOTE.ANY P0, P0 ;  /* 0x0000000000ff7806 */ /* 0x000fe20000000100 */
[----:B------:R-:W-:-:S12]  /*40f0*/  ENDCOLLECTIVE ;  /* 0x000000000000791b */ /* 0x000fd80003800000 */
.L_x_33:
[----:B------:R-:W-:Y:S05]  /*4100*/  BSYNC B1 ;  /* 0x0000000000017941 */ /* 0x000fea0003800000 */
.L_x_32:
[----:B------:R-:W-:Y:S05]  /*4110*/  BRA `(.L_x_34) ;  /* 0xffffffcc00ec7947 */ /* 0x000fea000383ffff */
.L_x_7:
[----:B------:R-:W-:Y:S01]  /*4120*/  BSSY B1, `(.L_x_35) ;  /* 0x0000006000017945 */ /* 0x000fe20003800000 */
[----:B------:R-:W-:Y:S02]  /*4130*/  PLOP3.LUT P0, PT, P0, PT, PT, 0x8, 0x80 ;  /* 0x000000000080781c */ /* 0x000fe4000070e170 */
[----:B------:R-:W-:-:S11]  /*4140*/  MOV R8, 0xffffffff ;  /* 0xffffffff00087802 */ /* 0x000fd60000000f00 */
[----:B------:R-:W-:Y:S05]  /*4150*/  WARPSYNC.COLLECTIVE R8, `(.L_x_36) ;  /* 0x0000000008087348 */ /* 0x000fea0003c00000 */
[----:B------:R-:W-:Y:S01]  /*4160*/  VOTE.ANY P0, P0 ;  /* 0x0000000000ff7806 */ /* 0x000fe20000000100 */
[----:B------:R-:W-:-:S12]  /*4170*/  ENDCOLLECTIVE ;  /* 0x000000000000791b */ /* 0x000fd80003800000 */
.L_x_36:
[----:B------:R-:W-:Y:S05]  /*4180*/  BSYNC B1 ;  /* 0x0000000000017941 */ /* 0x000fea0003800000 */
.L_x_35:
[----:B------:R-:W-:Y:S05]  /*4190*/  BRA `(.L_x_37) ;  /* 0xffffffcc00f07947 */ /* 0x000fea000383ffff */
.L_x_9:
[----:B------:R-:W0:Y:S01]  /*41a0*/  S2R R45, SR_GEMASK ;  /* 0x00000000002d7919 */ /* 0x000e220000003c00 */
[----:B------:R-:W-:Y:S01]  /*41b0*/  BSSY B1, `(.L_x_38) ;  /* 0x0000007000017945 */ /* 0x000fe20003800000 */
[----:B------:R-:W-:Y:S01]  /*41c0*/  ISETP.NE.AND P0, PT, R16, 0x65, PT ;  /* 0x000000651000780c */ /* 0x000fe20003f05270 */
[----:B------:R-:W-:Y:S01]  /*41d0*/  IMAD.MOV.U32 R8, RZ, RZ, -0x1 ;  /* 0xffffffffff087424 */ /* 0x000fe200078e00ff */
[----:B------:R-:W-:-:S13]  /*41e0*/  PLOP3.LUT P2, PT, P2, PT, PT, 0x8, 0x80 ;  /* 0x000000000080781c */ /* 0x000fda000174e170 */
[----:B0-----:R-:W-:Y:S05]  /*41f0*/  WARPSYNC.COLLECTIVE R8, `(.L_x_39) ;  /* 0x0000000008087348 */ /* 0x001fea0003c00000 */
[----:B------:R-:W-:Y:S01]  /*4200*/  VOTE.ANY R8, PT, P2 ;  /* 0x0000000000087806 */ /* 0x000fe200010e0100 */
[----:B0-----:R-:W-:Y:S06]  /*4210*/  ENDCOLLECTIVE ;  /* 0x000000000000791b */ /* 0x001fec0003800000 */
.L_x_39:
[----:B------:R-:W-:Y:S05]  /*4220*/  BSYNC B1 ;  /* 0x0000000000017941 */ /* 0x000fea0003800000 */
.L_x_38:
[----:B------:R-:W-:Y:S01]  /*4230*/  LOP3.LUT R8, R8, 0x80000000, R45, 0xec, !PT ;  /* 0x8000000008087812 */ /* 0x000fe200078eec2d */
[----:B------:R-:W-:Y:S01]  /*4240*/  IMAD.MOV.U32 R10, RZ, RZ, 0x1 ;  /* 0x00000001ff0a7424 */ /* 0x000fe200078e00ff */
[C---:B------:R-:W-:Y:S01]  /*4250*/  IADD3 R19, PT, PT, R44.reuse, 0x8, RZ ;  /* 0x000000082c137810 */ /* 0x040fe20007ffe0ff */
[----:B------:R-:W-:Y:S02]  /*4260*/  VIADD R33, R44, 0x2 ;  /* 0x000000022c217836 */ /* 0x000fe40000000000 */
[----:B------:R-:W-:Y:S02]  /*4270*/  VIADD R9, R8, 0xffffffff ;  /* 0xffffffff08097836 */ /* 0x000fe40000000000 */
[C---:B------:R-:W-:Y:S02]  /*4280*/  VIADD R32, R44.reuse, 0x4 ;  /* 0x000000042c207836 */ /* 0x040fe40000000000 */
[----:B------:R-:W-:Y:S01]  /*4290*/  VIADD R34, R44, 0x10 ;  /* 0x000000102c227836 */ /* 0x000fe20000000000 */
[----:B------:R-:W-:Y:S01]  /*42a0*/  LOP3.LUT R14, R8, R9, RZ, 0xc, !PT ;  /* 0x00000009080e7212 */ /* 0x000fe200078e0cff */
[----:B------:R-:W-:Y:S01]  /*42b0*/  IMAD.MOV.U32 R8, RZ, RZ, -0x1 ;  /* 0xffffffffff087424 */ /* 0x000fe200078e00ff */
[----:B------:R-:W-:-:S02]  /*42c0*/  MOV R9, R36 ;  /* 0x0000002400097202 */ /* 0x000fc40000000f00 */
[----:B------:R0:W1:Y:S05]  /*42d0*/  POPC R15, R14 ;  /* 0x0000000e000f7309 */ /* 0x00006a0000000000 */
[----:B01----:R-:W-:Y:S05]  /*42e0*/  WARPSYNC.COLLECTIVE R8, `(.L_x_40) ;  /* 0x0000000008087348 */ /* 0x003fea0003c00000 */
[----:B-1----:R1:W2:Y:S02]  /*42f0*/  SHFL.DOWN P2, R16, R9, R10, R15 ;  /* 0x0800000a09107389 */ /* 0x0022a4000004000f */
[----:B012---:R-:W-:Y:S05]  /*4300*/  ENDCOLLECTIVE ;  /* 0x000000000000791b */ /* 0x007fea0003800000 */
.L_x_40:
[----:B------:R-:W-:Y:S01]  /*4310*/  IMAD.MOV.U32 R10, RZ, RZ, 0x2 ;  /* 0x00000002ff0a7424 */ /* 0x000fe200078e00ff */
[----:B------:R-:W-:Y:S02]  /*4320*/  ISETP.GE.AND P2, PT, R44, R15, PT ;  /* 0x0000000f2c00720c */ /* 0x000fe40003f46270 */
[----:B------:R-:W-:-:S11]  /*4330*/  MOV R17, R16 ;  /* 0x0000001000117202 */ /* 0x000fd60000000f00 */
[----:B------:R-:W-:-:S04]  /*4340*/  @!P2 FADD R36, R17, R36 ;  /* 0x000000241124a221 */ /* 0x000fc80000000000 */
[----:B------:R-:W-:-:S07]  /*4350*/  IMAD.MOV.U32 R9, RZ, RZ, R36 ;  /* 0x000000ffff097224 */ /* 0x000fce00078e0024 */
[----:B------:R-:W-:Y:S05]  /*4360*/  WARPSYNC.COLLECTIVE R8, `(.L_x_41) ;  /* 0x0000000008087348 */ /* 0x000fea0003c00000 */
[----:B------:R0:W1:Y:S02]  /*4370*/  SHFL.DOWN P2, R16, R9, R10, R15 ;  /* 0x0800000a09107389 */ /* 0x000064000004000f */
[----:B01----:R-:W-:Y:S05]  /*4380*/  ENDCOLLECTIVE ;  /* 0x000000000000791b */ /* 0x003fea0003800000 */
.L_x_41:
[----:B------:R-:W-:Y:S01]  /*4390*/  HFMA2 R10, -RZ, RZ, 0, 2.384185791015625e-07 ;  /* 0x00000004ff0a7431 */ /* 0x000fe200000001ff */
[----:B------:R-:W-:Y:S02]  /*43a0*/  ISETP.GT.AND P2, PT, R33, R15, PT ;  /* 0x0000000f2100720c */ /* 0x000fe40003f44270 */
[----:B------:R-:W-:-:S11]  /*43b0*/  MOV R17, R16 ;  /* 0x0000001000117202 */ /* 0x000fd60000000f00 */
[----:B------:R-:W-:-:S04]  /*43c0*/  @!P2 FADD R36, R36, R17 ;  /* 0x000000112424a221 */ /* 0x000fc80000000000 */
[----:B------:R-:W-:-:S07]  /*43d0*/  IMAD.MOV.U32 R9, RZ, RZ, R36 ;  /* 0x000000ffff097224 */ /* 0x000fce00078e0024 */
[----:B------:R-:W-:Y:S05]  /*43e0*/  WARPSYNC.COLLECTIVE R8, `(.L_x_42) ;  /* 0x0000000008087348 */ /* 0x000fea0003c00000 */
[----:B------:R0:W1:Y:S02]  /*43f0*/  SHFL.DOWN P2, R16, R9, R10, R15 ;  /* 0x0800000a09107389 */ /* 0x000064000004000f */
[----:B01----:R-:W-:Y:S05]  /*4400*/  ENDCOLLECTIVE ;  /* 0x000000000000791b */ /* 0x003fea0003800000 */
.L_x_42:
[----:B------:R-:W-:Y:S01]  /*4410*/  IMAD.MOV.U32 R10, RZ, RZ, 0x8 ;  /* 0x00000008ff0a7424 */ /* 0x000fe200078e00ff */
[----:B------:R-:W-:Y:S01]  /*4420*/  ISETP.GT.AND P2, PT, R32, R15, PT ;  /* 0x0000000f2000720c */ /* 0x000fe20003f44270 */
[----:B------:R-:W-:-:S12]  /*4430*/  IMAD.MOV.U32 R17, RZ, RZ, R16 ;  /* 0x000000ffff117224 */ /* 0x000fd800078e0010 */
[----:B------:R-:W-:-:S05]  /*4440*/  @!P2 FADD R36, R36, R17 ;  /* 0x000000112424a221 */ /* 0x000fca0000000000 */
[----:B------:R-:W-:-:S07]  /*4450*/  MOV R9, R36 ;  /* 0x0000002400097202 */ /* 0x000fce0000000f00 */
[----:B------:R-:W-:Y:S05]  /*4460*/  WARPSYNC.COLLECTIVE R8, `(.L_x_43) ;  /* 0x0000000008087348 */ /* 0x000fea0003c00000 */
[----:B------:R0:W1:Y:S02]  /*4470*/  SHFL.DOWN P2, R16, R9, R10, R15 ;  /* 0x0800000a09107389 */ /* 0x000064000004000f */
[----:B01----:R-:W-:Y:S05]  /*4480*/  ENDCOLLECTIVE ;  /* 0x000000000000791b */ /* 0x003fea0003800000 */
.L_x_43:
[----:B------:R-:W-:Y:S01]  /*4490*/  IMAD.MOV.U32 R10, RZ, RZ, 0x10 ;  /* 0x00000010ff0a7424 */ /* 0x000fe200078e00ff */
[----:B------:R-:W-:Y:S01]  /*44a0*/  ISETP.GT.AND P2, PT, R19, R15, PT ;  /* 0x0000000f1300720c */ /* 0x000fe20003f44270 */
[----:B------:R-:W-:-:S12]  /*44b0*/  IMAD.MOV.U32 R17, RZ, RZ, R16 ;  /* 0x000000ffff117224 */ /* 0x000fd800078e0010 */
[----:B------:R-:W-:-:S04]  /*44c0*/  @!P2 FADD R36, R36, R17 ;  /* 0x000000112424a221 */ /* 0x000fc80000000000 */
[----:B------:R-:W-:-:S07]  /*44d0*/  IMAD.MOV.U32 R9, RZ, RZ, R36 ;  /* 0x000000ffff097224 */ /* 0x000fce00078e0024 */
[----:B------:R-:W-:Y:S05]  /*44e0*/  WARPSYNC.COLLECTIVE R8, `(.L_x_44) ;  /* 0x0000000008087348 */ /* 0x000fea0003c00000 */
[----:B------:R0:W1:Y:S02]  /*44f0*/  SHFL.DOWN P2, R16, R9, R10, R15 ;  /* 0x0800000a09107389 */ /* 0x000064000004000f */
[----:B01----:R-:W-:Y:S05]  /*4500*/  ENDCOLLECTIVE ;  /* 0x000000000000791b */ /* 0x003fea0003800000 */
.L_x_44:
[----:B------:R-:W0:Y:S01]  /*4510*/  LDC.64 R8, c[0x0][0x390] ;  /* 0x0000e400ff087b82 */ /* 0x000e220000000a00 */
[----:B------:R-:W-:Y:S02]  /*4520*/  ISETP.GT.AND P2, PT, R34, R15, PT ;  /* 0x0000000f2200720c */ /* 0x000fe40003f44270 */
[----:B------:R-:W-:-:S11]  /*4530*/  MOV R17, R16 ;  /* 0x0000001000117202 */ /* 0x000fd60000000f00 */
[----:B------:R-:W-:Y:S01]  /*4540*/  @!P2 FADD R36, R36, R17 ;  /* 0x000000112424a221 */ /* 0x000fe20000000000 */
[----:B0-----:R-:W-:Y:S01]  /*4550*/  IADD3 R35, P2, PT, R8, 0x100, RZ ;  /* 0x0000010008237810 */ /* 0x001fe20007f5e0ff */
[----:B------:R-:W-:-:S03]  /*4560*/  IMAD.MOV.U32 R8, RZ, RZ, -0x1 ;  /* 0xffffffffff087424 */ /* 0x000fc600078e00ff */
[----:B------:R-:W-:-:S09]  /*4570*/  IADD3.X R37, PT, PT, RZ, R9, RZ, P2, !PT ;  /* 0x00000009ff257210 */ /* 0x000fd200017fe4ff */
[----:B------:R-:W-:Y:S05]  /*4580*/  WARPSYNC.COLLECTIVE R8, `(.L_x_45) ;  /* 0x0000000008087348 */ /* 0x000fea0003c00000 */
[----:B------:R-:W-:Y:S01]  /*4590*/  VOTE.ALL P0, P0 ;  /* 0x0000000000ff7806 */ /* 0x000fe20000000000 */
[----:B------:R-:W-:-:S12]  /*45a0*/  ENDCOLLECTIVE ;  /* 0x000000000000791b */ /* 0x000fd80003800000 */
.L_x_45:
[----:B------:R-:W-:Y:S05]  /*45b0*/  BRA `(.L_x_46) ;  /* 0xffffffcc00747947 */ /* 0x000fea000383ffff */
.L_x_11:
[----:B------:R-:W-:Y:S01]  /*45c0*/  BSSY B1, `(.L_x_47) ;  /* 0x0000006000017945 */ /* 0x000fe20003800000 */
[----:B------:R-:W-:Y:S01]  /*45d0*/  PLOP3.LUT P0, PT, P0, PT, PT, 0x8, 0x80 ;  /* 0x000000000080781c */ /* 0x000fe2000070e170 */
[----:B------:R-:W-:-:S12]  /*45e0*/  IMAD.MOV.U32 R8, RZ, RZ, -0x1 ;  /* 0xffffffffff087424 */ /* 0x000fd800078e00ff */
[----:B------:R-:W-:Y:S05]  /*45f0*/  WARPSYNC.COLLECTIVE R8, `(.L_x_48) ;  /* 0x0000000008087348 */ /* 0x000fea0003c00000 */
[----:B------:R-:W-:Y:S01]  /*4600*/  VOTE.ANY P0, P0 ;  /* 0x0000000000ff7806 */ /* 0x000fe20000000100 */
[----:B------:R-:W-:-:S12]  /*4610*/  ENDCOLLECTIVE ;  /* 0x000000000000791b */ /* 0x000fd80003800000 */
.L_x_48:
[----:B------:R-:W-:Y:S05]  /*4620*/  BSYNC B1 ;  /* 0x0000000000017941 */ /* 0x000fea0003800000 */
.L_x_47:
[----:B------:R-:W-:Y:S05]  /*4630*/  BRA `(.L_x_49) ;  /* 0xffffffcc00847947 */ /* 0x000fea000383ffff */
.L_x_13:
[----:B------:R-:W-:Y:S01]  /*4640*/  BSSY B1, `(.L_x_50) ;  /* 0x0000006000017945 */ /* 0x000fe20003800000 */
[----:B------:R-:W-:Y:S01]  /*4650*/  PLOP3.LUT P0, PT, P0, PT, PT, 0x8, 0x80 ;  /* 0x000000000080781c */ /* 0x000fe2000070e170 */
[----:B------:R-:W-:-:S12]  /*4660*/  IMAD.MOV.U32 R8, RZ, RZ, -0x1 ;  /* 0xffffffffff087424 */ /* 0x000fd800078e00ff */
[----:B------:R-:W-:Y:S05]  /*4670*/  WARPSYNC.COLLECTIVE R8, `(.L_x_51) ;  /* 0x0000000008087348 */ /* 0x000fea0003c00000 */
[----:B------:R-:W-:Y:S01]  /*4680*/  VOTE.ANY P0, P0 ;  /* 0x0000000000ff7806 */ /* 0x000fe20000000100 */
[----:B------:R-:W-:-:S12]  /*4690*/  ENDCOLLECTIVE ;  /* 0x000000000000791b */ /* 0x000fd80003800000 */
.L_x_51:
[----:B------:R-:W-:Y:S05]  /*46a0*/  BSYNC B1 ;  /* 0x0000000000017941 */ /* 0x000fea0003800000 */
.L_x_50:
[----:B------:R-:W-:Y:S05]  /*46b0*/  BRA `(.L_x_52) ;  /* 0xffffffcc00887947 */ /* 0x000fea000383ffff */
.L_x_15:
[----:B------:R-:W-:Y:S01]  /*46c0*/  BSSY B1, `(.L_x_53) ;  /* 0x0000006000017945 */ /* 0x000fe20003800000 */
[----:B------:R-:W-:Y:S02]  /*46d0*/  PLOP3.LUT P2, PT, P0, PT, PT, 0x8, 0x80 ;  /* 0x000000000080781c */ /* 0x000fe4000074e170 */
[----:B------:R-:W-:-:S11]  /*46e0*/  MOV R8, 0xffffffff ;  /* 0xffffffff00087802 */ /* 0x000fd60000000f00 */
[----:B------:R-:W-:Y:S05]  /*46f0*/  WARPSYNC.COLLECTIVE R8, `(.L_x_54) ;  /* 0x0000000008087348 */ /* 0x000fea0003c00000 */
[----:B------:R-:W-:Y:S01]  /*4700*/  VOTE.ANY R8, PT, P2 ;  /* 0x0000000000087806 */ /* 0x000fe200010e0100 */
[----:B------:R-:W-:Y:S06]  /*4710*/  ENDCOLLECTIVE ;  /* 0x000000000000791b */ /* 0x000fec0003800000 */
.L_x_54:
[----:B------:R-:W-:Y:S05]  /*4720*/  BSYNC B1 ;  /* 0x0000000000017941 */ /* 0x000fea0003800000 */
.L_x_53:
[----:B------:R-:W-:Y:S01]  /*4730*/  LOP3.LUT R8, R8, 0x80000000, R45, 0xec, !PT ;  /* 0x8000000008087812 */ /* 0x000fe200078eec2d */
[----:B------:R-:W-:Y:S02]  /*4740*/  IMAD.MOV.U32 R10, RZ, RZ, 0x1 ;  /* 0x00000001ff0a7424 */ /* 0x000fe400078e00ff */
[----:B------:R-:W-:Y:S02]  /*4750*/  VIADD R18, R18, 0xffffffe0 ;  /* 0xffffffe012127836 */ /* 0x000fe40000000000 */
[----:B------:R-:W-:-:S05]  /*4760*/  VIADD R15, R8, 0xffffffff ;  /* 0xffffffff080f7836 */ /* 0x000fca0000000000 */
[----:B------:R-:W-:Y:S02]  /*4770*/  LOP3.LUT R17, R8, R15, RZ, 0xc, !PT ;  /* 0x0000000f08117212 */ /* 0x000fe400078e0cff */
[----:B------:R-:W-:Y:S02]  /*4780*/  MOV R8, 0xffffffff ;  /* 0xffffffff00087802 */ /* 0x000fe40000000f00 */
[----:B------:R0:W1:Y:S05]  /*4790*/  POPC R15, R17 ;  /* 0x00000011000f7309 */ /* 0x00006a0000000000 */
[----:B01----:R-:W-:Y:S05]  /*47a0*/  WARPSYNC.COLLECTIVE R8, `(.L_x_55) ;  /* 0x0000000008087348 */ /* 0x003fea0003c00000 */
[----:B-1----:R1:W2:Y:S02]  /*47b0*/  SHFL.DOWN P2, R16, R9, R10, R15 ;  /* 0x0800000a09107389 */ /* 0x0022a4000004000f */
[----:B012---:R-:W-:Y:S05]  /*47c0*/  ENDCOLLECTIVE ;  /* 0x000000000000791b */ /* 0x007fea0003800000 */
.L_x_55:
[----:B------:R-:W-:Y:S01]  /*47d0*/  ISETP.GE.AND P0, PT, R44, R15, PT ;  /* 0x0000000f2c00720c */ /* 0x000fe20003f06270 */
[----:B------:R-:W-:-:S12]  /*47e0*/  IMAD.MOV.U32 R10, RZ, RZ, 0x2 ;  /* 0x00000002ff0a7424 */ /* 0x000fd800078e00ff */
[----:B------:R-:W-:Y:S01]  /*47f0*/  @!P0 FADD R9, R16, R9 ;  /* 0x0000000910098221 */ /* 0x000fe20000000000 */
[----:B------:R-:W-:-:S13]  /*4800*/  ISETP.GT.AND P0, PT, R33, R15, PT ;  /* 0x0000000f2100720c */ /* 0x000fda0003f04270 */
[----:B------:R-:W-:Y:S05]  /*4810*/  WARPSYNC.COLLECTIVE R8, `(.L_x_56) ;  /* 0x0000000008087348 */ /* 0x000fea0003c00000 */
[----:B------:R0:W1:Y:S02]  /*4820*/  SHFL.DOWN P2, R16, R9, R10, R15 ;  /* 0x0800000a09107389 */ /* 0x000064000004000f */
[----:B01----:R-:W-:Y:S05]  /*4830*/  ENDCOLLECTIVE ;  /* 0x000000000000791b */ /* 0x003fea0003800000 */
.L_x_56:
[----:B------:R-:W-:Y:S02]  /*4840*/  IMAD.MOV.U32 R10, RZ, RZ, 0x4 ;  /* 0x00000004ff0a7424 */ /* 0x000fe400078e00ff */
[----:B------:R-:W-:Y:S01]  /*4850*/  @!P0 FADD R9, R9, R16 ;  /* 0x0000001009098221 */ /* 0x000fe20000000000 */
[----:B------:R-:W-:-:S13]  /*4860*/  ISETP.GT.AND P0, PT, R32, R15, PT ;  /* 0x0000000f2000720c */ /* 0x000fda0003f04270 */
[----:B------:R-:W-:Y:S05]  /*4870*/  WARPSYNC.COLLECTIVE R8, `(.L_x_57) ;  /* 0x0000000008087348 */ /* 0x000fea0003c00000 */
[----:B------:R0:W1:Y:S02]  /*4880*/  SHFL.DOWN P2, R16, R9, R10, R15 ;  /* 0x0800000a09107389 */ /* 0x000064000004000f */
[----:B01----:R-:W-:Y:S05]  /*4890*/  ENDCOLLECTIVE ;  /* 0x000000000000791b */ /* 0x003fea0003800000 */
.L_x_57:
[----:B------:R-:W-:Y:S02]  /*48a0*/  HFMA2 R10, -RZ, RZ, 0, 4.76837158203125e-07 ;  /* 0x00000008ff0a7431 */ /* 0x000fe400000001ff */
[----:B------:R-:W-:Y:S01]  /*48b0*/  @!P0 FADD R9, R9, R16 ;  /* 0x0000001009098221 */ /* 0x000fe20000000000 */
[----:B------:R-:W-:-:S13]  /*48c0*/  ISETP.GT.AND P0, PT, R19, R15, PT ;  /* 0x0000000f1300720c */ /* 0x000fda0003f04270 */
[----:B------:R-:W-:Y:S05]  /*48d0*/  WARPSYNC.COLLECTIVE R8, `(.L_x_58) ;  /* 0x0000000008087348 */ /* 0x000fea0003c00000 */
[----:B------:R0:W1:Y:S02]  /*48e0*/  SHFL.DOWN P2, R16, R9, R10, R15 ;  /* 0x0800000a09107389 */ /* 0x000064000004000f */
[----:B01----:R-:W-:Y:S05]  /*48f0*/  ENDCOLLECTIVE ;  /* 0x000000000000791b */ /* 0x003fea0003800000 */
.L_x_58:
[----:B------:R-:W-:Y:S02]  /*4900*/  IMAD.MOV.U32 R10, RZ, RZ, 0x10 ;  /* 0x00000010ff0a7424 */ /* 0x000fe400078e00ff */
[----:B------:R-:W-:Y:S01]  /*4910*/  @!P0 FADD R9, R9, R16 ;  /* 0x0000001009098221 */ /* 0x000fe20000000000 */
[----:B------:R-:W-:-:S13]  /*4920*/  ISETP.GT.AND P0, PT, R34, R15, PT ;  /* 0x0000000f2200720c */ /* 0x000fda0003f04270 */
[----:B------:R-:W-:Y:S05]  /*4930*/  WARPSYNC.COLLECTIVE R8, `(.L_x_59) ;  /* 0x0000000008087348 */ /* 0x000fea0003c00000 */
[----:B------:R0:W1:Y:S02]  /*4940*/  SHFL.DOWN P2, R16, R9, R10, R15 ;  /* 0x0800000a09107389 */ /* 0x000064000004000f */
[----:B01----:R-:W-:Y:S05]  /*4950*/  ENDCOLLECTIVE ;  /* 0x000000000000791b */ /* 0x003fea0003800000 */
.L_x_59:
[----:B------:R-:W-:Y:S01]  /*4960*/  @!P0 FADD R9, R9, R16 ;  /* 0x0000001009098221 */ /* 0x000fe20000000000 */
[----:B------:R-:W-:-:S03]  /*4970*/  ISETP.NE.AND P0, PT, R14, 0x65, PT ;  /* 0x000000650e00780c */ /* 0x000fc60003f05270 */
[----:B------:R-:W-:-:S10]  /*4980*/  FADD R36, R9, R36 ;  /* 0x0000002409247221 */ /* 0x000fd40000000000 */
[----:B------:R-:W-:Y:S05]  /*4990*/  WARPSYNC.COLLECTIVE R8, `(.L_x_60) ;  /* 0x0000000008087348 */ /* 0x000fea0003c00000 */
[----:B------:R-:W-:Y:S01]  /*49a0*/  VOTE.ALL P0, P0 ;  /* 0x0000000000ff7806 */ /* 0x000fe20000000000 */
[----:B------:R-:W-:-:S12]  /*49b0*/  ENDCOLLECTIVE ;  /* 0x000000000000791b */ /* 0x000fd80003800000 */
.L_x_60:
[----:B------:R-:W-:Y:S05]  /*49c0*/  BRA `(.L_x_61) ;  /* 0xffffffcc00387947 */ /* 0x000fea000383ffff */
.L_x_20:
[----:B------:R-:W-:Y:S01]  /*49d0*/  BSSY B0, `(.L_x_62) ;  /* 0x0000006000007945 */ /* 0x000fe20003800000 */
[----:B------:R-:W-:Y:S02]  /*49e0*/  PLOP3.LUT P0, PT, P0, PT, PT, 0x8, 0x80 ;  /* 0x000000000080781c */ /* 0x000fe4000070e170 */
[----:B------:R-:W-:-:S11]  /*49f0*/  MOV R8, 0xffffffff ;  /* 0xffffffff00087802 */ /* 0x000fd60000000f00 */
[----:B------:R-:W-:Y:S05]  /*4a00*/  WARPSYNC.COLLECTIVE R8, `(.L_x_63) ;  /* 0x0000000008087348 */ /* 0x000fea0003c00000 */
[----:B------:R-:W-:Y:S01]  /*4a10*/  VOTE.ANY P0, P0 ;  /* 0x0000000000ff7806 */ /* 0x000fe20000000100 */
[----:B------:R-:W-:-:S12]  /*4a20*/  ENDCOLLECTIVE ;  /* 0x000000000000791b */ /* 0x000fd80003800000 */
.L_x_63:
[----:B------:R-:W-:Y:S05]  /*4a30*/  BSYNC B0 ;  /* 0x0000000000007941 */ /* 0x000fea0003800000 */
.L_x_62:
[----:B------:R-:W-:Y:S05]  /*4a40*/  BRA `(.L_x_64) ;  /* 0xffffffe400947947 */ /* 0x000fea000383ffff */
.L_x_22:
[----:B------:R-:W-:Y:S01]  /*4a50*/  BSSY B0, `(.L_x_65) ;  /* 0x0000006000007945 */ /* 0x000fe20003800000 */
[----:B------:R-:W-:Y:S01]  /*4a60*/  PLOP3.LUT P0, PT, P0, PT, PT, 0x8, 0x80 ;  /* 0x000000000080781c */ /* 0x000fe2000070e170 */
[----:B------:R-:W-:-:S12]  /*4a70*/  IMAD.MOV.U32 R8, RZ, RZ, -0x1 ;  /* 0xffffffffff087424 */ /* 0x000fd800078e00ff */
[----:B------:R-:W-:Y:S05]  /*4a80*/  WARPSYNC.COLLECTIVE R8, `(.L_x_66) ;  /* 0x0000000008087348 */ /* 0x000fea0003c00000 */
[----:B------:R-:W-:Y:S01]  /*4a90*/  VOTE.ANY P0, P0 ;  /* 0x0000000000ff7806 */ /* 0x000fe20000000100 */
[----:B------:R-:W-:-:S12]  /*4aa0*/  ENDCOLLECTIVE ;  /* 0x000000000000791b */ /* 0x000fd80003800000 */
.L_x_66:
[----:B------:R-:W-:Y:S05]  /*4ab0*/  BSYNC B0 ;  /* 0x0000000000007941 */ /* 0x000fea0003800000 */
.L_x_65:
[----:B------:R-:W-:Y:S05]  /*4ac0*/  BRA `(.L_x_67) ;  /* 0xffffffe400987947 */ /* 0x000fea000383ffff */
.L_x_24:
        /* <DEDUP_REMOVED lines=8> */
.L_x_69:
[----:B------:R-:W-:Y:S05]  /*4b50*/  BSYNC B0 ;  /* 0x0000000000007941 */ /* 0x000fea0003800000 */
.L_x_68:
[----:B------:R-:W-:Y:S01]  /*4b60*/  LOP3.LUT R8, R8, 0x80000000, R42, 0xec, !PT ;  /* 0x8000000008087812 */ /* 0x000fe200078eec2a */
[----:B------:R-:W-:-:S03]  /*4b70*/  IMAD.MOV.U32 R10, RZ, RZ, 0x1 ;  /* 0x00000001ff0a7424 */ /* 0x000fc600078e00ff */
[----:B------:R-:W-:-:S04]  /*4b80*/  IADD3 R9, PT, PT, R8, -0x1, RZ ;  /* 0xffffffff08097810 */ /* 0x000fc80007ffe0ff */
[----:B------:R-:W-:Y:S01]  /*4b90*/  LOP3.LUT R19, R8, R9, RZ, 0xc, !PT ;  /* 0x0000000908137212 */ /* 0x000fe200078e0cff */
[----:B------:R-:W-:Y:S01]  /*4ba0*/  IMAD.MOV.U32 R9, RZ, RZ, R17 ;  /* 0x000000ffff097224 */ /* 0x000fe200078e0011 */
[----:B------:R-:W-:Y:S02]  /*4bb0*/  MOV R8, 0xffffffff ;  /* 0xffffffff00087802 */ /* 0x000fe40000000f00 */
[----:B------:R0:W1:Y:S05]  /*4bc0*/  POPC R15, R19 ;  /* 0x00000013000f7309 */ /* 0x00006a0000000000 */
[----:B01----:R-:W-:Y:S05]  /*4bd0*/  WARPSYNC.COLLECTIVE R8, `(.L_x_70) ;  /* 0x0000000008087348 */ /* 0x003fea0003c00000 */
[----:B-1----:R1:W2:Y:S02]  /*4be0*/  SHFL.DOWN P2, R16, R9, R10, R15 ;  /* 0x0800000a09107389 */ /* 0x0022a4000004000f */
[----:B012---:R-:W-:Y:S05]  /*4bf0*/  ENDCOLLECTIVE ;  /* 0x000000000000791b */ /* 0x007fea0003800000 */
.L_x_70:
[----:B------:R-:W-:Y:S01]  /*4c00*/  IMAD.MOV.U32 R10, RZ, RZ, 0x2 ;  /* 0x00000002ff0a7424 */ /* 0x000fe200078e00ff */
[----:B------:R-:W-:Y:S01]  /*4c10*/  ISETP.GE.AND P2, PT, R33, R15, PT ;  /* 0x0000000f2100720c */ /* 0x000fe20003f46270 */
[----:B------:R-:W-:-:S12]  /*4c20*/  IMAD.MOV.U32 R14, RZ, RZ, R16 ;  /* 0x000000ffff0e7224 */ /* 0x000fd800078e0010 */
[----:B------:R-:W-:Y:S01]  /*4c30*/  @!P2 FADD R17, R14, R17 ;  /* 0x000000110e11a221 */ /* 0x000fe20000000000 */
[----:B------:R-:W-:-:S04]  /*4c40*/  VIADD R14, R33, 0x2 ;  /* 0x00000002210e7836 */ /* 0x000fc80000000000 */
[----:B------:R-:W-:Y:S02]  /*4c50*/  MOV R9, R17 ;  /* 0x0000001100097202 */ /* 0x000fe40000000f00 */
[----:B------:R-:W-:-:S13]  /*4c60*/  ISETP.GT.AND P3, PT, R14, R15, PT ;  /* 0x0000000f0e00720c */ /* 0x000fda0003f64270 */
[----:B------:R-:W-:Y:S05]  /*4c70*/  WARPSYNC.COLLECTIVE R8, `(.L_x_71) ;  /* 0x0000000008087348 */ /* 0x000fea0003c00000 */
[----:B------:R0:W1:Y:S02]  /*4c80*/  SHFL.DOWN P2, R16, R9, R10, R15 ;  /* 0x0800000a09107389 */ /* 0x000064000004000f */
[----:B01----:R-:W-:Y:S05]  /*4c90*/  ENDCOLLECTIVE ;  /* 0x000000000000791b */ /* 0x003fea0003800000 */
.L_x_71:
[----:B------:R-:W-:Y:S02]  /*4ca0*/  IMAD.MOV.U32 R10, RZ, RZ, 0x4 ;  /* 0x00000004ff0a7424 */ /* 0x000fe400078e00ff */
[----:B------:R-:W-:-:S04]  /*4cb0*/  IMAD.MOV.U32 R14, RZ, RZ, R16 ;  /* 0x000000ffff0e7224 */ /* 0x000fc800078e0010 */
[----:B------:R-:W-:Y:S01]  /*4cc0*/  @!P3 FADD R17, R17, R14 ;  /* 0x0000000e1111b221 */ /* 0x000fe20000000000 */
[----:B------:R-:W-:-:S03]  /*4cd0*/  IADD3 R14, PT, PT, R33, 0x4, RZ ;  /* 0x00000004210e7810 */ /* 0x000fc60007ffe0ff */
[----:B------:R-:W-:Y:S01]  /*4ce0*/  IMAD.MOV.U32 R9, RZ, RZ, R17 ;  /* 0x000000ffff097224 */ /* 0x000fe200078e0011 */
[----:B------:R-:W-:-:S13]  /*4cf0*/  ISETP.GT.AND P3, PT, R14, R15, PT ;  /* 0x0000000f0e00720c */ /* 0x000fda0003f64270 */
[----:B------:R-:W-:Y:S05]  /*4d00*/  WARPSYNC.COLLECTIVE R8, `(.L_x_72) ;  /* 0x0000000008087348 */ /* 0x000fea0003c00000 */
[----:B------:R0:W1:Y:S02]  /*4d10*/  SHFL.DOWN P2, R16, R9, R10, R15 ;  /* 0x0800000a09107389 */ /* 0x000064000004000f */
[----:B01----:R-:W-:Y:S05]  /*4d20*/  ENDCOLLECTIVE ;  /* 0x000000000000791b */ /* 0x003fea0003800000 */
.L_x_72:
[----:B------:R-:W-:Y:S01]  /*4d30*/  HFMA2 R10, -RZ, RZ, 0, 4.76837158203125e-07 ;  /* 0x00000008ff0a7431 */ /* 0x000fe200000001ff */
[----:B------:R-:W-:-:S05]  /*4d40*/  MOV R14, R16 ;  /* 0x00000010000e7202 */ /* 0x000fca0000000f00 */
[----:B------:R-:W-:Y:S01]  /*4d50*/  @!P3 FADD R17, R17, R14 ;  /* 0x0000000e1111b221 */ /* 0x000fe20000000000 */
[----:B------:R-:W-:-:S03]  /*4d60*/  VIADD R14, R33, 0x8 ;  /* 0x00000008210e7836 */ /* 0x000fc60000000000 */
[----:B------:R-:W-:Y:S02]  /*4d70*/  IMAD.MOV.U32 R9, RZ, RZ, R17 ;  /* 0x000000ffff097224 */ /* 0x000fe400078e0011 */
[----:B------:R-:W-:-:S13]  /*4d80*/  ISETP.GT.AND P3, PT, R14, R15, PT ;  /* 0x0000000f0e00720c */ /* 0x000fda0003f64270 */
[----:B------:R-:W-:Y:S05]  /*4d90*/  WARPSYNC.COLLECTIVE R8, `(.L_x_73) ;  /* 0x0000000008087348 */ /* 0x000fea0003c00000 */
[----:B------:R0:W1:Y:S02]  /*4da0*/  SHFL.DOWN P2, R16, R9, R10, R15 ;  /* 0x0800000a09107389 */ /* 0x000064000004000f */
[----:B01----:R-:W-:Y:S05]  /*4db0*/  ENDCOLLECTIVE ;  /* 0x000000000000791b */ /* 0x003fea0003800000 */
.L_x_73:
[----:B------:R-:W-:Y:S01]  /*4dc0*/  MOV R10, 0x10 ;  /* 0x00000010000a7802 */ /* 0x000fe20000000f00 */
[----:B------:R-:W-:-:S04]  /*4dd0*/  IMAD.MOV.U32 R14, RZ, RZ, R16 ;  /* 0x000000ffff0e7224 */ /* 0x000fc800078e0010 */
[----:B------:R-:W-:-:S04]  /*4de0*/  @!P3 FADD R17, R17, R14 ;  /* 0x0000000e1111b221 */ /* 0x000fc80000000000 */
[----:B------:R-:W-:-:S07]  /*4df0*/  IMAD.MOV.U32 R9, RZ, RZ, R17 ;  /* 0x000000ffff097224 */ /* 0x000fce00078e0011 */
[----:B------:R-:W-:Y:S05]  /*4e00*/  WARPSYNC.COLLECTIVE R8, `(.L_x_74) ;  /* 0x0000000008087348 */ /* 0x000fea0003c00000 */
[----:B------:R0:W1:Y:S02]  /*4e10*/  SHFL.DOWN P2, R16, R9, R10, R15 ;  /* 0x0800000a09107389 */ /* 0x000064000004000f */
[----:B01----:R-:W-:Y:S05]  /*4e20*/  ENDCOLLECTIVE ;  /* 0x000000000000791b */ /* 0x003fea0003800000 */
.L_x_74:
[----:B------:R-:W0:Y:S01]  /*4e30*/  LDC.64 R8, c[0x0][0x390] ;  /* 0x0000e400ff087b82 */ /* 0x000e220000000a00 */
[----:B------:R-:W-:Y:S02]  /*4e40*/  IMAD.MOV.U32 R14, RZ, RZ, R16 ;  /* 0x000000ffff0e7224 */ /* 0x000fe400078e0010 */
[----:B------:R-:W-:-:S05]  /*4e50*/  VIADD R16, R33, 0x10 ;  /* 0x0000001021107836 */ /* 0x000fca0000000000 */
[----:B------:R-:W-:-:S13]  /*4e60*/  ISETP.GT.AND P2, PT, R16, R15, PT ;  /* 0x0000000f1000720c */ /* 0x000fda0003f44270 */
[----:B------:R-:W-:Y:S01]  /*4e70*/  @!P2 FADD R17, R17, R14 ;  /* 0x0000000e1111a221 */ /* 0x000fe20000000000 */
[----:B0-----:R-:W-:Y:S02]  /*4e80*/  IADD3 R19, P2, PT, R8, 0x100, RZ ;  /* 0x0000010008137810 */ /* 0x001fe40007f5e0ff */
[----:B------:R-:W-:Y:S01]  /*4e90*/  MOV R8, 0xffffffff ;  /* 0xffffffff00087802 */ /* 0x000fe20000000f00 */
[----:B------:R-:W-:Y:S02]  /*4ea0*/  IMAD.MOV.U32 R36, RZ, RZ, R17 ;  /* 0x000000ffff247224 */ /* 0x000fe400078e0011 */
[----:B------:R-:W-:-:S08]  /*4eb0*/  IMAD.X R37, RZ, RZ, R9, P2 ;  /* 0x000000ffff257224 */ /* 0x000fd000010e0609 */
[----:B------:R-:W-:Y:S05]  /*4ec0*/  WARPSYNC.COLLECTIVE R8, `(.L_x_75) ;  /* 0x0000000008087348 */ /* 0x000fea0003c00000 */
[----:B------:R-:W-:Y:S01]  /*4ed0*/  VOTE.ALL P0, P0 ;  /* 0x0000000000ff7806 */ /* 0x000fe20000000000 */
[----:B------:R-:W-:-:S12]  /*4ee0*/  ENDCOLLECTIVE ;  /* 0x000000000000791b */ /* 0x000fd80003800000 */
.L_x_75:
[----:B------:R-:W-:Y:S05]  /*4ef0*/  BRA `(.L_x_76) ;  /* 0xffffffe400187947 */ /* 0x000fea000383ffff */
.L_x_26:
[----:B------:R-:W-:Y:S01]  /*4f00*/  BSSY B0, `(.L_x_77) ;  /* 0x0000006000007945 */ /* 0x000fe20003800000 */
[----:B------:R-:W-:Y:S02]  /*4f10*/  PLOP3.LUT P0, PT, P0, PT, PT, 0x8, 0x80 ;  /* 0x000000000080781c */ /* 0x000fe4000070e170 */
[----:B------:R-:W-:-:S11]  /*4f20*/  MOV R8, 0xffffffff ;  /* 0xffffffff00087802 */ /* 0x000fd60000000f00 */
[----:B------:R-:W-:Y:S05]  /*4f30*/  WARPSYNC.COLLECTIVE R8, `(.L_x_78) ;  /* 0x0000000008087348 */ /* 0x000fea0003c00000 */
[----:B------:R-:W-:Y:S01]  /*4f40*/  VOTE.ANY P0, P0 ;  /* 0x0000000000ff7806 */ /* 0x000fe20000000100 */
[----:B------:R-:W-:-:S12]  /*4f50*/  ENDCOLLECTIVE ;  /* 0x000000000000791b */ /* 0x000fd80003800000 */
.L_x_78:
[----:B------:R-:W-:Y:S05]  /*4f60*/  BSYNC B0 ;  /* 0x0000000000007941 */ /* 0x000fea0003800000 */
.L_x_77:
[----:B------:R-:W-:Y:S05]  /*4f70*/  BRA `(.L_x_79) ;  /* 0xffffffe400287947 */ /* 0x000fea000383ffff */
.L_x_28:
[----:B------:R-:W-:Y:S01]  /*4f80*/  BSSY B0, `(.L_x_80) ;  /* 0x0000006000007945 */ /* 0x000fe20003800000 */
[----:B------:R-:W-:Y:S01]  /*4f90*/  PLOP3.LUT P0, PT, P0, PT, PT, 0x8, 0x80 ;  /* 0x000000000080781c */ /* 0x000fe2000070e170 */
[----:B------:R-:W-:-:S12]  /*4fa0*/  IMAD.MOV.U32 R8, RZ, RZ, -0x1 ;  /* 0xffffffffff087424 */ /* 0x000fd800078e00ff */
[----:B------:R-:W-:Y:S05]  /*4fb0*/  WARPSYNC.COLLECTIVE R8, `(.L_x_81) ;  /* 0x0000000008087348 */ /* 0x000fea0003c00000 */
[----:B------:R-:W-:Y:S01]  /*4fc0*/  VOTE.ANY P0, P0 ;  /* 0x0000000000ff7806 */ /* 0x000fe20000000100 */
[----:B------:R-:W-:-:S12]  /*4fd0*/  ENDCOLLECTIVE ;  /* 0x000000000000791b */ /* 0x000fd80003800000 */
.L_x_81:
[----:B------:R-:W-:Y:S05]  /*4fe0*/  BSYNC B0 ;  /* 0x0000000000007941 */ /* 0x000fea0003800000 */
.L_x_80:
[----:B------:R-:W-:Y:S05]  /*4ff0*/  BRA `(.L_x_82) ;  /* 0xffffffe4002c7947 */ /* 0x000fea000383ffff */
.L_x_30:
[----:B------:R-:W-:Y:S01]  /*5000*/  BSSY B0, `(.L_x_83) ;  /* 0x0000006000007945 */ /* 0x000fe20003800000 */
[----:B------:R-:W-:Y:S01]  /*5010*/  PLOP3.LUT P2, PT, P0, PT, PT, 0x8, 0x80 ;  /* 0x000000000080781c */ /* 0x000fe2000074e170 */
[----:B------:R-:W-:-:S12]  /*5020*/  IMAD.MOV.U32 R8, RZ, RZ, -0x1 ;  /* 0xffffffffff087424 */ /* 0x000fd800078e00ff */
[----:B------:R-:W-:Y:S05]  /*5030*/  WARPSYNC.COLLECTIVE R8, `(.L_x_84) ;  /* 0x0000000008087348 */ /* 0x000fea0003c00000 */
[----:B------:R-:W-:Y:S01]  /*5040*/  VOTE.ANY R8, PT, P2 ;  /* 0x0000000000087806 */ /* 0x000fe200010e0100 */
[----:B------:R-:W-:Y:S06]  /*5050*/  ENDCOLLECTIVE ;  /* 0x000000000000791b */ /* 0x000fec0003800000 */
.L_x_84:
[----:B------:R-:W-:Y:S05]  /*5060*/  BSYNC B0 ;  /* 0x0000000000007941 */ /* 0x000fea0003800000 */
.L_x_83:
[----:B------:R-:W-:Y:S01]  /*5070*/  LOP3.LUT R8, R8, 0x80000000, R42, 0xec, !PT ;  /* 0x8000000008087812 */ /* 0x000fe200078eec2a */
[----:B------:R-:W-:Y:S02]  /*5080*/  IMAD.MOV.U32 R10, RZ, RZ, 0x1 ;  /* 0x00000001ff0a7424 */ /* 0x000fe400078e00ff */
[----:B------:R-:W-:Y:S01]  /*5090*/  VIADD R18, R18, 0xffffffe0 ;  /* 0xffffffe012127836 */ /* 0x000fe20000000000 */
[----:B------:R-:W-:-:S04]  /*50a0*/  IADD3 R9, PT, PT, R8, -0x1, RZ ;  /* 0xffffffff08097810 */ /* 0x000fc80007ffe0ff */
[----:B------:R-:W-:Y:S01]  /*50b0*/  LOP3.LUT R44, R8, R9, RZ, 0xc, !PT ;  /* 0x00000009082c7212 */ /* 0x000fe200078e0cff */
[----:B------:R-:W-:Y:S01]  /*50c0*/  IMAD.MOV.U32 R9, RZ, RZ, R17 ;  /* 0x000000ffff097224 */ /* 0x000fe200078e0011 */
[----:B------:R-:W-:Y:S02]  /*50d0*/  MOV R8, 0xffffffff ;  /* 0xffffffff00087802 */ /* 0x000fe40000000f00 */
[----:B------:R0:W1:Y:S02]  /*50e0*/  POPC R15, R44 ;  /* 0x0000002c000f7309 */ /* 0x0000640000000000 */
[----:B0-----:R-:W-:-:S07]  /*50f0*/  IADD3 R44, PT, PT, R33, 0x10, RZ ;  /* 0x00000010212c7810 */ /* 0x001fce0007ffe0ff */
[----:B-1----:R-:W-:Y:S05]  /*5100*/  WARPSYNC.COLLECTIVE R8, `(.L_x_85) ;  /* 0x0000000008087348 */ /* 0x002fea0003c00000 */
[----:B-1----:R0:W1:Y:S02]  /*5110*/  SHFL.DOWN P2, R16, R9, R10, R15 ;  /* 0x0800000a09107389 */ /* 0x002064000004000f */
[----:B01----:R-:W-:Y:S05]  /*5120*/  ENDCOLLECTIVE ;  /* 0x000000000000791b */ /* 0x003fea0003800000 */
.L_x_85:
[----:B------:R-:W-:Y:S01]  /*5130*/  ISETP.GE.AND P0, PT, R33, R15, PT ;  /* 0x0000000f2100720c */ /* 0x000fe20003f06270 */
[----:B------:R-:W-:-:S12]  /*5140*/  HFMA2 R10, -RZ, RZ, 0, 1.1920928955078125e-07 ;  /* 0x00000002ff0a7431 */ /* 0x000fd800000001ff */
[----:B------:R-:W-:Y:S01]  /*5150*/  @!P0 FADD R17, R16, R17 ;  /* 0x0000001110118221 */ /* 0x000fe20000000000 */
[----:B------:R-:W-:-:S03]  /*5160*/  VIADD R16, R33, 0x2 ;  /* 0x0000000221107836 */ /* 0x000fc60000000000 */
[----:B------:R-:W-:Y:S02]  /*5170*/  IMAD.MOV.U32 R9, RZ, RZ, R17 ;  /* 0x000000ffff097224 */ /* 0x000fe400078e0011 */
[----:B------:R-:W-:-:S13]  /*5180*/  ISETP.GT.AND P0, PT, R16, R15, PT ;  /* 0x0000000f1000720c */ /* 0x000fda0003f04270 */
[----:B------:R-:W-:Y:S05]  /*5190*/  WARPSYNC.COLLECTIVE R8, `(.L_x_86) ;  /* 0x0000000008087348 */ /* 0x000fea0003c00000 */
[----:B------:R0:W1:Y:S02]  /*51a0*/  SHFL.DOWN P2, R16, R9, R10, R15 ;  /* 0x0800000a09107389 */ /* 0x000064000004000f */
[----:B01----:R-:W-:Y:S05]  /*51b0*/  ENDCOLLECTIVE ;  /* 0x000000000000791b */ /* 0x003fea0003800000 */
.L_x_86:
[----:B------:R-:W-:Y:S01]  /*51c0*/  MOV R10, 0x4 ;  /* 0x00000004000a7802 */ /* 0x000fe20000000f00 */
[----:B------:R-:W-:Y:S01]  /*51d0*/  @!P0 FADD R17, R17, R16 ;  /* 0x0000001011118221 */ /* 0x000fe20000000000 */
[----:B------:R-:W-:-:S03]  /*51e0*/  VIADD R16, R33, 0x4 ;  /* 0x0000000421107836 */ /* 0x000fc60000000000 */
[----:B------:R-:W-:Y:S02]  /*51f0*/  IMAD.MOV.U32 R9, RZ, RZ, R17 ;  /* 0x000000ffff097224 */ /* 0x000fe400078e0011 */
[----:B------:R-:W-:-:S13]  /*5200*/  ISETP.GT.AND P0, PT, R16, R15, PT ;  /* 0x0000000f1000720c */ /* 0x000fda0003f04270 */
[----:B------:R-:W-:Y:S05]  /*5210*/  WARPSYNC.COLLECTIVE R8, `(.L_x_87) ;  /* 0x0000000008087348 */ /* 0x000fea0003c00000 */
[----:B------:R0:W1:Y:S02]  /*5220*/  SHFL.DOWN P2, R16, R9, R10, R15 ;  /* 0x0800000a09107389 */ /* 0x000064000004000f */
[----:B01----:R-:W-:Y:S05]  /*5230*/  ENDCOLLECTIVE ;  /* 0x000000000000791b */ /* 0x003fea0003800000 */
.L_x_87:
[----:B------:R-:W-:Y:S02]  /*5240*/  HFMA2 R10, -RZ, RZ, 0, 4.76837158203125e-07 ;  /* 0x00000008ff0a7431 */ /* 0x000fe400000001ff */
[----:B------:R-:W-:Y:S01]  /*5250*/  @!P0 FADD R17, R17, R16 ;  /* 0x0000001011118221 */ /* 0x000fe20000000000 */
[----:B------:R-:W-:-:S03]  /*5260*/  VIADD R16, R33, 0x8 ;  /* 0x0000000821107836 */ /* 0x000fc60000000000 */
[----:B------:R-:W-:Y:S02]  /*5270*/  IMAD.MOV.U32 R9, RZ, RZ, R17 ;  /* 0x000000ffff097224 */ /* 0x000fe400078e0011 */
[----:B------:R-:W-:-:S13]  /*5280*/  ISETP.GT.AND P0, PT, R16, R15, PT ;  /* 0x0000000f1000720c */ /* 0x000fda0003f04270 */
[----:B------:R-:W-:Y:S05]  /*5290*/  WARPSYNC.COLLECTIVE R8, `(.L_x_88) ;  /* 0x0000000008087348 */ /* 0x000fea0003c00000 */
[----:B------:R0:W1:Y:S02]  /*52a0*/  SHFL.DOWN P2, R16, R9, R10, R15 ;  /* 0x0800000a09107389 */ /* 0x000064000004000f */
[----:B01----:R-:W-:Y:S05]  /*52b0*/  ENDCOLLECTIVE ;  /* 0x000000000000791b */ /* 0x003fea0003800000 */
.L_x_88:
[----:B------:R-:W-:Y:S02]  /*52c0*/  IMAD.MOV.U32 R10, RZ, RZ, 0x10 ;  /* 0x00000010ff0a7424 */ /* 0x000fe400078e00ff */
[----:B------:R-:W-:Y:S01]  /*52d0*/  @!P0 FADD R17, R17, R16 ;  /* 0x0000001011118221 */ /* 0x000fe20000000000 */
[----:B------:R-:W-:-:S03]  /*52e0*/  ISETP.GT.AND P0, PT, R44, R15, PT ;  /* 0x0000000f2c00720c */ /* 0x000fc60003f04270 */
[----:B------:R-:W-:-:S10]  /*52f0*/  IMAD.MOV.U32 R9, RZ, RZ, R17 ;  /* 0x000000ffff097224 */ /* 0x000fd400078e0011 */
[----:B------:R-:W-:Y:S05]  /*5300*/  WARPSYNC.COLLECTIVE R8, `(.L_x_89) ;  /* 0x0000000008087348 */ /* 0x000fea0003c00000 */
[----:B------:R0:W1:Y:S02]  /*5310*/  SHFL.DOWN P2, R16, R9, R10, R15 ;  /* 0x0800000a09107389 */ /* 0x000064000004000f */
[----:B01----:R-:W-:Y:S05]  /*5320*/  ENDCOLLECTIVE ;  /* 0x000000000000791b */ /* 0x003fea0003800000 */
.L_x_89:
[----:B------:R-:W-:Y:S01]  /*5330*/  @!P0 FADD R17, R17, R16 ;  /* 0x0000001011118221 */ /* 0x000fe20000000000 */
[----:B------:R-:W-:-:S03]  /*5340*/  ISETP.NE.AND P0, PT, R14, 0x65, PT ;  /* 0x000000650e00780c */ /* 0x000fc60003f05270 */
[----:B------:R-:W-:-:S10]  /*5350*/  FADD R36, R17, R36 ;  /* 0x0000002411247221 */ /* 0x000fd40000000000 */
[----:B------:R-:W-:Y:S05]  /*5360*/  WARPSYNC.COLLECTIVE R8, `(.L_x_90) ;  /* 0x0000000008087348 */ /* 0x000fea0003c00000 */
[----:B------:R-:W-:Y:S01]  /*5370*/  VOTE.ALL P0, P0 ;  /* 0x0000000000ff7806 */ /* 0x000fe20000000000 */
[----:B------:R-:W-:-:S12]  /*5380*/  ENDCOLLECTIVE ;  /* 0x000000000000791b */ /* 0x000fd80003800000 */
.L_x_90:
[----:B------:R-:W-:Y:S05]  /*5390*/  BRA `(.L_x_91) ;  /* 0xffffffe000c87947 */ /* 0x000fea000383ffff */
.L_x_92:
[----:B------:R-:W-:-:S00]  /*53a0*/  BRA `(.L_x_92) ;  /* 0xfffffffc00fc7947 */ /* 0x000fc0000383ffff */
[----:B------:R-:W-:-:S00]  /*53b0*/  NOP ;  /* 0x0000000000007918 */ /* 0x000fc00000000000 */
        /* <DEDUP_REMOVED lines=12> */
.L_x_932:


//--------------------- .text._ZN3cub18CUB_300001_SM_10006detail4scan16DeviceScanKernelINS2_10policy_hubIfffjN4cuda3std3__44plusIvEEE10Policy1000EN6thrust24THRUST_300001_SM_1000_NS10device_ptrIfEEPfNS0_13ScanTileStateIfLb1EEES9_NS0_8NullTypeEjfLb0ESJ_EEvT0_T1_T2_iT3_T4_T5_ --------------------------
	.section	.text._ZN3cub18CUB_300001_SM_10006detail4scan16DeviceScanKernelINS2_10policy_hubIfffjN4cuda3std3__44plusIvEEE10Policy1000EN6thrust24THRUST_300001_SM_1000_NS10device_ptrIfEEPfNS0_13ScanTileStateIfLb1EEES9_NS0_8NullTypeEjfLb0ESJ_EEvT0_T1_T2_iT3_T4_T5_,"ax",@progbits
	.align	128
        .global         _ZN3cub18CUB_300001_SM_10006detail4scan16DeviceScanKernelINS2_10policy_hubIfffjN4cuda3std3__44plusIvEEE10Policy1000EN6thrust24THRUST_300001_SM_1000_NS10device_ptrIfEEPfNS0_13ScanTileStateIfLb1EEES9_NS0_8NullTypeEjfLb0ESJ_EEvT0_T1_T2_iT3_T4_T5_
        .type           _ZN3cub18CUB_300001_SM_10006detail4scan16DeviceScanKernelINS2_10policy_hubIfffjN4cuda3std3__44plusIvEEE10Policy1000EN6thrust24THRUST_300001_SM_1000_NS10device_ptrIfEEPfNS0_13ScanTileStateIfLb1EEES9_NS0_8NullTypeEjfLb0ESJ_EEvT0_T1_T2_iT3_T4_T5_,@function
        .size           _ZN3cub18CUB_300001_SM_10006detail4scan16DeviceScanKernelINS2_10policy_hubIfffjN4cuda3std3__44plusIvEEE10Policy1000EN6thrust24THRUST_300001_SM_1000_NS10device_ptrIfEEPfNS0_13ScanTileStateIfLb1EEES9_NS0_8NullTypeEjfLb0ESJ_EEvT0_T1_T2_iT3_T4_T5_,(.L_x_933 - _ZN3cub18CUB_300001_SM_10006detail4scan16DeviceScanKernelINS2_10policy_hubIfffjN4cuda3std3__44plusIvEEE10Policy1000EN6thrust24THRUST_300001_SM_1000_NS10device_ptrIfEEPfNS0_13ScanTileStateIfLb1EEES9_NS0_8NullTypeEjfLb0ESJ_EEvT0_T1_T2_iT3_T4_T5_)
        .other          _ZN3cub18CUB_300001_SM_10006detail4scan16DeviceScanKernelINS2_10policy_hubIfffjN4cuda3std3__44plusIvEEE10Policy1000EN6thrust24THRUST_300001_SM_1000_NS10device_ptrIfEEPfNS0_13ScanTileStateIfLb1EEES9_NS0_8NullTypeEjfLb0ESJ_EEvT0_T1_T2_iT3_T4_T5_,@"STO_CUDA_ENTRY STV_DEFAULT"
_ZN3cub18CUB_300001_SM_10006detail4scan16DeviceScanKernelINS2_10policy_hubIfffjN4cuda3std3__44plusIvEEE10Policy1000EN6thrust24THRUST_300001_SM_1000_NS10device_ptrIfEEPfNS0_13ScanTileStateIfLb1EEES9_NS0_8NullTypeEjfLb0ESJ_EEvT0_T1_T2_iT3_T4_T5_:
.text._ZN3cub18CUB_300001_SM_10006detail4scan16DeviceScanKernelINS2_10policy_hubIfffjN4cuda3std3__44plusIvEEE10Policy1000EN6thrust24THRUST_300001_SM_1000_NS10device_ptrIfEEPfNS0_13ScanTileStateIfLb1EEES9_NS0_8NullTypeEjfLb0ESJ_EEvT0_T1_T2_iT3_T4_T5_:
[----:B------:R-:W-:Y:S08]  /*0000*/  LDC R1, c[0x0][0x37c] ;  /* 0x0000df00ff017b82 */ /* 0x000ff00000000800 */
[----:B------:R-:W0:Y:S01]  /*0010*/  S2UR UR4, SR_CTAID.X ;  /* 0x00000000000479c3 */ /* 0x000e220000002500 */
[----:B------:R-:W1:Y:S01]  /*0020*/  LDCU UR5, c[0x0][0x3a0] ;  /* 0x00007400ff0577ac */ /* 0x000e620008000800 */
[----:B------:R-:W2:Y:S06]  /*0030*/  LDCU.64 UR8, c[0x0][0x358] ;  /* 0x00006b00ff0877ac */ /* 0x000eac0008000a00 */
[----:B------:R-:W0:Y:S02]  /*0040*/  LDC R39, c[0x0][0x398] ;  /* 0x0000e600ff277b82 */ /* 0x000e240000000800 */
[----:B0-----:R-:W-:-:S04]  /*0050*/  VIADD R39, R39, UR4 ;  /* 0x0000000427277c36 */ /* 0x001fc80008000000 */
[----:B------:R-:W-:-:S05]  /*0060*/  IMAD R5, R39, 0x2100, RZ ;  /* 0x0000210027057824 */ /* 0x000fca00078e02ff */
[----:B-1----:R-:W-:-:S04]  /*0070*/  IADD3 R0, PT, PT, -R5, UR5, RZ ;  /* 0x0000000505007c10 */ /* 0x002fc8000fffe1ff */
[----:B------:R-:W-:-:S13]  /*0080*/  ISETP.GE.U32.AND P0, PT, R0, 0x2101, PT ;  /* 0x000021010000780c */ /* 0x000fda0003f06070 */
[----:B--2---:R-:W-:Y:S05]  /*0090*/  @!P0 BRA `(.L_x_93) ;  /* 0x0000001c00b48947 */ /* 0x004fea0003800000 */
[----:B------:R-:W0:Y:S01]  /*00a0*/  S2R R50, SR_TID.X ;  /* 0x0000000000327919 */ /* 0x000e220000002100 */
[----:B------:R-:W1:Y:S01]  /*00b0*/  LDCU.64 UR4, c[0x0][0x380] ;  /* 0x00007000ff0477ac */ /* 0x000e620008000a00 */
[C---:B0-----:R-:W-:Y:S02]  /*00c0*/  LOP3.LUT R0, R50.reuse, 0x1f, RZ, 0xc0, !PT ;  /* 0x0000001f32007812 */ /* 0x041fe400078ec0ff */
[----:B------:R-:W-:-:S05]  /*00d0*/  LOP3.LUT R3, R50, 0x3e0, RZ, 0xc0, !PT ;  /* 0x000003e032037812 */ /* 0x000fca00078ec0ff */
[----:B------:R-:W-:-:S05]  /*00e0*/  IMAD R0, R3, 0x16, R0 ;  /* 0x0000001603007824 */ /* 0x000fca00078e0200 */
[----:B------:R-:W-:-:S04]  /*00f0*/  IADD3 R0, P0, PT, R5, R0, RZ ;  /* 0x0000000005007210 */ /* 0x000fc80007f1e0ff */
[----:B------:R-:W-:Y:S01]  /*0100*/  SHF.L.U32 R46, R0, 0x2, RZ ;  /* 0x00000002002e7819 */ /* 0x000fe200000006ff */
[----:B------:R-:W-:-:S03]  /*0110*/  IMAD.X R45, RZ, RZ, RZ, P0 ;  /* 0x000000ffff2d7224 */ /* 0x000fc600000e06ff */
[----:B-1----:R-:W-:Y:S02]  /*0120*/  IADD3 R2, P0, PT, R46, UR4, RZ ;  /* 0x000000042e027c10 */ /* 0x002fe4000ff1e0ff */
[----:B------:R-:W-:-:S04]  /*0130*/  SHF.L.U64.HI R45, R0, 0x2, R45 ;  /* 0x00000002002d7819 */ /* 0x000fc8000001022d */
        /* <DEDUP_REMOVED lines=27> */
[----:B------:R-:W-:Y:S01]  /*02f0*/  ISETP.NE.AND P0, PT, R39, RZ, PT ;  /* 0x000000ff2700720c */ /* 0x000fe20003f05270 */
        /* <DEDUP_REMOVED lines=28> */
[----:B------:R0:W1:Y:S04]  /*04c0*/  LDS.64 R36, [R0] ;  /* 0x0000000000247984 */ /* 0x0000680000000a00 */
[----:B------:R0:W2:Y:S04]  /*04d0*/  LDS.64 R34, [R0+0x8] ;  /* 0x0000080000227984 */ /* 0x0000a80000000a00 */
[----:B------:R0:W3:Y:S04]  /*04e0*/  LDS.64 R32, [R0+0x10] ;  /* 0x0000100000207984 */ /* 0x0000e80000000a00 */
[----:B------:R0:W4:Y:S04]  /*04f0*/  LDS.64 R18, [R0+0x18] ;  /* 0x0000180000127984 */ /* 0x0001280000000a00 */
[----:B------:R0:W0:Y:S04]  /*0500*/  LDS.64 R14, [R0+0x20] ;  /* 0x00002000000e7984 */ /* 0x0000280000000a00 */
[----:B------:R0:W0:Y:S04]  /*0510*/  LDS.64 R12, [R0+0x28] ;  /* 0x00002800000c7984 */ /* 0x0000280000000a00 */
[----:B------:R0:W0:Y:S04]  /*0520*/  LDS.64 R10, [R0+0x30] ;  /* 0x00003000000a7984 */ /* 0x0000280000000a00 */
[----:B------:R0:W0:Y:S04]  /*0530*/  LDS.64 R8, [R0+0x38] ;  /* 0x0000380000087984 */ /* 0x0000280000000a00 */
[----:B------:R0:W0:Y:S04]  /*0540*/  LDS.64 R6, [R0+0x40] ;  /* 0x0000400000067984 */ /* 0x0000280000000a00 */
[----:B------:R0:W0:Y:S04]  /*0550*/  LDS.64 R4, [R0+0x48] ;  /* 0x0000480000047984 */ /* 0x0000280000000a00 */
[----:B------:R0:W0:Y:S01]  /*0560*/  LDS.64 R2, [R0+0x50] ;  /* 0x0000500000027984 */ /* 0x0000220000000a00 */
[----:B------:R-:W-:Y:S06]  /*0570*/  BAR.SYNC.DEFER_BLOCKING 0x0 ;  /* 0x0000000000007b1d */ /* 0x000fec0000010000 */
[----:B-1----:R-:W-:Y:S05]  /*0580*/  @P0 BRA `(.L_x_95) ;  /* 0x0000000400480947 */ /* 0x002fea0003800000 */
[----:B0-----:R-:W-:Y:S01]  /*0590*/  FADD R17, R36, R37 ;  /* 0x0000002524117221 */ /* 0x001fe20000000000 */
[----:B--2---:R-:W-:Y:S01]  /*05a0*/  FADD R20, R34, R35 ;  /* 0x0000002322147221 */ /* 0x004fe20000000000 */
[----:B---3--:R-:W-:Y:S01]  /*05b0*/  FADD R21, R32, R33 ;  /* 0x0000002120157221 */ /* 0x008fe20000000000 */
[----:B----4-:R-:W-:Y:S01]  /*05c0*/  FADD R22, R18, R19 ;  /* 0x0000001312167221 */ /* 0x010fe20000000000 */
        /* <DEDUP_REMOVED lines=14> */
[----:B------:R-:W-:-:S02]  /*06b0*/  ISETP.NE.AND P1, PT, R48, 0x1f, PT ;  /* 0x0000001f3000780c */ /* 0x000fc40003f25270 */
[----:B------:R-:W-:Y:S01]  /*06c0*/  FADD R17, R17, R26 ;  /* 0x0000001a11117221 */ /* 0x000fe20000000000 */
[----:B------:R-:W-:Y:S01]  /*06d0*/  FADD R22, R22, R23 ;  /* 0x0000001716167221 */ /* 0x000fe20000000000 */
[----:B------:R-:W-:-:S03]  /*06e0*/  ISETP.NE.AND P2, PT, R48, RZ, PT ;  /* 0x000000ff3000720c */ /* 0x000fc60003f45270 */
[----:B------:R-:W-:-:S05]  /*06f0*/  FADD R22, R17, R22 ;  /* 0x0000001611167221 */ /* 0x000fca0000000000 */
[----:B------:R-:W0:Y:S01]  /*0700*/  SHFL.UP P0, R21, R22, 0x1, RZ ;  /* 0x0420000016157989 */ /* 0x000e2200000000ff */
[----:B------:R-:W-:Y:S01]  /*0710*/  @!P1 LEA R42, R16, UR4, 0x2 ;  /* 0x00000004102a9c11 */ /* 0x000fe2000f8e10ff */
        /* <DEDUP_REMOVED lines=45> */
[----:B------:R-:W-:Y:S02]  /*09f0*/  ISETP.GE.U32.AND P0, PT, R50, 0x20, PT ;  /* 0x000000203200780c */ /* 0x000fe40003f06070 */
[----:B------:R-:W-:Y:S02]  /*0a00*/  FSEL R20, R30, R20, !P1 ;  /* 0x000000141e147208 */ /* 0x000fe40004800000 */
[----:B------:R-:W-:-:S03]  /*0a10*/  ISETP.NE.AND P1, PT, R50, RZ, PT ;  /* 0x000000ff3200720c */ /* 0x000fc60003f25270 */
[----:B------:R-:W-:-:S05]  /*0a20*/  @P2 FADD R20, R17, R20 ;  /* 0x0000001411142221 */ /* 0x000fca0000000000 */
[----:B------:R-:W-:-:S05]  /*0a30*/  FSEL R17, R17, R20, !P0 ;  /* 0x0000001411117208 */ /* 0x000fca0004000000 */
[----:B------:R-:W-:Y:S01]  /*0a40*/  FADD R20, R36, R17 ;  /* 0x0000001124147221 */ /* 0x000fe20000000000 */
[----:B------:R-:W-:Y:S06]  /*0a50*/  @P1 BRA `(.L_x_96) ;  /* 0x0000000c00f81947 */ /* 0x000fec0003800000 */
[----:B------:R-:W0:Y:S01]  /*0a60*/  LDC.64 R16, c[0x0][0x390] ;  /* 0x0000e400ff107b82 */ /* 0x000e220000000a00 */
[----:B------:R-:W-:Y:S02]  /*0a70*/  IMAD.MOV.U32 R30, RZ, RZ, 0x65 ;  /* 0x00000065ff1e7424 */ /* 0x000fe400078e00ff */
[----:B------:R-:W-:-:S03]  /*0a80*/  IMAD.MOV.U32 R20, RZ, RZ, R36 ;  /* 0x000000ffff147224 */ /* 0x000fc600078e0024 */
[----:B0-----:R0:W-:Y:S01]  /*0a90*/  ST.E.64.STRONG.GPU desc[UR8][R16.64+0x100], R30 ;  /* 0x0001001e10007985 */ /* 0x0011e2000c10fb08 */
[----:B------:R-:W-:Y:S05]  /*0aa0*/  BRA `(.L_x_96) ;  /* 0x0000000c00e47947 */ /* 0x000fea0003800000 */
.L_x_95:
        /* <DEDUP_REMOVED lines=70> */
[----:B------:R-:W-:Y:S02]  /*0f10*/  ISETP.GT.U32.AND P0, PT, R50, 0x1f, PT ;  /* 0x0000001f3200780c */ /* 0x000fe40003f04070 */
[----:B------:R-:W-:Y:S02]  /*0f20*/  FSEL R20, R30, R20, !P1 ;  /* 0x000000141e147208 */ /* 0x000fe40004800000 */
[----:B------:R-:W-:-:S03]  /*0f30*/  ISETP.GE.U32.AND P1, PT, R50, 0x20, PT ;  /* 0x000000203200780c */ /* 0x000fc60003f26070 */
[----:B------:R-:W-:-:S05]  /*0f40*/  @P2 FADD R20, R17, R20 ;  /* 0x0000001411142221 */ /* 0x000fca0000000000 */
[----:B------:R-:W-:Y:S01]  /*0f50*/  FSEL R47, R17, R20, !P1 ;  /* 0x00000014112f7208 */ /* 0x000fe20004800000 */
[----:B------:R-:W-:Y:S06]  /*0f60*/  @P0 BRA `(.L_x_97) ;  /* 0x0000000800900947 */ /* 0x000fec0003800000 */
[----:B------:R-:W0:Y:S01]  /*0f70*/  LDC.64 R16, c[0x0][0x390] ;  /* 0x0000e400ff107b82 */ /* 0x000e220000000a00 */
[----:B------:R-:W-:Y:S02]  /*0f80*/  ISETP.NE.AND P1, PT, R50, RZ, PT ;  /* 0x000000ff3200720c */ /* 0x000fe40003f25270 */
[----:B------:R-:W-:-:S05]  /*0f90*/  LOP3.LUT R20, RZ, R50, RZ, 0x33, !PT ;  /* 0x00000032ff147212 */ /* 0x000fca00078e33ff */
[----:B------:R-:W-:-:S06]  /*0fa0*/  IMAD.IADD R23, R39, 0x1, R20 ;  /* 0x0000000127177824 */ /* 0x000fcc00078e0214 */
        /* <DEDUP_REMOVED lines=11> */
.L_x_127:
[----:B------:R-:W-:Y:S05]  /*1060*/  @!P0 BRA `(.L_x_99) ;  /* 0x0000000000748947 */ /* 0x000fea0003800000 */
[----:B------:R-:W-:-:S07]  /*1070*/  IMAD.MOV.U32 R22, RZ, RZ, 0x3b8 ;  /* 0x000003b8ff167424 */ /* 0x000fce00078e00ff */
.L_x_101:
[----:B------:R-:W-:Y:S01]  /*1080*/  IADD3 R24, PT, PT, R22, 0x1, RZ ;  /* 0x0000000116187810 */ /* 0x000fe20007ffe0ff */
[----:B------:R-:W-:-:S03]  /*1090*/  IMAD R39, R39, 0x41a7, RZ ;  /* 0x000041a727277824 */ /* 0x000fc600078e02ff */
[----:B------:R-:W0:Y:S01]  /*10a0*/  I2F.U32.RP R25, R24 ;  /* 0x0000001800197306 */ /* 0x000e220000209000 */
[----:B------:R-:W-:Y:S01]  /*10b0*/  IMAD.MOV R29, RZ, RZ, -R24 ;  /* 0x000000ffff1d7224 */ /* 0x000fe200078e0a18 */
[----:B------:R-:W-:Y:S02]  /*10c0*/  LOP3.LUT R39, R39, 0x7fffffff, RZ, 0xc0, !PT ;  /* 0x7fffffff27277812 */ /* 0x000fe400078ec0ff */
[----:B------:R-:W-:-:S04]  /*10d0*/  ISETP.NE.U32.AND P2, PT, R24, RZ, PT ;  /* 0x000000ff1800720c */ /* 0x000fc80003f45070 */
[----:B0-----:R-:W0:Y:S02]  /*10e0*/  MUFU.RCP R25, R25 ;  /* 0x0000001900197308 */ /* 0x001e240000001000 */
[----:B0-----:R-:W-:-:S06]  /*10f0*/  VIADD R20, R25, 0xffffffe ;  /* 0x0ffffffe19147836 */ /* 0x001fcc0000000000 */
[----:B------:R0:W1:Y:S02]  /*1100*/  F2I.FTZ.U32.TRUNC.NTZ R21, R20 ;  /* 0x0000001400157305 */ /* 0x000064000021f000 */
[----:B0-----:R-:W-:Y:S02]  /*1110*/  HFMA2 R20, -RZ, RZ, 0, 0 ;  /* 0x00000000ff147431 */ /* 0x001fe400000001ff */
[----:B-1----:R-:W-:-:S04]  /*1120*/  IMAD R29, R29, R21, RZ ;  /* 0x000000151d1d7224 */ /* 0x002fc800078e02ff */
[----:B------:R-:W-:-:S06]  /*1130*/  IMAD.HI.U32 R28, R21, R29, R20 ;  /* 0x0000001d151c7227 */ /* 0x000fcc00078e0014 */
[----:B------:R-:W-:-:S04]  /*1140*/  IMAD.HI.U32 R28, R28, R39, RZ ;  /* 0x000000271c1c7227 */ /* 0x000fc800078e00ff */
[----:B------:R-:W-:-:S04]  /*1150*/  IMAD.MOV R28, RZ, RZ, -R28 ;  /* 0x000000ffff1c7224 */ /* 0x000fc800078e0a1c */
[----:B------:R-:W-:-:S05]  /*1160*/  IMAD R21, R24, R28, R39 ;  /* 0x0000001c18157224 */ /* 0x000fca00078e0227 */
[----:B------:R-:W-:-:S13]  /*1170*/  ISETP.GE.U32.AND P0, PT, R21, R24, PT ;  /* 0x000000181500720c */ /* 0x000fda0003f06070 */
[----:B------:R-:W-:-:S05]  /*1180*/  @P0 IMAD.IADD R21, R21, 0x1, -R24 ;  /* 0x0000000115150824 */ /* 0x000fca00078e0a18 */
[----:B------:R-:W-:-:S13]  /*1190*/  ISETP.GE.U32.AND P0, PT, R21, R24, PT ;  /* 0x000000181500720c */ /* 0x000fda0003f06070 */
[----:B------:R-:W-:Y:S02]  /*11a0*/  @P0 IADD3 R21, PT, PT, -R24, R21, RZ ;  /* 0x0000001518150210 */ /* 0x000fe40007ffe1ff */
[----:B------:R-:W-:-:S04]  /*11b0*/  @!P2 LOP3.LUT R21, RZ, R24, RZ, 0x33, !PT ;  /* 0x00000018ff15a212 */ /* 0x000fc800078e33ff */
[----:B------:R-:W-:Y:S05]  /*11c0*/  NANOSLEEP R21 ;  /* 0x000000150000735d */ /* 0x000fea0003800000 */
[----:B------:R-:W2:Y:S01]  /*11d0*/  LD.E.64.STRONG.GPU R28, desc[UR8][R16.64+0x100] ;  /* 0x00010008101c7980 */ /* 0x000ea2000c10fb00 */
[----:B------:R-:W-:Y:S01]  /*11e0*/  UMOV UR5, 0xffffffff ;  /* 0xffffffff00057882 */ /* 0x000fe20000000000 */
[----:B------:R-:W-:Y:S02]  /*11f0*/  SHF.R.U32.HI R22, RZ, 0x1, R22 ;  /* 0x00000001ff167819 */ /* 0x000fe40000011616 */
[----:B--2---:R-:W-:Y:S01]  /*1200*/  ISETP.NE.AND P0, PT, R28, 0x63, PT ;  /* 0x000000631c00780c */ /* 0x004fe20003f05270 */
[----:B------:R-:W-:-:S12]  /*1210*/  BRA.DIV UR5, `(.L_x_100) ;  /* 0x0000003205fc7947 */ /* 0x000fd8000b800000 */
[----:B------:R-:W-:-:S13]  /*1220*/  VOTE.ANY P0, !P0 ;  /* 0x0000000000ff7806 */ /* 0x000fda0004000100 */
.L_x_130:
[----:B------:R-:W-:Y:S05]  /*1230*/  @P0 BRA `(.L_x_101) ;  /* 0xfffffffc00900947 */ /* 0x000fea000383ffff */
.L_x_99:
[----:B------:R-:W-:Y:S01]  /*1240*/  UMOV UR5, 0xffffffff ;  /* 0xffffffff00057882 */ /* 0x000fe20000000000 */
[----:B------:R-:W-:Y:S02]  /*1250*/  ISETP.NE.AND P0, PT, R28, 0x65, PT ;  /* 0x000000651c00780c */ /* 0x000fe40003f05270 */
[----:B------:R-:W-:Y:S11]  /*1260*/  BRA.DIV UR5, `(.L_x_102) ;  /* 0x0000003605087947 */ /* 0x000ff6000b800000 */
[----:B------:R-:W0:Y:S01]  /*1270*/  S2R R49, SR_GEMASK ;  /* 0x0000000000317919 */ /* 0x000e220000003c00 */
[----:B------:R-:W-:Y:S01]  /*1280*/  VOTE.ANY R21, PT, !P0 ;  /* 0x0000000000157806 */ /* 0x000fe200040e0100 */
[C---:B------:R-:W-:Y:S01]  /*1290*/  VIADD R42, R48.reuse, 0x2 ;  /* 0x00000002302a7836 */ /* 0x040fe20000000000 */
[C---:B------:R-:W-:Y:S01]  /*12a0*/  IADD3 R30, PT, PT, R48.reuse, 0x4, RZ ;  /* 0x00000004301e7810 */ /* 0x040fe20007ffe0ff */
[C---:B------:R-:W-:Y:S01]  /*12b0*/  VIADD R25, R48.reuse, 0x8 ;  /* 0x0000000830197836 */ /* 0x040fe20000000000 */
[----:B------:R-:W1:Y:S01]  /*12c0*/  LDC.64 R40, c[0x0][0x390] ;  /* 0x0000e400ff287b82 */ /* 0x000e620000000a00 */
[----:B------:R-:W-:Y:S01]  /*12d0*/  VIADD R24, R48, 0x10 ;  /* 0x0000001030187836 */ /* 0x000fe20000000000 */
[----:B-1----:R-:W-:Y:S02]  /*12e0*/  IADD3 R40, P3, PT, R40, 0x100, RZ ;  /* 0x0000010028287810 */ /* 0x002fe40007f7e0ff */
[----:B0-----:R-:W-:Y:S02]  /*12f0*/  LOP3.LUT R21, R21, 0x80000000, R49, 0xec, !PT ;  /* 0x8000000015157812 */ /* 0x001fe400078eec31 */
[----:B------:R-:W-:-:S03]  /*1300*/  IADD3.X R41, PT, PT, RZ, R41, RZ, P3, !PT ;  /* 0x00000029ff297210 */ /* 0x000fc60001ffe4ff */
        /* <DEDUP_REMOVED lines=20> */
[----:B------:R-:W-:-:S08]  /*1450*/  IMAD.MOV.U32 R43, RZ, RZ, R29 ;  /* 0x000000ffff2b7224 */ /* 0x000fd000078e001d */
.L_x_139:
[----:B------:R-:W-:Y:S05]  /*1460*/  @!P0 BRA `(.L_x_103) ;  /* 0x0000000400148947 */ /* 0x000fea0003800000 */
[----:B------:R-:W-:-:S07]  /*1470*/  IMAD.MOV.U32 R44, RZ, RZ, 0x3b8 ;  /* 0x000003b8ff2c7424 */ /* 0x000fce00078e00ff */
.L_x_109:
        /* <DEDUP_REMOVED lines=10> */
.L_x_142:
[----:B------:R-:W-:Y:S05]  /*1520*/  @!P0 BRA `(.L_x_105) ;  /* 0x0000000000748947 */ /* 0x000fea0003800000 */
[----:B------:R-:W-:-:S07]  /*1530*/  IMAD.MOV.U32 R22, RZ, RZ, R44 ;  /* 0x000000ffff167224 */ /* 0x000fce00078e002c */
.L_x_107:
[----:B------:R-:W-:Y:S01]  /*1540*/  IADD3 R28, PT, PT, R22, 0x1, RZ ;  /* 0x00000001161c7810 */ /* 0x000fe20007ffe0ff */
[----:B------:R-:W-:-:S03]  /*1550*/  IMAD R51, R39, 0x41a7, RZ ;  /* 0x000041a727337824 */ /* 0x000fc600078e02ff */
[----:B------:R-:W0:Y:S01]  /*1560*/  I2F.U32.RP R29, R28 ;  /* 0x0000001c001d7306 */ /* 0x000e220000209000 */
[----:B------:R-:W-:Y:S01]  /*1570*/  IMAD.MOV R53, RZ, RZ, -R28 ;  /* 0x000000ffff357224 */ /* 0x000fe200078e0a1c */
[----:B------:R-:W-:-:S06]  /*1580*/  ISETP.NE.U32.AND P2, PT, R28, RZ, PT ;  /* 0x000000ff1c00720c */ /* 0x000fcc0003f45070 */
[----:B0-----:R-:W0:Y:S02]  /*1590*/  MUFU.RCP R29, R29 ;  /* 0x0000001d001d7308 */ /* 0x001e240000001000 */
[----:B0-----:R-:W-:-:S06]  /*15a0*/  VIADD R20, R29, 0xffffffe ;  /* 0x0ffffffe1d147836 */ /* 0x001fcc0000000000 */
[----:B------:R0:W1:Y:S02]  /*15b0*/  F2I.FTZ.U32.TRUNC.NTZ R21, R20 ;  /* 0x0000001400157305 */ /* 0x000064000021f000 */
[----:B0-----:R-:W-:Y:S02]  /*15c0*/  HFMA2 R20, -RZ, RZ, 0, 0 ;  /* 0x00000000ff147431 */ /* 0x001fe400000001ff */
[----:B-1----:R-:W-:-:S04]  /*15d0*/  IMAD R39, R53, R21, RZ ;  /* 0x0000001535277224 */ /* 0x002fc800078e02ff */
[----:B------:R-:W-:Y:S01]  /*15e0*/  IMAD.HI.U32 R52, R21, R39, R20 ;  /* 0x0000002715347227 */ /* 0x000fe200078e0014 */
[----:B------:R-:W-:-:S05]  /*15f0*/  LOP3.LUT R39, R51, 0x7fffffff, RZ, 0xc0, !PT ;  /* 0x7fffffff33277812 */ /* 0x000fca00078ec0ff */
        /* <DEDUP_REMOVED lines=15> */
.L_x_145:
[----:B------:R-:W-:Y:S05]  /*16f0*/  @P0 BRA `(.L_x_107) ;  /* 0xfffffffc00900947 */ /* 0x000fea000383ffff */
.L_x_105:
[----:B------:R-:W-:Y:S01]  /*1700*/  UMOV UR5, 0xffffffff ;  /* 0xffffffff00057882 */ /* 0x000fe20000000000 */
[----:B------:R-:W-:Y:S02]  /*1710*/  ISETP.NE.AND P0, PT, R28, 0x65, PT ;  /* 0x000000651c00780c */ /* 0x000fe40003f05270 */
[----:B------:R-:W-:Y:S11]  /*1720*/  BRA.DIV UR5, `(.L_x_108) ;  /* 0x00000036050c7947 */ /* 0x000ff6000b800000 */
        /* <DEDUP_REMOVED lines=24> */
.L_x_154:
[----:B------:R-:W-:Y:S05]  /*18b0*/  @P0 BRA `(.L_x_109) ;  /* 0xfffffff800f00947 */ /* 0x000fea000383ffff */
.L_x_103:
        /* <DEDUP_REMOVED lines=8> */
[----:B0-----:R-:W-:-:S05]  /*1940*/  @!P1 LEA R16, R17, R16, 0x18 ;  /* 0x0000001011109211 */ /* 0x001fca00078ec0ff */
[----:B------:R1:W-:Y:S04]  /*1950*/  @!P1 STS [R16+0x8], R31 ;  /* 0x0000081f10009388 */ /* 0x0003e80000000800 */
[----:B------:R1:W-:Y:S01]  /*1960*/  @!P1 STS [R16+0x4], R43 ;  /* 0x0000042b10009388 */ /* 0x0003e20000000800 */
[----:B--2---:R-:W-:Y:S01]  /*1970*/  @!P0 LEA R22, R21, R20, 0x18 ;  /* 0x0000001415168211 */ /* 0x004fe200078ec0ff */
[----:B------:R-:W-:Y:S02]  /*1980*/  IMAD.MOV.U32 R20, RZ, RZ, R47 ;  /* 0x000000ffff147224 */ /* 0x000fe400078e002f */
[----:B------:R-:W-:Y:S02]  /*1990*/  @!P0 IMAD.MOV.U32 R20, RZ, RZ, R43 ;  /* 0x000000ffff148224 */ /* 0x000fe400078e002b */
[----:B------:R1:W-:Y:S05]  /*19a0*/  @!P0 STS [R22+0x4c], R43 ;  /* 0x00004c2b16008388 */ /* 0x0003ea0000000800 */
.L_x_97:
[----:B------:R-:W-:Y:S05]  /*19b0*/  WARPSYNC.ALL ;  /* 0x0000000000007948 */ /* 0x000fea0003800000 */
[----:B------:R-:W0:Y:S08]  /*19c0*/  S2UR UR6, SR_CgaCtaId ;  /* 0x00000000000679c3 */ /* 0x000e300000008800 */
[----:B------:R-:W-:Y:S01]  /*19d0*/  BAR.SYNC.DEFER_BLOCKING 0x0 ;  /* 0x0000000000007b1d */ /* 0x000fe20000010000 */
[----:B------:R-:W-:-:S05]  /*19e0*/  ISETP.NE.AND P0, PT, R50, RZ, PT ;  /* 0x000000ff3200720c */ /* 0x000fca0003f05270 */
[----:B------:R-:W-:Y:S02]  /*19f0*/  UMOV UR5, 0x400 ;  /* 0x0000040000057882 */ /* 0x000fe40000000000 */
[----:B0-----:R-:W-:-:S09]  /*1a00*/  ULEA UR5, UR6, UR5, 0x18 ;  /* 0x0000000506057291 */ /* 0x001fd2000f8ec0ff */
[----:B-1----:R-:W0:Y:S02]  /*1a10*/  LDS R16, [UR5+0x4c] ;  /* 0x00004c05ff107984 */ /* 0x002e240008000800 */
[----:B0-----:R-:W-:-:S04]  /*1a20*/  @P0 FADD R20, R16, R20 ;  /* 0x0000001410140221 */ /* 0x001fc80000000000 */
[----:B------:R-:W-:-:S07]  /*1a30*/  FADD R20, R36, R20 ;  /* 0x0000001424147221 */ /* 0x000fce0000000000 */
.L_x_96:
[----:B------:R-:W-:Y:S05]  /*1a40*/  BSYNC.RECONVERGENT B0 ;  /* 0x0000000000007941 */ /* 0x000fea0003800200 */
.L_x_94:
[----:B------:R-:W-:Y:S01]  /*1a50*/  FADD R21, R37, R20 ;  /* 0x0000001425157221 */ /* 0x000fe20000000000 */
[----:B------:R-:W-:Y:S03]  /*1a60*/  BAR.SYNC.DEFER_BLOCKING 0x0 ;  /* 0x0000000000007b1d */ /* 0x000fe60000010000 */
[----:B------:R-:W-:-:S03]  /*1a70*/  FADD R34, R34, R21 ;  /* 0x0000001522227221 */ /* 0x000fc60000000000 */
[----:B------:R-:W1:Y:S01]  /*1a80*/  LDCU.64 UR6, c[0x0][0x388] ;  /* 0x00007100ff0677ac */ /* 0x000e620008000a00 */
[----:B------:R-:W-:-:S04]  /*1a90*/  FADD R35, R35, R34 ;  /* 0x0000002223237221 */ /* 0x000fc80000000000 */
[----:B------:R-:W-:-:S04]  /*1aa0*/  FADD R32, R32, R35 ;  /* 0x0000002320207221 */ /* 0x000fc80000000000 */
[----:B------:R-:W-:-:S04]  /*1ab0*/  FADD R33, R33, R32 ;  /* 0x0000002021217221 */ /* 0x000fc80000000000 */
[----:B------:R-:W-:-:S04]  /*1ac0*/  FADD R18, R18, R33 ;  /* 0x0000002112127221 */ /* 0x000fc80000000000 */
[----:B------:R-:W-:Y:S01]  /*1ad0*/  FADD R19, R19, R18 ;  /* 0x0000001213137221 */ /* 0x000fe20000000000 */
[----:B------:R-:W-:Y:S01]  /*1ae0*/  STS.64 [R0], R20 ;  /* 0x0000001400007388 */ /* 0x000fe20000000a00 */
[----:B-1----:R-:W-:Y:S02]  /*1af0*/  IADD3 R46, P0, PT, R46, UR6, RZ ;  /* 0x000000062e2e7c10 */ /* 0x002fe4000ff1e0ff */
[----:B------:R-:W-:Y:S01]  /*1b00*/  FADD R14, R14, R19 ;  /* 0x000000130e0e7221 */ /* 0x000fe20000000000 */
[----:B------:R-:W-:Y:S01]  /*1b10*/  STS.64 [R0+0x8], R34 ;  /* 0x0000082200007388 */ /* 0x000fe20000000a00 */
[----:B------:R-:W-:Y:S02]  /*1b20*/  IADD3.X R47, PT, PT, R45, UR7, RZ, P0, !PT ;  /* 0x000000072d2f7c10 */ /* 0x000fe400087fe4ff */
[----:B------:R-:W-:Y:S01]  /*1b30*/  FADD R15, R15, R14 ;  /* 0x0000000e0f0f7221 */ /* 0x000fe20000000000 */
[----:B------:R-:W-:Y:S03]  /*1b40*/  STS.64 [R0+0x10], R32 ;  /* 0x0000102000007388 */ /* 0x000fe60000000a00 */
[----:B------:R-:W-:Y:S01]  /*1b50*/  FADD R12, R12, R15 ;  /* 0x0000000f0c0c7221 */ /* 0x000fe20000000000 */
[----:B------:R-:W-:Y:S03]  /*1b60*/  STS.64 [R0+0x18], R18 ;  /* 0x0000181200007388 */ /* 0x000fe60000000a00 */
[----:B------:R-:W-:Y:S01]  /*1b70*/  FADD R13, R13, R12 ;  /* 0x0000000c0d0d7221 */ /* 0x000fe20000000000 */
[----:B------:R-:W-:Y:S03]  /*1b80*/  STS.64 [R0+0x20], R14 ;  /* 0x0000200e00007388 */ /* 0x000fe60000000a00 */
[----:B------:R-:W-:Y:S01]  /*1b90*/  FADD R10, R10, R13 ;  /* 0x0000000d0a0a7221 */ /* 0x000fe20000000000 */
[----:B------:R-:W-:Y:S03]  /*1ba0*/  STS.64 [R0+0x28], R12 ;  /* 0x0000280c00007388 */ /* 0x000fe60000000a00 */
[----:B------:R-:W-:-:S04]  /*1bb0*/  FADD R11, R11, R10 ;  /* 0x0000000a0b0b7221 */ /* 0x000fc80000000000 */
        /* <DEDUP_REMOVED lines=11> */
[----:B------:R-:W-:-:S05]  /*1c70*/  FADD R3, R3, R2 ;  /* 0x0000000203037221 */ /* 0x000fca0000000000 */
[----:B------:R-:W-:Y:S01]  /*1c80*/  STS.64 [R0+0x50], R2 ;  /* 0x0000500200007388 */ /* 0x000fe20000000a00 */
[----:B------:R-:W-:-:S03]  /*1c90*/  NOP ;  /* 0x0000000000007918 */ /* 0x000fc60000000000 */
[----:B0-----:R-:W0:Y:S04]  /*1ca0*/  LDS R17, [R38] ;  /* 0x0000000026117984 */ /* 0x001e280000000800 */
        /* <DEDUP_REMOVED lines=44> */
.L_x_93:
[----:B------:R-:W-:-:S13]  /*1f70*/  ISETP.NE.AND P0, PT, R0, RZ, PT ;  /* 0x000000ff0000720c */ /* 0x000fda0003f05270 */
[----:B------:R-:W-:Y:S05]  /*1f80*/  @!P0 EXIT ;  /* 0x000000000000894d */ /* 0x000fea0003800000 */
[----:B------:R-:W0:Y:S02]  /*1f90*/  LDC.64 R2, c[0x0][0x380] ;  /* 0x0000e000ff027b82 */ /* 0x000e240000000a00 */
[----:B0-----:R-:W-:-:S05]  /*1fa0*/  IMAD.WIDE.U32 R2, R5, 0x4, R2 ;  /* 0x0000000405027825 */ /* 0x001fca00078e0002 */
        /* <DEDUP_REMOVED lines=8> */
[-C--:B------:R-:W-:Y:S02]  /*2030*/  ISETP.GE.U32.AND P6, PT, R31, R0.reuse, PT ;  /* 0x000000001f00720c */ /* 0x080fe40003fc6070 */
[----:B------:R-:W-:Y:S02]  /*2040*/  ISETP.GE.U32.AND P2, PT, R5, R0, PT ;  /* 0x000000000500720c */ /* 0x000fe40003f46070 */
[C---:B------:R-:W-:Y:S02]  /*2050*/  IADD3 R5, PT, PT, R31.reuse, 0xc0, RZ ;  /* 0x000000c01f057810 */ /* 0x040fe40007ffe0ff */
[----:B------:R-:W-:Y:S02]  /*2060*/  LEA R4, P1, R31, R2, 0x2 ;  /* 0x000000021f047211 */ /* 0x000fe400078210ff */
[----:B------:R-:W-:-:S02]  /*2070*/  ISETP.GE.U32.AND P5, PT, R5, R0, PT ;  /* 0x000000000500720c */ /* 0x000fc40003fa6070 */
[----:B------:R-:W-:Y:S01]  /*2080*/  IADD3.X R5, PT, PT, RZ, R3, RZ, P1, !PT ;  /* 0x00000003ff057210 */ /* 0x000fe20000ffe4ff */
[----:B0-----:R-:W-:Y:S01]  /*2090*/  VIADD R3, R31, 0x140 ;  /* 0x000001401f037836 */ /* 0x001fe20000000000 */
[-C--:B------:R-:W-:Y:S01]  /*20a0*/  ISETP.GE.U32.AND P0, PT, R9, R0.reuse, PT ;  /* 0x000000000900720c */ /* 0x080fe20003f06070 */
[----:B------:R-:W-:Y:S01]  /*20b0*/  VIADD R9, R31, 0xe0 ;  /* 0x000000e01f097836 */ /* 0x000fe20000000000 */
[----:B------:R-:W-:Y:S01]  /*20c0*/  ISETP.GE.U32.AND P3, PT, R11, R0, PT ;  /* 0x000000000b00720c */ /* 0x000fe20003f66070 */
[----:B------:R-:W-:-:S03]  /*20d0*/  VIADD R11, R31, 0x100 ;  /* 0x000001001f0b7836 */ /* 0x000fc60000000000 */
[-C--:B------:R-:W-:Y:S01]  /*20e0*/  ISETP.GE.U32.AND P4, PT, R9, R0.reuse, PT ;  /* 0x000000000900720c */ /* 0x080fe20003f86070 */
[C---:B------:R-:W-:Y:S01]  /*20f0*/  VIADD R51, R31.reuse, 0x80 ;  /* 0x000000801f337836 */ /* 0x040fe20000000000 */
[C---:B------:R-:W-:Y:S02]  /*2100*/  IADD3 R49, PT, PT, R31.reuse, 0x160, RZ ;  /* 0x000001601f317810 */ /* 0x040fe40007ffe0ff */
[----:B------:R-:W-:Y:S02]  /*2110*/  IADD3 R52, PT, PT, R31, 0x60, RZ ;  /* 0x000000601f347810 */ /* 0x000fe40007ffe0ff */
[----:B------:R-:W-:Y:S01]  /*2120*/  ISETP.GE.U32.AND P1, PT, R11, R0, PT ;  /* 0x000000000b00720c */ /* 0x000fe20003f26070 */
[C---:B------:R-:W-:Y:S01]  /*2130*/  VIADD R13, R31.reuse, 0x1e0 ;  /* 0x000001e01f0d7836 */ /* 0x040fe20000000000 */
[C---:B------:R-:W-:Y:S01]  /*2140*/  IADD3 R46, PT, PT, R31.reuse, 0x1c0, RZ ;  /* 0x000001c01f2e7810 */ /* 0x040fe20007ffe0ff */
[C---:B------:R-:W-:Y:S02]  /*2150*/  VIADD R50, R31.reuse, 0x120 ;  /* 0x000001201f327836 */ /* 0x040fe40000000000 */
[----:B------:R-:W-:-:S02]  /*2160*/  VIADD R48, R31, 0x180 ;  /* 0x000001801f307836 */ /* 0x000fc40000000000 */
[C---:B------:R-:W-:Y:S02]  /*2170*/  VIADD R45, R31.reuse, 0x200 ;  /* 0x000002001f2d7836 */ /* 0x040fe40000000000 */
[C---:B------:R-:W-:Y:S02]  /*2180*/  VIADD R41, R31.reuse, 0x220 ;  /* 0x000002201f297836 */ /* 0x040fe40000000000 */
[C---:B------:R-:W-:Y:S02]  /*2190*/  VIADD R40, R31.reuse, 0x260 ;  /* 0x000002601f287836 */ /* 0x040fe40000000000 */
[----:B------:R-:W-:Y:S02]  /*21a0*/  VIADD R2, R31, 0x280 ;  /* 0x000002801f027836 */ /* 0x000fe40000000000 */
[----:B--2---:R-:W-:Y:S02]  /*21b0*/  IMAD.MOV.U32 R17, RZ, RZ, R7 ;  /* 0x000000ffff117224 */ /* 0x004fe400078e0007 */
[----:B------:R-:W2:Y:S01]  /*21c0*/  @!P6 LDG.E R7, desc[UR8][R4.64] ;  /* 0x000000080407e981 */ /* 0x000ea2000c1e1900 */
[----:B------:R-:W-:Y:S01]  /*21d0*/  ISETP.GE.U32.AND P6, PT, R3, R0, PT ;  /* 0x000000000300720c */ /* 0x000fe20003fc6070 */
[----:B------:R-:W-:Y:S01]  /*21e0*/  VIADD R3, R31, 0x1a0 ;  /* 0x000001a01f037836 */ /* 0x000fe20000000000 */
[-C--:B------:R-:W-:Y:S01]  /*21f0*/  MOV R9, R17.reuse ;  /* 0x0000001100097202 */ /* 0x080fe20000000f00 */
[--C-:B------:R-:W-:Y:S01]  /*2200*/  IMAD.MOV.U32 R21, RZ, RZ, R17.reuse ;  /* 0x000000ffff157224 */ /* 0x100fe200078e0011 */
[-C--:B------:R-:W-:Y:S01]  /*2210*/  MOV R29, R17.reuse ;  /* 0x00000011001d7202 */ /* 0x080fe20000000f00 */
[----:B------:R-:W-:Y:S01]  /*2220*/  IMAD.MOV.U32 R19, RZ, RZ, R17 ;  /* 0x000000ffff137224 */ /* 0x000fe200078e0011 */
[----:B------:R-:W-:-:S02]  /*2230*/  MOV R23, R17 ;  /* 0x0000001100177202 */ /* 0x000fc40000000f00 */
[----:B------:R-:W3:Y:S01]  /*2240*/  @!P2 LDG.E R9, desc[UR8][R4.64+0x80] ;  /* 0x000080080409a981 */ /* 0x000ee2000c1e1900 */
[-C--:B------:R-:W-:Y:S01]  /*2250*/  ISETP.GE.U32.AND P2, PT, R3, R0.reuse, PT ;  /* 0x000000000300720c */ /* 0x080fe20003f46070 */
[----:B------:R-:W-:Y:S01]  /*2260*/  VIADD R3, R31, 0x240 ;  /* 0x000002401f037836 */ /* 0x000fe20000000000 */
[----:B------:R-:W-:Y:S01]  /*2270*/  MOV R11, R17 ;  /* 0x00000011000b7202 */ /* 0x000fe20000000f00 */
[----:B------:R-:W4:Y:S01]  /*2280*/  @!P5 LDG.E R21, desc[UR8][R4.64+0x300] ;  /* 0x000300080415d981 */ /* 0x000f22000c1e1900 */
[----:B------:R-:W-:-:S03]  /*2290*/  ISETP.GE.U32.AND P5, PT, R52, R0, PT ;  /* 0x000000003400720c */ /* 0x000fc60003fa6070 */
[----:B------:R-:W5:Y:S01]  /*22a0*/  @!P6 LDG.E R29, desc[UR8][R4.64+0x500] ;  /* 0x00050008041de981 */ /* 0x000f62000c1e1900 */
[----:B------:R-:W-:-:S03]  /*22b0*/  ISETP.GE.U32.AND P6, PT, R49, R0, PT ;  /* 0x000000003100720c */ /* 0x000fc60003fc6070 */
[----:B------:R-:W5:Y:S01]  /*22c0*/  @!P4 LDG.E R23, desc[UR8][R4.64+0x380] ;  /* 0x000380080417c981 */ /* 0x000f62000c1e1900 */
[----:B------:R-:W-:-:S03]  /*22d0*/  ISETP.GE.U32.AND P4, PT, R51, R0, PT ;  /* 0x000000003300720c */ /* 0x000fc60003f86070 */
[----:B------:R-:W5:Y:S01]  /*22e0*/  @!P3 LDG.E R19, desc[UR8][R4.64+0x280] ;  /* 0x000280080413b981 */ /* 0x000f62000c1e1900 */
[-C--:B------:R-:W-:Y:S01]  /*22f0*/  ISETP.GE.U32.AND P3, PT, R3, R0.reuse, PT ;  /* 0x000000000300720c */ /* 0x080fe20003f66070 */
[----:B------:R-:W-:Y:S01]  /*2300*/  VIADD R3, R31, 0x2a0 ;  /* 0x000002a01f037836 */ /* 0x000fe20000000000 */
[-C--:B------:R-:W-:Y:S01]  /*2310*/  MOV R31, R17.reuse ;  /* 0x00000011001f7202 */ /* 0x080fe20000000f00 */
[----:B------:R-:W5:Y:S01]  /*2320*/  @!P0 LDG.E R11, desc[UR8][R4.64+0x100] ;  /* 0x00010008040b8981 */ /* 0x000f62000c1e1900 */
[-C--:B------:R-:W-:Y:S01]  /*2330*/  ISETP.GE.U32.AND P0, PT, R13, R0.reuse, PT ;  /* 0x000000000d00720c */ /* 0x080fe20003f06070 */
[--C-:B------:R-:W-:Y:S01]  /*2340*/  IMAD.MOV.U32 R25, RZ, RZ, R17.reuse ;  /* 0x000000ffff197224 */ /* 0x100fe200078e0011 */
[----:B------:R-:W-:Y:S01]  /*2350*/  MOV R15, R17 ;  /* 0x00000011000f7202 */ /* 0x000fe20000000f00 */
[----:B------:R-:W-:Y:S01]  /*2360*/  IMAD.MOV.U32 R13, RZ, RZ, R17 ;  /* 0x000000ffff0d7224 */ /* 0x000fe200078e0011 */
[----:B------:R-:W5:Y:S01]  /*2370*/  @!P6 LDG.E R31, desc[UR8][R4.64+0x580] ;  /* 0x00058008041fe981 */ /* 0x000f62000c1e1900 */
[----:B------:R-:W-:-:S03]  /*2380*/  ISETP.GE.U32.AND P6, PT, R41, R0, PT ;  /* 0x000000002900720c */ /* 0x000fc60003fc6070 */
[----:B------:R-:W5:Y:S01]  /*2390*/  @!P1 LDG.E R25, desc[UR8][R4.64+0x400] ;  /* 0x0004000804199981 */ /* 0x000f62000c1e1900 */
[----:B------:R-:W-:-:S03]  /*23a0*/  ISETP.GE.U32.AND P1, PT, R50, R0, PT ;  /* 0x000000003200720c */ /* 0x000fc60003f26070 */
[----:B------:R-:W5:Y:S01]  /*23b0*/  @!P5 LDG.E R13, desc[UR8][R4.64+0x180] ;  /* 0x00018008040dd981 */ /* 0x000f62000c1e1900 */
[----:B------:R-:W-:-:S03]  /*23c0*/  ISETP.GE.U32.AND P5, PT, R48, R0, PT ;  /* 0x000000003000720c */ /* 0x000fc60003fa6070 */
[----:B------:R-:W5:Y:S01]  /*23d0*/  @!P4 LDG.E R15, desc[UR8][R4.64+0x200] ;  /* 0x00020008040fc981 */ /* 0x000f62000c1e1900 */
[-C--:B------:R-:W-:Y:S01]  /*23e0*/  ISETP.GE.U32.AND P4, PT, R46, R0.reuse, PT ;  /* 0x000000002e00720c */ /* 0x080fe20003f86070 */
[--C-:B------:R-:W-:Y:S01]  /*23f0*/  IMAD.MOV.U32 R27, RZ, RZ, R17.reuse ;  /* 0x000000ffff1b7224 */ /* 0x100fe200078e0011 */
[-C--:B------:R-:W-:Y:S01]  /*2400*/  MOV R53, R17.reuse ;  /* 0x0000001100357202 */ /* 0x080fe20000000f00 */
[--C-:B------:R-:W-:Y:S01]  /*2410*/  IMAD.MOV.U32 R33, RZ, RZ, R17.reuse ;  /* 0x000000ffff217224 */ /* 0x100fe200078e0011 */
[----:B------:R-:W-:Y:S01]  /*2420*/  MOV R37, R17 ;  /* 0x0000001100257202 */ /* 0x000fe20000000f00 */
[----:B------:R-:W-:Y:S02]  /*2430*/  IMAD.MOV.U32 R35, RZ, RZ, R17 ;  /* 0x000000ffff237224 */ /* 0x000fe400078e0011 */
[----:B------:R-:W5:Y:S01]  /*2440*/  @!P1 LDG.E R27, desc[UR8][R4.64+0x480] ;  /* 0x00048008041b9981 */ /* 0x000f62000c1e1900 */
[----:B------:R-:W-:-:S03]  /*2450*/  ISETP.GE.U32.AND P1, PT, R45, R0, PT ;  /* 0x000000002d00720c */ /* 0x000fc60003f26070 */
[----:B------:R-:W5:Y:S04]  /*2460*/  @!P6 LDG.E R53, desc[UR8][R4.64+0x880] ;  /* 0x000880080435e981 */ /* 0x000f68000c1e1900 */
[----:B------:R-:W5:Y:S01]  /*2470*/  @!P5 LDG.E R33, desc[UR8][R4.64+0x600] ;  /* 0x000600080421d981 */ /* 0x000f62000c1e1900 */
[----:B------:R-:W-:-:S03]  /*2480*/  ISETP.GE.U32.AND P5, PT, R40, R0, PT ;  /* 0x000000002800720c */ /* 0x000fc60003fa6070 */
[----:B------:R-:W5:Y:S01]  /*2490*/  @!P2 LDG.E R35, desc[UR8][R4.64+0x680] ;  /* 0x000680080423a981 */ /* 0x000f62000c1e1900 */
[----:B------:R-:W-:-:S03]  /*24a0*/  ISETP.GE.U32.AND P2, PT, R2, R0, PT ;  /* 0x000000000200720c */ /* 0x000fc60003f46070 */
[----:B------:R-:W5:Y:S01]  /*24b0*/  @!P4 LDG.E R37, desc[UR8][R4.64+0x700] ;  /* 0x000700080425c981 */ /* 0x000f62000c1e1900 */
[----:B------:R-:W-:Y:S01]  /*24c0*/  ISETP.GE.U32.AND P4, PT, R3, R0, PT ;  /* 0x000000000300720c */ /* 0x000fe20003f86070 */
[--C-:B------:R-:W-:Y:S01]  /*24d0*/  IMAD.MOV.U32 R43, RZ, RZ, R17.reuse ;  /* 0x000000ffff2b7224 */ /* 0x100fe200078e0011 */
[----:B------:R-:W-:Y:S01]  /*24e0*/  MOV R18, R17 ;  /* 0x0000001100127202 */ /* 0x000fe20000000f00 */
[--C-:B------:R-:W-:Y:S02]  /*24f0*/  IMAD.MOV.U32 R47, RZ, RZ, R17.reuse ;  /* 0x000000ffff2f7224 */ /* 0x100fe400078e0011 */
[--C-:B------:R-:W-:Y:S02]  /*2500*/  IMAD.MOV.U32 R14, RZ, RZ, R17.reuse ;  /* 0x000000ffff0e7224 */ /* 0x100fe400078e0011 */
[----:B------:R-:W-:Y:S01]  /*2510*/  IMAD.MOV.U32 R16, RZ, RZ, R17 ;  /* 0x000000ffff107224 */ /* 0x000fe200078e0011 */
        /* <DEDUP_REMOVED lines=9> */
[----:B------:R-:W-:Y:S01]  /*25b0*/  UMOV UR4, 0x400 ;  /* 0x0000040000047882 */ /* 0x000fe20000000000 */
[----:B------:R-:W-:Y:S01]  /*25c0*/  ISETP.NE.AND P0, PT, R39, RZ, PT ;  /* 0x000000ff2700720c */ /* 0x000fe20003f05270 */
[----:B-1----:R-:W-:-:S02]  /*25d0*/  ULEA UR4, UR5, UR4, 0x18 ;  /* 0x0000000405047291 */ /* 0x002fc4000f8ec0ff */
[----:B0-----:R-:W-:-:S05]  /*25e0*/  IMAD R38, R42, 0x2c0, R3 ;  /* 0x000002c02a267824 */ /* 0x001fca00078e0203 */
[----:B------:R-:W-:-:S05]  /*25f0*/  LEA R38, R38, UR4, 0x2 ;  /* 0x0000000426267c11 */ /* 0x000fca000f8e10ff */
[----:B--2---:R-:W-:Y:S04]  /*2600*/  STS [R38], R7 ;  /* 0x0000000726007388 */ /* 0x004fe80000000800 */
[----:B---3--:R-:W-:Y:S04]  /*2610*/  STS [R38+0x80], R9 ;  /* 0x0000800926007388 */ /* 0x008fe80000000800 */
[----:B----4-:R-:W-:Y:S04]  /*2620*/  STS [R38+0x300], R21 ;  /* 0x0003001526007388 */ /* 0x010fe80000000800 */
[----:B-----5:R-:W-:Y:S04]  /*2630*/  STS [R38+0x500], R29 ;  /* 0x0005001d26007388 */ /* 0x020fe80000000800 */
[----:B------:R-:W-:Y:S04]  /*2640*/  STS [R38+0x380], R23 ;  /* 0x0003801726007388 */ /* 0x000fe80000000800 */
[----:B------:R0:W-:Y:S04]  /*2650*/  STS [R38+0x280], R19 ;  /* 0x0002801326007388 */ /* 0x0001e80000000800 */
[----:B------:R-:W-:Y:S01]  /*2660*/  STS [R38+0x100], R11 ;  /* 0x0001000b26007388 */ /* 0x000fe20000000800 */
[----:B0-----:R-:W-:-:S03]  /*2670*/  IMAD R19, R3, 0x54, R38 ;  /* 0x0000005403137824 */ /* 0x001fc600078e0226 */
[----:B------:R-:W-:Y:S04]  /*2680*/  STS [R38+0x580], R31 ;  /* 0x0005801f26007388 */ /* 0x000fe80000000800 */
[----:B------:R-:W-:Y:S04]  /*2690*/  STS [R38+0x400], R25 ;  /* 0x0004001926007388 */ /* 0x000fe80000000800 */
[----:B------:R0:W-:Y:S02]  /*26a0*/  STS [R38+0x880], R53 ;  /* 0x0008803526007388 */ /* 0x0001e40000000800 */
[----:B0-----:R-:W0:Y:S02]  /*26b0*/  S2R R53, SR_TID.X ;  /* 0x0000000000357919 */ /* 0x001e240000002100 */
        /* <DEDUP_REMOVED lines=13> */
[----:B------:R1:W2:Y:S04]  /*2790*/  LDS.64 R4, [R19] ;  /* 0x0000000013047984 */ /* 0x0002a80000000a00 */
        /* <DEDUP_REMOVED lines=11> */
[----:B--2---:R-:W-:Y:S05]  /*2850*/  @P0 BRA `(.L_x_110) ;  /* 0x0000000400300947 */ /* 0x004fea0003800000 */
[----:B-1----:R-:W-:Y:S01]  /*2860*/  FADD R16, R4, R5 ;  /* 0x0000000504107221 */ /* 0x002fe20000000000 */
[----:B---3--:R-:W-:Y:S01]  /*2870*/  FADD R17, R6, R7 ;  /* 0x0000000706117221 */ /* 0x008fe20000000000 */
[----:B----4-:R-:W-:Y:S01]  /*2880*/  FADD R18, R8, R9 ;  /* 0x0000000908127221 */ /* 0x010fe20000000000 */
        /* <DEDUP_REMOVED lines=18> */
[----:B------:R-:W-:Y:S02]  /*29b0*/  ISETP.NE.AND P2, PT, R42, 0xb, PT ;  /* 0x0000000b2a00780c */ /* 0x000fe40003f45270 */
[----:B------:R-:W-:Y:S01]  /*29c0*/  ISETP.NE.AND P3, PT, R3, RZ, PT ;  /* 0x000000ff0300720c */ /* 0x000fe20003f65270 */
        /* <DEDUP_REMOVED lines=39> */
[----:B------:R-:W-:Y:S02]  /*2c40*/  FSEL R16, R22, R16, !P0 ;  /* 0x0000001016107208 */ /* 0x000fe40004000000 */
[----:B------:R-:W-:-:S04]  /*2c50*/  ISETP.NE.AND P0, PT, R42, 0x8, PT ;  /* 0x000000082a00780c */ /* 0x000fc80003f05270 */
[----:B------:R-:W-:Y:S02]  /*2c60*/  FSEL R16, R23, R16, !P0 ;  /* 0x0000001017107208 */ /* 0x000fe40004000000 */
[----:B------:R-:W-:-:S04]  /*2c70*/  ISETP.NE.AND P0, PT, R42, 0x9, PT ;  /* 0x000000092a00780c */ /* 0x000fc80003f05270 */
[----:B------:R-:W-:Y:S02]  /*2c80*/  FSEL R16, R24, R16, !P0 ;  /* 0x0000001018107208 */ /* 0x000fe40004000000 */
[----:B------:R-:W-:Y:S02]  /*2c90*/  ISETP.GE.U32.AND P0, PT, R53, 0x20, PT ;  /* 0x000000203500780c */ /* 0x000fe40003f06070 */
        /* <DEDUP_REMOVED lines=8> */
.L_x_110:
        /* <DEDUP_REMOVED lines=70> */
[C---:B------:R-:W-:Y:S02]  /*3180*/  ISETP.GT.U32.AND P0, PT, R53.reuse, 0x1f, PT ;  /* 0x0000001f3500780c */ /* 0x040fe40003f04070 */
        /* <DEDUP_REMOVED lines=20> */
.L_x_157:
[----:B------:R-:W-:Y:S05]  /*32d0*/  @!P0 BRA `(.L_x_114) ;  /* 0x0000000000748947 */ /* 0x000fea0003800000 */
[----:B------:R-:W-:-:S07]  /*32e0*/  HFMA2 R22, -RZ, RZ, 0, 5.6743621826171875e-05 ;  /* 0x000003b8ff167431 */ /* 0x000fce00000001ff */
.L_x_116:
[----:B------:R-:W-:Y:S02]  /*32f0*/  VIADD R24, R22, 0x1 ;  /* 0x0000000116187836 */ /* 0x000fe40000000000 */
[----:B------:R-:W-:Y:S02]  /*3300*/  IMAD R42, R39, 0x41a7, RZ ;  /* 0x000041a7272a7824 */ /* 0x000fe400078e02ff */
[----:B------:R-:W0:Y:S01]  /*3310*/  I2F.U32.RP R25, R24 ;  /* 0x0000001800197306 */ /* 0x000e220000209000 */
[----:B------:R-:W-:Y:S02]  /*3320*/  IADD3 R43, PT, PT, RZ, -R24, RZ ;  /* 0x80000018ff2b7210 */ /* 0x000fe40007ffe0ff */
[----:B------:R-:W-:-:S05]  /*3330*/  ISETP.NE.U32.AND P2, PT, R24, RZ, PT ;  /* 0x000000ff1800720c */ /* 0x000fca0003f45070 */
[----:B0-----:R-:W0:Y:S02]  /*3340*/  MUFU.RCP R25, R25 ;  /* 0x0000001900197308 */ /* 0x001e240000001000 */
[----:B0-----:R-:W-:-:S06]  /*3350*/  VIADD R20, R25, 0xffffffe ;  /* 0x0ffffffe19147836 */ /* 0x001fcc0000000000 */
[----:B------:R0:W1:Y:S02]  /*3360*/  F2I.FTZ.U32.TRUNC.NTZ R21, R20 ;  /* 0x0000001400157305 */ /* 0x000064000021f000 */
[----:B0-----:R-:W-:Y:S02]  /*3370*/  IMAD.MOV.U32 R20, RZ, RZ, RZ ;  /* 0x000000ffff147224 */ /* 0x001fe400078e00ff */
[----:B-1----:R-:W-:-:S04]  /*3380*/  IMAD R39, R43, R21, RZ ;  /* 0x000000152b277224 */ /* 0x002fc800078e02ff */
[----:B------:R-:W-:Y:S01]  /*3390*/  IMAD.HI.U32 R26, R21, R39, R20 ;  /* 0x00000027151a7227 */ /* 0x000fe200078e0014 */
[----:B------:R-:W-:-:S05]  /*33a0*/  LOP3.LUT R39, R42, 0x7fffffff, RZ, 0xc0, !PT ;  /* 0x7fffffff2a277812 */ /* 0x000fca00078ec0ff */
[----:B------:R-:W-:-:S04]  /*33b0*/  IMAD.HI.U32 R26, R26, R39, RZ ;  /* 0x000000271a1a7227 */ /* 0x000fc800078e00ff */
[----:B------:R-:W-:-:S04]  /*33c0*/  IMAD.MOV R26, RZ, RZ, -R26 ;  /* 0x000000ffff1a7224 */ /* 0x000fc800078e0a1a */
[----:B------:R-:W-:-:S05]  /*33d0*/  IMAD R21, R24, R26, R39 ;  /* 0x0000001a18157224 */ /* 0x000fca00078e0227 */
[----:B------:R-:W-:-:S13]  /*33e0*/  ISETP.GE.U32.AND P0, PT, R21, R24, PT ;  /* 0x000000181500720c */ /* 0x000fda0003f06070 */
[----:B------:R-:W-:-:S04]  /*33f0*/  @P0 IADD3 R21, PT, PT, -R24, R21, RZ ;  /* 0x0000001518150210 */ /* 0x000fc80007ffe1ff */
[----:B------:R-:W-:-:S13]  /*3400*/  ISETP.GE.U32.AND P0, PT, R21, R24, PT ;  /* 0x000000181500720c */ /* 0x000fda0003f06070 */
[----:B------:R-:W-:Y:S01]  /*3410*/  @P0 IMAD.IADD R21, R21, 0x1, -R24 ;  /* 0x0000000115150824 */ /* 0x000fe200078e0a18 */
        /* <DEDUP_REMOVED lines=8> */
.L_x_160:
[----:B------:R-:W-:Y:S05]  /*34a0*/  @P0 BRA `(.L_x_116) ;  /* 0xfffffffc00900947 */ /* 0x000fea000383ffff */
.L_x_114:
[----:B------:R-:W-:Y:S01]  /*34b0*/  UMOV UR5, 0xffffffff ;  /* 0xffffffff00057882 */ /* 0x000fe20000000000 */
[----:B------:R-:W-:Y:S02]  /*34c0*/  ISETP.NE.AND P0, PT, R24, 0x65, PT ;  /* 0x000000651800780c */ /* 0x000fe40003f05270 */
[----:B------:R-:W-:Y:S11]  /*34d0*/  BRA.DIV UR5, `(.L_x_117) ;  /* 0x0000001a05b87947 */ /* 0x000ff6000b800000 */
[----:B------:R-:W0:Y:S01]  /*34e0*/  S2R R53, SR_GEMASK ;  /* 0x0000000000357919 */ /* 0x000e220000003c00 */
[----:B------:R-:W-:Y:S02]  /*34f0*/  VOTE.ANY R21, PT, !P0 ;  /* 0x0000000000157806 */ /* 0x000fe400040e0100 */
[----:B------:R-:W-:Y:S02]  /*3500*/  IADD3 R17, PT, PT, R3, 0x2, RZ ;  /* 0x0000000203117810 */ /* 0x000fe40007ffe0ff */
[----:B0-----:R-:W-:-:S05]  /*3510*/  LOP3.LUT R21, R21, 0x80000000, R53, 0xec, !PT ;  /* 0x8000000015157812 */ /* 0x001fca00078eec35 */
[----:B------:R-:W-:-:S05]  /*3520*/  VIADD R16, R21, 0xffffffff ;  /* 0xffffffff15107836 */ /* 0x000fca0000000000 */
[----:B------:R-:W-:Y:S02]  /*3530*/  LOP3.LUT R16, R21, R16, RZ, 0xc, !PT ;  /* 0x0000001015107212 */ /* 0x000fe400078e0cff */
[C---:B------:R-:W-:Y:S02]  /*3540*/  IADD3 R21, PT, PT, R3.reuse, 0x10, RZ ;  /* 0x0000001003157810 */ /* 0x040fe40007ffe0ff */
        /* <DEDUP_REMOVED lines=9> */
[----:B------:R-:W-:Y:S01]  /*35e0*/  ISETP.GT.AND P0, PT, R17, R44, PT ;  /* 0x0000002c1100720c */ /* 0x000fe20003f04270 */
[----:B------:R-:W-:-:S03]  /*35f0*/  VIADD R17, R3, 0x8 ;  /* 0x0000000803117836 */ /* 0x000fc60000000000 */
        /* <DEDUP_REMOVED lines=11> */
[----:B0-----:R-:W-:-:S04]  /*36b0*/  @!P2 FADD R25, R25, R22 ;  /* 0x000000161919a221 */ /* 0x001fc80000000000 */
[----:B------:R-:W-:-:S08]  /*36c0*/  IMAD.MOV.U32 R43, RZ, RZ, R25 ;  /* 0x000000ffff2b7224 */ /* 0x000fd000078e0019 */
.L_x_169:
[----:B------:R-:W-:Y:S05]  /*36d0*/  @!P0 BRA `(.L_x_118) ;  /* 0x0000000400248947 */ /* 0x000fea0003800000 */
[----:B------:R-:W-:-:S07]  /*36e0*/  HFMA2 R44, -RZ, RZ, 0, 5.6743621826171875e-05 ;  /* 0x000003b8ff2c7431 */ /* 0x000fce00000001ff */
.L_x_124:
        /* <DEDUP_REMOVED lines=10> */
.L_x_172:
[----:B------:R-:W-:Y:S05]  /*3790*/  @!P0 BRA `(.L_x_120) ;  /* 0x0000000000748947 */ /* 0x000fea0003800000 */
[----:B------:R-:W-:-:S07]  /*37a0*/  MOV R22, R44 ;  /* 0x0000002c00167202 */ /* 0x000fce0000000f00 */
.L_x_122:
[----:B------:R-:W-:Y:S02]  /*37b0*/  VIADD R24, R22, 0x1 ;  /* 0x0000000116187836 */ /* 0x000fe40000000000 */
[----:B------:R-:W-:Y:S02]  /*37c0*/  IMAD R39, R39, 0x41a7, RZ ;  /* 0x000041a727277824 */ /* 0x000fe400078e02ff */
[----:B------:R-:W0:Y:S01]  /*37d0*/  I2F.U32.RP R21, R24 ;  /* 0x0000001800157306 */ /* 0x000e220000209000 */
[----:B------:R-:W-:Y:S02]  /*37e0*/  IADD3 R20, PT, PT, RZ, -R24, RZ ;  /* 0x80000018ff147210 */ /* 0x000fe40007ffe0ff */
[----:B------:R-:W-:Y:S02]  /*37f0*/  LOP3.LUT R39, R39, 0x7fffffff, RZ, 0xc0, !PT ;  /* 0x7fffffff27277812 */ /* 0x000fe400078ec0ff */
[----:B------:R-:W-:-:S03]  /*3800*/  ISETP.NE.U32.AND P2, PT, R24, RZ, PT ;  /* 0x000000ff1800720c */ /* 0x000fc60003f45070 */
[----:B0-----:R-:W0:Y:S02]  /*3810*/  MUFU.RCP R21, R21 ;  /* 0x0000001500157308 */ /* 0x001e240000001000 */
[----:B0-----:R-:W-:-:S06]  /*3820*/  VIADD R21, R21, 0xffffffe ;  /* 0x0ffffffe15157836 */ /* 0x001fcc0000000000 */
[----:B------:R-:W0:Y:S02]  /*3830*/  F2I.FTZ.U32.TRUNC.NTZ R21, R21 ;  /* 0x0000001500157305 */ /* 0x000e24000021f000 */
[----:B0-----:R-:W-:Y:S02]  /*3840*/  IMAD R25, R20, R21, RZ ;  /* 0x0000001514197224 */ /* 0x001fe400078e02ff */
[----:B------:R-:W-:-:S04]  /*3850*/  IMAD.MOV.U32 R20, RZ, RZ, RZ ;  /* 0x000000ffff147224 */ /* 0x000fc800078e00ff */
[----:B------:R-:W-:-:S06]  /*3860*/  IMAD.HI.U32 R20, R21, R25, R20 ;  /* 0x0000001915147227 */ /* 0x000fcc00078e0014 */
        /* <DEDUP_REMOVED lines=15> */
.L_x_175:
[----:B------:R-:W-:Y:S05]  /*3960*/  @P0 BRA `(.L_x_122) ;  /* 0xfffffffc00900947 */ /* 0x000fea000383ffff */
.L_x_120:
[----:B------:R-:W-:Y:S01]  /*3970*/  UMOV UR5, 0xffffffff ;  /* 0xffffffff00057882 */ /* 0x000fe20000000000 */
[----:B------:R-:W-:Y:S02]  /*3980*/  ISETP.NE.AND P0, PT, R24, 0x65, PT ;  /* 0x000000651800780c */ /* 0x000fe40003f05270 */
[----:B------:R-:W-:Y:S11]  /*3990*/  BRA.DIV UR5, `(.L_x_123) ;  /* 0x0000001a05c07947 */ /* 0x000ff6000b800000 */
[----:B------:R-:W-:Y:S01]  /*39a0*/  VOTE.ANY R21, PT, !P0 ;  /* 0x0000000000157806 */ /* 0x000fe200040e0100 */
[----:B------:R-:W-:Y:S01]  /*39b0*/  VIADD R23, R23, 0xffffffe0 ;  /* 0xffffffe017177836 */ /* 0x000fe20000000000 */
[----:B------:R-:W-:Y:S02]  /*39c0*/  IADD3 R17, PT, PT, R3, 0x2, RZ ;  /* 0x0000000203117810 */ /* 0x000fe40007ffe0ff */
[----:B------:R-:W-:-:S05]  /*39d0*/  LOP3.LUT R21, R21, 0x80000000, R53, 0xec, !PT ;  /* 0x8000000015157812 */ /* 0x000fca00078eec35 */
[----:B------:R-:W-:-:S05]  /*39e0*/  VIADD R16, R21, 0xffffffff ;  /* 0xffffffff15107836 */ /* 0x000fca0000000000 */
[----:B------:R-:W-:-:S06]  /*39f0*/  LOP3.LUT R16, R21, R16, RZ, 0xc, !PT ;  /* 0x0000001015107212 */ /* 0x000fcc00078e0cff */
        /* <DEDUP_REMOVED lines=13> */
[----:B------:R-:W-:Y:S02]  /*3ad0*/  IADD3 R17, PT, PT, R3, 0x10, RZ ;  /* 0x0000001003117810 */ /* 0x000fe40007ffe0ff */
        /* <DEDUP_REMOVED lines=8> */
.L_x_184:
[----:B------:R-:W-:Y:S05]  /*3b60*/  @P0 BRA `(.L_x_124) ;  /* 0xfffffff800e00947 */ /* 0x000fea000383ffff */
.L_x_118:
        /* <DEDUP_REMOVED lines=15> */
.L_x_112:
[----:B------:R-:W-:Y:S05]  /*3c60*/  WARPSYNC.ALL ;  /* 0x0000000000007948 */ /* 0x000fea0003800000 */
[----:B------:R-:W0:Y:S08]  /*3c70*/  S2UR UR5, SR_CgaCtaId ;  /* 0x00000000000579c3 */ /* 0x000e300000008800 */
[----:B------:R-:W-:Y:S06]  /*3c80*/  BAR.SYNC.DEFER_BLOCKING 0x0 ;  /* 0x0000000000007b1d */ /* 0x000fec0000010000 */
[----:B------:R-:W-:Y:S01]  /*3c90*/  UMOV UR4, 0x400 ;  /* 0x0000040000047882 */ /* 0x000fe20000000000 */
[----:B------:R-:W2:Y:S01]  /*3ca0*/  S2R R17, SR_TID.X ;  /* 0x0000000000117919 */ /* 0x000ea20000002100 */
[----:B0-----:R-:W-:-:S09]  /*3cb0*/  ULEA UR4, UR5, UR4, 0x18 ;  /* 0x0000000405047291 */ /* 0x001fd2000f8ec0ff */
[----:B------:R-:W0:Y:S01]  /*3cc0*/  LDS R3, [UR4+0x4c] ;  /* 0x00004c04ff037984 */ /* 0x000e220008000800 */
[----:B--2---:R-:W-:-:S13]  /*3cd0*/  ISETP.NE.AND P0, PT, R17, RZ, PT ;  /* 0x000000ff1100720c */ /* 0x004fda0003f05270 */
[----:B0-----:R-:W-:-:S04]  /*3ce0*/  @P0 FADD R16, R3, R16 ;  /* 0x0000001003100221 */ /* 0x001fc80000000000 */
[----:B------:R-:W-:-:S07]  /*3cf0*/  FADD R4, R4, R16 ;  /* 0x0000001004047221 */ /* 0x000fce0000000000 */
.L_x_111:
[----:B------:R-:W-:Y:S01]  /*3d00*/  FADD R5, R5, R4 ;  /* 0x0000000405057221 */ /* 0x000fe20000000000 */
[----:B------:R-:W0:Y:S01]  /*3d10*/  S2R R16, SR_TID.X ;  /* 0x0000000000107919 */ /* 0x000e220000002100 */
[----:B------:R-:W2:Y:S01]  /*3d20*/  S2UR UR5, SR_CTAID.X ;  /* 0x00000000000579c3 */ /* 0x000ea20000002500 */
[----:B------:R-:W3:Y:S01]  /*3d30*/  LDCU.64 UR6, c[0x0][0x388] ;  /* 0x00007100ff0677ac */ /* 0x000ee20008000a00 */
[----:B------:R-:W-:Y:S01]  /*3d40*/  FADD R6, R6, R5 ;  /* 0x0000000506067221 */ /* 0x000fe20000000000 */
[----:B------:R-:W4:Y:S03]  /*3d50*/  S2R R3, SR_LANEID ;  /* 0x0000000000037919 */ /* 0x000f260000000000 */
[----:B------:R-:W-:-:S04]  /*3d60*/  FADD R7, R7, R6 ;  /* 0x0000000607077221 */ /* 0x000fc80000000000 */
[----:B------:R-:W-:-:S04]  /*3d70*/  FADD R8, R8, R7 ;  /* 0x0000000708087221 */ /* 0x000fc80000000000 */
[----:B------:R-:W-:-:S04]  /*3d80*/  FADD R9, R9, R8 ;  /* 0x0000000809097221 */ /* 0x000fc80000000000 */
[----:B------:R-:W-:-:S04]  /*3d90*/  FADD R10, R10, R9 ;  /* 0x000000090a0a7221 */ /* 0x000fc80000000000 */
[----:B------:R-:W-:-:S04]  /*3da0*/  FADD R11, R11, R10 ;  /* 0x0000000a0b0b7221 */ /* 0x000fc80000000000 */
[----:B------:R-:W-:-:S04]  /*3db0*/  FADD R12, R12, R11 ;  /* 0x0000000b0c0c7221 */ /* 0x000fc80000000000 */
[----:B------:R-:W-:Y:S01]  /*3dc0*/  FADD R13, R13, R12 ;  /* 0x0000000c0d0d7221 */ /* 0x000fe20000000000 */
[----:B------:R-:W-:Y:S01]  /*3dd0*/  BAR.SYNC.DEFER_BLOCKING 0x0 ;  /* 0x0000000000007b1d */ /* 0x000fe20000010000 */
[----:B0-----:R-:W-:Y:S02]  /*3de0*/  ISETP.NE.AND P0, PT, R16, RZ, PT ;  /* 0x000000ff1000720c */ /* 0x001fe40003f05270 */
[----:B------:R-:W-:Y:S01]  /*3df0*/  FADD R14, R14, R13 ;  /* 0x0000000d0e0e7221 */ /* 0x000fe20000000000 */
[----:B----4-:R-:W-:-:S03]  /*3e00*/  IMAD R3, R3, 0x54, R38 ;  /* 0x0000005403037824 */ /* 0x010fc600078e0226 */
[----:B------:R-:W-:-:S04]  /*3e10*/  FADD R15, R15, R14 ;  /* 0x0000000e0f0f7221 */ /* 0x000fc80000000000 */
[----:B------:R-:W-:-:S04]  /*3e20*/  FADD R28, R28, R15 ;  /* 0x0000000f1c1c7221 */ /* 0x000fc80000000000 */
[----:B------:R-:W-:-:S04]  /*3e30*/  FADD R29, R29, R28 ;  /* 0x0000001c1d1d7221 */ /* 0x000fc80000000000 */
[----:B------:R-:W-:-:S04]  /*3e40*/  FADD R30, R30, R29 ;  /* 0x0000001d1e1e7221 */ /* 0x000fc80000000000 */
[----:B------:R-:W-:Y:S01]  /*3e50*/  FADD R31, R31, R30 ;  /* 0x0000001e1f1f7221 */ /* 0x000fe20000000000 */
[----:B------:R0:W-:Y:S03]  /*3e60*/  STS.64 [R3], R4 ;  /* 0x0000000403007388 */ /* 0x0001e60000000a00 */
[----:B------:R-:W-:Y:S01]  /*3e70*/  FADD R32, R32, R31 ;  /* 0x0000001f20207221 */ /* 0x000fe20000000000 */
[----:B------:R-:W-:Y:S03]  /*3e80*/  STS.64 [R3+0x8], R6 ;  /* 0x0000080603007388 */ /* 0x000fe60000000a00 */
[----:B------:R-:W-:Y:S01]  /*3e90*/  FADD R33, R33, R32 ;  /* 0x0000002021217221 */ /* 0x000fe20000000000 */
[----:B------:R-:W-:Y:S03]  /*3ea0*/  STS.64 [R3+0x10], R8 ;  /* 0x0000100803007388 */ /* 0x000fe60000000a00 */
[----:B------:R-:W-:Y:S01]  /*3eb0*/  FADD R34, R34, R33 ;  /* 0x0000002122227221 */ /* 0x000fe20000000000 */
[----:B------:R4:W-:Y:S01]  /*3ec0*/  STS.64 [R3+0x18], R10 ;  /* 0x0000180a03007388 */ /* 0x0009e20000000a00 */
[----:B0-----:R-:W2:Y:S02]  /*3ed0*/  LDC R4, c[0x0][0x398] ;  /* 0x0000e600ff047b82 */ /* 0x001ea40000000800 */
[----:B------:R-:W-:Y:S01]  /*3ee0*/  FADD R35, R35, R34 ;  /* 0x0000002223237221 */ /* 0x000fe20000000000 */
[----:B------:R0:W-:Y:S03]  /*3ef0*/  STS.64 [R3+0x20], R12 ;  /* 0x0000200c03007388 */ /* 0x0001e60000000a00 */
[----:B------:R-:W-:Y:S01]  /*3f00*/  FADD R16, R36, R35 ;  /* 0x0000002324107221 */ /* 0x000fe20000000000 */
[----:B------:R5:W-:Y:S03]  /*3f10*/  STS.64 [R3+0x28], R14 ;  /* 0x0000280e03007388 */ /* 0x000be60000000a00 */
[----:B------:R-:W-:Y:S01]  /*3f20*/  FADD R17, R37, R16 ;  /* 0x0000001025117221 */ /* 0x000fe20000000000 */
[----:B------:R-:W-:Y:S04]  /*3f30*/  STS.64 [R3+0x30], R28 ;  /* 0x0000301c03007388 */ /* 0x000fe80000000a00 */
[----:B------:R-:W-:Y:S04]  /*3f40*/  STS.64 [R3+0x38], R30 ;  /* 0x0000381e03007388 */ /* 0x000fe80000000a00 */
[----:B------:R-:W-:Y:S04]  /*3f50*/  STS.64 [R3+0x40], R32 ;  /* 0x0000402003007388 */ /* 0x000fe80000000a00 */
[----:B------:R-:W-:Y:S01]  /*3f60*/  STS.64 [R3+0x48], R34 ;  /* 0x0000482203007388 */ /* 0x000fe20000000a00 */
[----:B--2---:R-:W-:-:S03]  /*3f70*/  VIADD R4, R4, UR5 ;  /* 0x0000000504047c36 */ /* 0x004fc60008000000 */
[----:B------:R2:W-:Y:S01]  /*3f80*/  STS.64 [R3+0x50], R16 ;  /* 0x0000501003007388 */ /* 0x0005e20000000a00 */
[----:B------:R-:W-:-:S03]  /*3f90*/  NOP ;  /* 0x0000000000007918 */ /* 0x000fc60000000000 */
[----:B------:R-:W-:Y:S04]  /*3fa0*/  LDS R6, [R38] ;  /* 0x0000000026067984 */ /* 0x000fe80000000800 */
[----:B------:R-:W-:Y:S04]  /*3fb0*/  LDS R8, [R38+0x80] ;  /* 0x0000800026087984 */ /* 0x000fe80000000800 */
[----:B-1----:R-:W-:Y:S04]  /*3fc0*/  LDS R43, [R38+0x100] ;  /* 0x00010000262b7984 */ /* 0x002fe80000000800 */
        /* <DEDUP_REMOVED lines=20> */
[----:B------:R-:W-:Y:S06]  /*4110*/  BAR.SYNC.DEFER_BLOCKING 0x0 ;  /* 0x0000000000007b1d */ /* 0x000fec0000010000 */
[----:B------:R-:W0:Y:S01]  /*4120*/  S2R R5, SR_TID.X ;  /* 0x0000000000057919 */ /* 0x000e220000002100 */
[----:B----4-:R-:W4:Y:S01]  /*4130*/  S2R R10, SR_TID.X ;  /* 0x00000000000a7919 */ /* 0x010f220000002100 */
[----:B------:R-:W3:Y:S01]  /*4140*/  LDS R35, [UR4+0x8400] ;  /* 0x00840004ff237984 */ /* 0x000ee20008000800 */
[----:B0-----:R-:W-:-:S02]  /*4150*/  LOP3.LUT R12, R5, 0x1f, RZ, 0xc0, !PT ;  /* 0x0000001f050c7812 */ /* 0x001fc400078ec0ff */
[----:B------:R-:W-:-:S05]  /*4160*/  LOP3.LUT R5, R5, 0x3e0, RZ, 0xc0, !PT ;  /* 0x000003e005057812 */ /* 0x000fca00078ec0ff */
[----:B-----5:R-:W-:Y:S01]  /*4170*/  IMAD R14, R5, 0x16, R12 ;  /* 0x00000016050e7824 */ /* 0x020fe200078e020c */
[----:B----4-:R-:W-:Y:S01]  /*4180*/  LOP3.LUT R12, R10, 0x3e0, RZ, 0xc0, !PT ;  /* 0x000003e00a0c7812 */ /* 0x010fe200078ec0ff */
[----:B------:R-:W-:Y:S01]  /*4190*/  IMAD R5, R4, 0x2100, RZ ;  /* 0x0000210004057824 */ /* 0x000fe200078e02ff */
[----:B------:R-:W-:Y:S01]  /*41a0*/  LOP3.LUT R10, R10, 0x1f, RZ, 0xc0, !PT ;  /* 0x0000001f0a0a7812 */ /* 0x000fe200078ec0ff */
[----:B--2---:R-:W-:-:S03]  /*41b0*/  VIADD R16, R14, 0x20 ;  /* 0x000000200e107836 */ /* 0x004fc60000000000 */
[----:B------:R-:W-:Y:S01]  /*41c0*/  IADD3 R5, P0, PT, R5, R14, RZ ;  /* 0x0000000e05057210 */ /* 0x000fe20007f1e0ff */
[----:B------:R-:W-:-:S03]  /*41d0*/  IMAD R10, R12, 0x16, R10 ;  /* 0x000000160c0a7824 */ /* 0x000fc600078e020a */
[----:B-1----:R-:W-:Y:S02]  /*41e0*/  IADD3.X R0, PT, PT, RZ, RZ, RZ, P0, !PT ;  /* 0x000000ffff007210 */ /* 0x002fe400007fe4ff */
[C---:B---3--:R-:W-:Y:S02]  /*41f0*/  LEA R4, P0, R5.reuse, UR6, 0x2 ;  /* 0x0000000605047c11 */ /* 0x048fe4000f8010ff */
[----:B------:R-:W-:Y:S02]  /*4200*/  IADD3 R12, PT, PT, R10, 0xa0, RZ ;  /* 0x000000a00a0c7810 */ /* 0x000fe40007ffe0ff */
[-C--:B------:R-:W-:Y:S01]  /*4210*/  ISETP.GE.AND P6, PT, R14, R35.reuse, PT ;  /* 0x000000230e00720c */ /* 0x080fe20003fc6270 */
[C---:B------:R-:W-:Y:S01]  /*4220*/  VIADD R14, R10.reuse, 0xc0 ;  /* 0x000000c00a0e7836 */ /* 0x040fe20000000000 */
[----:B------:R-:W-:Y:S01]  /*4230*/  LEA.HI.X R5, R5, UR7, R0, 0x2, P0 ;  /* 0x0000000705057c11 */ /* 0x000fe200080f1400 */
[----:B------:R-:W-:Y:S01]  /*4240*/  VIADD R0, R10, 0x40 ;  /* 0x000000400a007836 */ /* 0x000fe20000000000 */
[----:B------:R-:W-:-:S02]  /*4250*/  ISETP.GE.AND P5, PT, R16, R35, PT ;  /* 0x000000231000720c */ /* 0x000fc40003fa6270 */
[-C--:B------:R-:W-:Y:S02]  /*4260*/  ISETP.GE.AND P4, PT, R51, R35.reuse, PT ;  /* 0x000000233300720c */ /* 0x080fe40003f86270 */
[-C--:B------:R-:W-:Y:S01]  /*4270*/  ISETP.GE.AND P3, PT, R0, R35.reuse, PT ;  /* 0x000000230000720c */ /* 0x080fe20003f66270 */
[----:B------:R-:W-:Y:S01]  /*4280*/  VIADD R0, R10, 0xe0 ;  /* 0x000000e00a007836 */ /* 0x000fe20000000000 */
[-C--:B------:R-:W-:Y:S02]  /*4290*/  ISETP.GE.AND P0, PT, R52, R35.reuse, PT ;  /* 0x000000233400720c */ /* 0x080fe40003f06270 */
[-C--:B------:R-:W-:Y:S01]  /*42a0*/  ISETP.GE.AND P2, PT, R12, R35.reuse, PT ;  /* 0x000000230c00720c */ /* 0x080fe20003f46270 */
[----:B------:R0:W-:Y:S01]  /*42b0*/  @!P6 STG.E desc[UR8][R4.64], R6 ;  /* 0x000000060400e986 */ /* 0x0001e2000c101908 */
[-C--:B------:R-:W-:Y:S02]  /*42c0*/  ISETP.GE.AND P1, PT, R14, R35.reuse, PT ;  /* 0x000000230e00720c */ /* 0x080fe40003f26270 */
[-C--:B------:R-:W-:Y:S01]  /*42d0*/  ISETP.GE.AND P6, PT, R0, R35.reuse, PT ;  /* 0x000000230000720c */ /* 0x080fe20003fc6270 */
[C---:B------:R-:W-:Y:S01]  /*42e0*/  VIADD R0, R10.reuse, 0x140 ;  /* 0x000001400a007836 */ /* 0x040fe20000000000 */
[----:B------:R-:W-:Y:S01]  /*42f0*/  IADD3 R12, PT, PT, R10, 0x100, RZ ;  /* 0x000001000a0c7810 */ /* 0x000fe20007ffe0ff */
[----:B------:R0:W-:Y:S03]  /*4300*/  @!P5 STG.E desc[UR8][R4.64+0x80], R8 ;  /* 0x000080080400d986 */ /* 0x0001e6000c101908 */
[-C--:B------:R-:W-:Y:S01]  /*4310*/  ISETP.GE.AND P5, PT, R12, R35.reuse, PT ;  /* 0x000000230c00720c */ /* 0x080fe20003fa6270 */
[----:B------:R0:W-:Y:S01]  /*4320*/  @!P4 STG.E desc[UR8][R4.64+0x200], R53 ;  /* 0x000200350400c986 */ /* 0x0001e2000c101908 */
[----:B------:R-:W-:Y:S01]  /*4330*/  ISETP.GE.AND P4, PT, R0, R35, PT ;  /* 0x000000230000720c */ /* 0x000fe20003f86270 */
[----:B------:R-:W-:-:S02]  /*4340*/  VIADD R0, R10, 0x1a0 ;  /* 0x000001a00a007836 */ /* 0x000fc40000000000 */
[----:B------:R0:W-:Y:S01]  /*4350*/  @!P0 STG.E desc[UR8][R4.64+0x180], R47 ;  /* 0x0001802f04008986 */ /* 0x0001e2000c101908 */
[----:B------:R-:W-:-:S03]  /*4360*/  ISETP.GE.AND P0, PT, R50, R35, PT ;  /* 0x000000233200720c */ /* 0x000fc60003f06270 */
[----:B------:R0:W-:Y:S01]  /*4370*/  @!P3 STG.E desc[UR8][R4.64+0x100], R43 ;  /* 0x0001002b0400b986 */ /* 0x0001e2000c101908 */
[----:B------:R-:W-:-:S03]  /*4380*/  ISETP.GE.AND P3, PT, R49, R35, PT ;  /* 0x000000233100720c */ /* 0x000fc60003f66270 */
[----:B------:R0:W-:Y:S01]  /*4390*/  @!P2 STG.E desc[UR8][R4.64+0x280], R37 ;  /* 0x000280250400a986 */ /* 0x0001e2000c101908 */
[----:B------:R-:W-:-:S03]  /*43a0*/  ISETP.GE.AND P2, PT, R48, R35, PT ;  /* 0x000000233000720c */ /* 0x000fc60003f46270 */
        /* <DEDUP_REMOVED lines=8> */
[----:B------:R-:W-:Y:S01]  /*4430*/  VIADD R10, R10, 0x2a0 ;  /* 0x000002a00a0a7836 */ /* 0x000fe20000000000 */
[----:B------:R0:W-:Y:S01]  /*4440*/  @!P0 STG.E desc[UR8][R4.64+0x480], R33 ;  /* 0x0004802104008986 */ /* 0x0001e2000c101908 */
[----:B------:R-:W-:-:S03]  /*4450*/  ISETP.GE.AND P0, PT, R45, R35, PT ;  /* 0x000000232d00720c */ /* 0x000fc60003f06270 */
        /* <DEDUP_REMOVED lines=19> */
.L_x_98:
[----:B------:R-:W-:Y:S01]  /*4590*/  BSSY B1, `(.L_x_125) ;  /* 0x0000006000017945 */ /* 0x000fe20003800000 */
[----:B------:R-:W-:Y:S02]  /*45a0*/  PLOP3.LUT P0, PT, P0, PT, PT, 0x8, 0x80 ;  /* 0x000000000080781c */ /* 0x000fe4000070e170 */
[----:B------:R-:W-:-:S11]  /*45b0*/  MOV R21, 0xffffffff ;  /* 0xffffffff00157802 */ /* 0x000fd60000000f00 */
[----:B------:R-:W-:Y:S05]  /*45c0*/  WARPSYNC.COLLECTIVE R21, `(.L_x_126) ;  /* 0x0000000015087348 */ /* 0x000fea0003c00000 */
[----:B------:R-:W-:Y:S01]  /*45d0*/  VOTE.ANY P0, P0 ;  /* 0x0000000000ff7806 */ /* 0x000fe20000000100 */
[----:B------:R-:W-:-:S12]  /*45e0*/  ENDCOLLECTIVE ;  /* 0x000000000000791b */ /* 0x000fd80003800000 */
.L_x_126:
[----:B------:R-:W-:Y:S05]  /*45f0*/  BSYNC B1 ;  /* 0x0000000000017941 */ /* 0x000fea0003800000 */
.L_x_125:
[----:B------:R-:W-:Y:S05]  /*4600*/  BRA `(.L_x_127) ;  /* 0xffffffc800947947 */ /* 0x000fea000383ffff */
.L_x_100:
[----:B------:R-:W-:Y:S01]  /*4610*/  BSSY B1, `(.L_x_128) ;  /* 0x0000006000017945 */ /* 0x000fe20003800000 */
[----:B------:R-:W-:Y:S01]  /*4620*/  PLOP3.LUT P0, PT, P0, PT, PT, 0x8, 0x80 ;  /* 0x000000000080781c */ /* 0x000fe2000070e170 */
[----:B------:R-:W-:-:S12]  /*4630*/  IMAD.MOV.U32 R21, RZ, RZ, -0x1 ;  /* 0xffffffffff157424 */ /* 0x000fd800078e00ff */
[----:B------:R-:W-:Y:S05]  /*4640*/  WARPSYNC.COLLECTIVE R21, `(.L_x_129) ;  /* 0x0000000015087348 */ /* 0x000fea0003c00000 */
[----:B------:R-:W-:Y:S01]  /*4650*/  VOTE.ANY P0, P0 ;  /* 0x0000000000ff7806 */ /* 0x000fe20000000100 */
[----:B------:R-:W-:-:S12]  /*4660*/  ENDCOLLECTIVE ;  /* 0x000000000000791b */ /* 0x000fd80003800000 */
.L_x_129:
[----:B------:R-:W-:Y:S05]  /*4670*/  BSYNC B1 ;  /* 0x0000000000017941 */ /* 0x000fea0003800000 */
.L_x_128:
[----:B------:R-:W-:Y:S05]  /*4680*/  BRA `(.L_x_130) ;  /* 0xffffffc800e87947 */ /* 0x000fea000383ffff */
.L_x_102:
[----:B------:R-:W0:Y:S01]  /*4690*/  S2R R49, SR_GEMASK ;  /* 0x0000000000317919 */ /* 0x000e220000003c00 */
[----:B------:R-:W-:Y:S01]  /*46a0*/  BSSY B1, `(.L_x_131) ;  /* 0x0000006000017945 */ /* 0x000fe20003800000 */
[----:B------:R-:W-:Y:S01]  /*46b0*/  PLOP3.LUT P0, PT, P0, PT, PT, 0x8, 0x80 ;  /* 0x000000000080781c */ /* 0x000fe2000070e170 */
[----:B------:R-:W-:-:S12]  /*46c0*/  IMAD.MOV.U32 R21, RZ, RZ, -0x1 ;  /* 0xffffffffff157424 */ /* 0x000fd800078e00ff */
[----:B0-----:R-:W-:Y:S05]  /*46d0*/  WARPSYNC.COLLECTIVE R21, `(.L_x_132) ;  /* 0x0000000015087348 */ /* 0x001fea0003c00000 */
[----:B------:R-:W-:Y:S01]  /*46e0*/  VOTE.ANY R21, PT, P0 ;  /* 0x0000000000157806 */ /* 0x000fe200000e0100 */
[----:B0-----:R-:W-:Y:S06]  /*46f0*/  ENDCOLLECTIVE ;  /* 0x000000000000791b */ /* 0x001fec0003800000 */
.L_x_132:
[----:B------:R-:W-:Y:S05]  /*4700*/  BSYNC B1 ;  /* 0x0000000000017941 */ /* 0x000fea0003800000 */
.L_x_131:
[----:B------:R-:W-:Y:S01]  /*4710*/  LOP3.LUT R21, R21, 0x80000000, R49, 0xec, !PT ;  /* 0x8000000015157812 */ /* 0x000fe200078eec31 */
[----:B------:R-:W-:Y:S01]  /*4720*/  IMAD.MOV.U32 R20, RZ, RZ, R29 ;  /* 0x000000ffff147224 */ /* 0x000fe200078e001d */
[C---:B------:R-:W-:Y:S01]  /*4730*/  IADD3 R42, PT, PT, R48.reuse, 0x2, RZ ;  /* 0x00000002302a7810 */ /* 0x040fe20007ffe0ff */
[----:B------:R-:W-:Y:S01]  /*4740*/  IMAD.MOV.U32 R17, RZ, RZ, 0x1 ;  /* 0x00000001ff117424 */ /* 0x000fe200078e00ff */
[C---:B------:R-:W-:Y:S01]  /*4750*/  IADD3 R16, PT, PT, R21.reuse, -0x1, RZ ;  /* 0xffffffff15107810 */ /* 0x040fe20007ffe0ff */
[----:B------:R-:W0:Y:S01]  /*4760*/  LDC.64 R40, c[0x0][0x390] ;  /* 0x0000e400ff287b82 */ /* 0x000e220000000a00 */
[----:B------:R-:W-:Y:S02]  /*4770*/  IADD3 R30, PT, PT, R48, 0x4, RZ ;  /* 0x00000004301e7810 */ /* 0x000fe40007ffe0ff */
[----:B------:R-:W-:Y:S02]  /*4780*/  LOP3.LUT R24, R21, R16, RZ, 0xc, !PT ;  /* 0x0000001015187212 */ /* 0x000fe400078e0cff */
[----:B------:R-:W-:-:S02]  /*4790*/  MOV R21, 0xffffffff ;  /* 0xffffffff00157802 */ /* 0x000fc40000000f00 */
[----:B------:R1:W2:Y:S01]  /*47a0*/  POPC R16, R24 ;  /* 0x0000001800107309 */ /* 0x0002a20000000000 */
[C---:B------:R-:W-:Y:S02]  /*47b0*/  IADD3 R25, PT, PT, R48.reuse, 0x8, RZ ;  /* 0x0000000830197810 */ /* 0x040fe40007ffe0ff */
[----:B-1----:R-:W-:-:S07]  /*47c0*/  IADD3 R24, PT, PT, R48, 0x10, RZ ;  /* 0x0000001030187810 */ /* 0x002fce0007ffe0ff */
[----:B0-2---:R-:W-:Y:S05]  /*47d0*/  WARPSYNC.COLLECTIVE R21, `(.L_x_133) ;  /* 0x0000000015087348 */ /* 0x005fea0003c00000 */
[----:B--2---:R1:W2:Y:S02]  /*47e0*/  SHFL.DOWN P2, R22, R20, R17, R16 ;  /* 0x0800001114167389 */ /* 0x0042a40000040010 */
[----:B012---:R-:W-:Y:S05]  /*47f0*/  ENDCOLLECTIVE ;  /* 0x000000000000791b */ /* 0x007fea0003800000 */
.L_x_133:
[----:B------:R-:W-:Y:S02]  /*4800*/  ISETP.GE.AND P0, PT, R48, R16, PT ;  /* 0x000000103000720c */ /* 0x000fe40003f06270 */
[----:B------:R-:W-:-:S05]  /*4810*/  IADD3 R40, P3, PT, R40, 0x100, RZ ;  /* 0x0000010028287810 */ /* 0x000fca0007f7e0ff */
[----:B------:R-:W-:Y:S02]  /*4820*/  IMAD.X R41, RZ, RZ, R41, P3 ;  /* 0x000000ffff297224 */ /* 0x000fe400018e0629 */
[----:B------:R-:W-:-:S04]  /*4830*/  IMAD.MOV.U32 R17, RZ, RZ, 0x2 ;  /* 0x00000002ff117424 */ /* 0x000fc800078e00ff */
[----:B------:R-:W-:Y:S01]  /*4840*/  @!P0 FADD R29, R22, R29 ;  /* 0x0000001d161d8221 */ /* 0x000fe20000000000 */
[----:B------:R-:W-:-:S03]  /*4850*/  ISETP.GT.AND P0, PT, R42, R16, PT ;  /* 0x000000102a00720c */ /* 0x000fc60003f04270 */
[----:B------:R-:W-:-:S10]  /*4860*/  IMAD.MOV.U32 R20, RZ, RZ, R29 ;  /* 0x000000ffff147224 */ /* 0x000fd400078e001d */
[----:B------:R-:W-:Y:S05]  /*4870*/  WARPSYNC.COLLECTIVE R21, `(.L_x_134) ;  /* 0x0000000015087348 */ /* 0x000fea0003c00000 */
[----:B------:R0:W1:Y:S02]  /*4880*/  SHFL.DOWN P2, R22, R20, R17, R16 ;  /* 0x0800001114167389 */ /* 0x0000640000040010 */
[----:B01----:R-:W-:Y:S05]  /*4890*/  ENDCOLLECTIVE ;  /* 0x000000000000791b */ /* 0x003fea0003800000 */
.L_x_134:
[----:B------:R-:W-:Y:S02]  /*48a0*/  IMAD.MOV.U32 R17, RZ, RZ, 0x4 ;  /* 0x00000004ff117424 */ /* 0x000fe400078e00ff */
[----:B------:R-:W-:Y:S01]  /*48b0*/  @!P0 FADD R29, R29, R22 ;  /* 0x000000161d1d8221 */ /* 0x000fe20000000000 */
[----:B------:R-:W-:-:S03]  /*48c0*/  ISETP.GT.AND P0, PT, R30, R16, PT ;  /* 0x000000101e00720c */ /* 0x000fc60003f04270 */
[----:B------:R-:W-:-:S10]  /*48d0*/  IMAD.MOV.U32 R20, RZ, RZ, R29 ;  /* 0x000000ffff147224 */ /* 0x000fd400078e001d */
[----:B------:R-:W-:Y:S05]  /*48e0*/  WARPSYNC.COLLECTIVE R21, `(.L_x_135) ;  /* 0x0000000015087348 */ /* 0x000fea0003c00000 */
[----:B------:R0:W1:Y:S02]  /*48f0*/  SHFL.DOWN P2, R22, R20, R17, R16 ;  /* 0x0800001114167389 */ /* 0x0000640000040010 */
[----:B01----:R-:W-:Y:S05]  /*4900*/  ENDCOLLECTIVE ;  /* 0x000000000000791b */ /* 0x003fea0003800000 */
.L_x_135:
[----:B------:R-:W-:Y:S02]  /*4910*/  IMAD.MOV.U32 R17, RZ, RZ, 0x8 ;  /* 0x00000008ff117424 */ /* 0x000fe400078e00ff */
[----:B------:R-:W-:Y:S01]  /*4920*/  @!P0 FADD R29, R29, R22 ;  /* 0x000000161d1d8221 */ /* 0x000fe20000000000 */
[----:B------:R-:W-:-:S03]  /*4930*/  ISETP.GT.AND P0, PT, R25, R16, PT ;  /* 0x000000101900720c */ /* 0x000fc60003f04270 */
[----:B------:R-:W-:-:S10]  /*4940*/  IMAD.MOV.U32 R20, RZ, RZ, R29 ;  /* 0x000000ffff147224 */ /* 0x000fd400078e001d */
[----:B------:R-:W-:Y:S05]  /*4950*/  WARPSYNC.COLLECTIVE R21, `(.L_x_136) ;  /* 0x0000000015087348 */ /* 0x000fea0003c00000 */
[----:B------:R0:W1:Y:S02]  /*4960*/  SHFL.DOWN P2, R22, R20, R17, R16 ;  /* 0x0800001114167389 */ /* 0x0000640000040010 */
[----:B01----:R-:W-:Y:S05]  /*4970*/  ENDCOLLECTIVE ;  /* 0x000000000000791b */ /* 0x003fea0003800000 */
.L_x_136:
[----:B------:R-:W-:Y:S02]  /*4980*/  IMAD.MOV.U32 R17, RZ, RZ, 0x10 ;  /* 0x00000010ff117424 */ /* 0x000fe400078e00ff */
[----:B------:R-:W-:Y:S01]  /*4990*/  @!P0 FADD R29, R29, R22 ;  /* 0x000000161d1d8221 */ /* 0x000fe20000000000 */
[----:B------:R-:W-:-:S03]  /*49a0*/  ISETP.NE.AND P0, PT, R28, 0x65, PT ;  /* 0x000000651c00780c */ /* 0x000fc60003f05270 */
[----:B------:R-:W-:-:S10]  /*49b0*/  IMAD.MOV.U32 R20, RZ, RZ, R29 ;  /* 0x000000ffff147224 */ /* 0x000fd400078e001d */
[----:B------:R-:W-:Y:S05]  /*49c0*/  WARPSYNC.COLLECTIVE R21, `(.L_x_137) ;  /* 0x0000000015087348 */ /* 0x000fea0003c00000 */
[----:B------:R0:W1:Y:S02]  /*49d0*/  SHFL.DOWN P2, R22, R20, R17, R16 ;  /* 0x0800001114167389 */ /* 0x0000640000040010 */
[----:B01----:R-:W-:Y:S05]  /*49e0*/  ENDCOLLECTIVE ;  /* 0x000000000000791b */ /* 0x003fea0003800000 */
.L_x_137:
[----:B------:R-:W-:Y:S05]  /*49f0*/  WARPSYNC.COLLECTIVE R21, `(.L_x_138) ;  /* 0x0000000015087348 */ /* 0x000fea0003c00000 */
[----:B------:R-:W-:Y:S01]  /*4a00*/  VOTE.ALL P0, P0 ;  /* 0x0000000000ff7806 */ /* 0x000fe20000000000 */
[----:B------:R-:W-:-:S12]  /*4a10*/  ENDCOLLECTIVE ;  /* 0x000000000000791b */ /* 0x000fd80003800000 */
.L_x_138:
[----:B------:R-:W-:-:S13]  /*4a20*/  ISETP.GT.AND P2, PT, R24, R16, PT ;  /* 0x000000101800720c */ /* 0x000fda0003f44270 */
[----:B------:R-:W-:-:S04]  /*4a30*/  @!P2 FADD R29, R29, R22 ;  /* 0x000000161d1da221 */ /* 0x000fc80000000000 */
[----:B------:R-:W-:Y:S01]  /*4a40*/  IMAD.MOV.U32 R43, RZ, RZ, R29 ;  /* 0x000000ffff2b7224 */ /* 0x000fe200078e001d */
[----:B------:R-:W-:Y:S06]  /*4a50*/  BRA `(.L_x_139) ;  /* 0xffffffc800807947 */ /* 0x000fec000383ffff */
.L_x_104:
[----:B------:R-:W-:Y:S01]  /*4a60*/  BSSY B1, `(.L_x_140) ;  /* 0x0000006000017945 */ /* 0x000fe20003800000 */
[----:B------:R-:W-:Y:S02]  /*4a70*/  PLOP3.LUT P0, PT, P0, PT, PT, 0x8, 0x80 ;  /* 0x000000000080781c */ /* 0x000fe4000070e170 */
[----:B------:R-:W-:-:S11]  /*4a80*/  MOV R21, 0xffffffff ;  /* 0xffffffff00157802 */ /* 0x000fd60000000f00 */
[----:B------:R-:W-:Y:S05]  /*4a90*/  WARPSYNC.COLLECTIVE R21, `(.L_x_141) ;  /* 0x0000000015087348 */ /* 0x000fea0003c00000 */
[----:B------:R-:W-:Y:S01]  /*4aa0*/  VOTE.ANY P0, P0 ;  /* 0x0000000000ff7806 */ /* 0x000fe20000000100 */
[----:B------:R-:W-:-:S12]  /*4ab0*/  ENDCOLLECTIVE ;  /* 0x000000000000791b */ /* 0x000fd80003800000 */
.L_x_141:
[----:B------:R-:W-:Y:S05]  /*4ac0*/  BSYNC B1 ;  /* 0x0000000000017941 */ /* 0x000fea0003800000 */
.L_x_140:
[----:B------:R-:W-:Y:S05]  /*4ad0*/  BRA `(.L_x_142) ;  /* 0xffffffc800907947 */ /* 0x000fea000383ffff */
.L_x_106:
[----:B------:R-:W-:Y:S01]  /*4ae0*/  BSSY B1, `(.L_x_143) ;  /* 0x0000006000017945 */ /* 0x000fe20003800000 */
[----:B------:R-:W-:Y:S01]  /*4af0*/  PLOP3.LUT P0, PT, P0, PT, PT, 0x8, 0x80 ;  /* 0x000000000080781c */ /* 0x000fe2000070e170 */
[----:B------:R-:W-:-:S12]  /*4b00*/  IMAD.MOV.U32 R21, RZ, RZ, -0x1 ;  /* 0xffffffffff157424 */ /* 0x000fd800078e00ff */
[----:B------:R-:W-:Y:S05]  /*4b10*/  WARPSYNC.COLLECTIVE R21, `(.L_x_144) ;  /* 0x0000000015087348 */ /* 0x000fea0003c00000 */
[----:B------:R-:W-:Y:S01]  /*4b20*/  VOTE.ANY P0, P0 ;  /* 0x0000000000ff7806 */ /* 0x000fe20000000100 */
[----:B------:R-:W-:-:S12]  /*4b30*/  ENDCOLLECTIVE ;  /* 0x000000000000791b */ /* 0x000fd80003800000 */
.L_x_144:
[----:B------:R-:W-:Y:S05]  /*4b40*/  BSYNC B1 ;  /* 0x0000000000017941 */ /* 0x000fea0003800000 */
.L_x_143:
[----:B------:R-:W-:Y:S05]  /*4b50*/  BRA `(.L_x_145) ;  /* 0xffffffc800e47947 */ /* 0x000fea000383ffff */
.L_x_108:
[----:B------:R-:W-:Y:S01]  /*4b60*/  BSSY B1, `(.L_x_146) ;  /* 0x0000006000017945 */ /* 0x000fe20003800000 */
[----:B------:R-:W-:Y:S01]  /*4b70*/  PLOP3.LUT P0, PT, P0, PT, PT, 0x8, 0x80 ;  /* 0x000000000080781c */ /* 0x000fe2000070e170 */
[----:B------:R-:W-:-:S12]  /*4b80*/  IMAD.MOV.U32 R21, RZ, RZ, -0x1 ;  /* 0xffffffffff157424 */ /* 0x000fd800078e00ff */
[----:B------:R-:W-:Y:S05]  /*4b90*/  WARPSYNC.COLLECTIVE R21, `(.L_x_147) ;  /* 0x0000000015087348 */ /* 0x000fea0003c00000 */
[----:B------:R-:W-:Y:S01]  /*4ba0*/  VOTE.ANY R21, PT, P0 ;  /* 0x0000000000157806 */ /* 0x000fe200000e0100 */
[----:B------:R-:W-:Y:S06]  /*4bb0*/  ENDCOLLECTIVE ;  /* 0x000000000000791b */ /* 0x000fec0003800000 */
.L_x_147:
[----:B------:R-:W-:Y:S05]  /*4bc0*/  BSYNC B1 ;  /* 0x0000000000017941 */ /* 0x000fea0003800000 */
.L_x_146:
[----:B------:R-:W-:Y:S01]  /*4bd0*/  LOP3.LUT R21, R21, 0x80000000, R49, 0xec, !PT ;  /* 0x8000000015157812 */ /* 0x000fe200078eec31 */
[----:B------:R-:W-:Y:S01]  /*4be0*/  IMAD.MOV.U32 R20, RZ, RZ, R29 ;  /* 0x000000ffff147224 */ /* 0x000fe200078e001d */
[----:B------:R-:W-:Y:S01]  /*4bf0*/  IADD3 R23, PT, PT, R23, -0x20, RZ ;  /* 0xffffffe017177810 */ /* 0x000fe20007ffe0ff */
[----:B------:R-:W-:Y:S01]  /*4c00*/  IMAD.MOV.U32 R17, RZ, RZ, 0x1 ;  /* 0x00000001ff117424 */ /* 0x000fe200078e00ff */
[----:B------:R-:W-:-:S04]  /*4c10*/  IADD3 R16, PT, PT, R21, -0x1, RZ ;  /* 0xffffffff15107810 */ /* 0x000fc80007ffe0ff */
[----:B------:R-:W-:Y:S02]  /*4c20*/  LOP3.LUT R51, R21, R16, RZ, 0xc, !PT ;  /* 0x0000001015337212 */ /* 0x000fe400078e0cff */
[----:B------:R-:W-:Y:S02]  /*4c30*/  MOV R21, 0xffffffff ;  /* 0xffffffff00157802 */ /* 0x000fe40000000f00 */
[----:B------:R0:W1:Y:S05]  /*4c40*/  POPC R16, R51 ;  /* 0x0000003300107309 */ /* 0x00006a0000000000 */
[----:B01----:R-:W-:Y:S05]  /*4c50*/  WARPSYNC.COLLECTIVE R21, `(.L_x_148) ;  /* 0x0000000015087348 */ /* 0x003fea0003c00000 */
[----:B-1----:R1:W2:Y:S02]  /*4c60*/  SHFL.DOWN P2, R22, R20, R17, R16 ;  /* 0x0800001114167389 */ /* 0x0022a40000040010 */
[----:B012---:R-:W-:Y:S05]  /*4c70*/  ENDCOLLECTIVE ;  /* 0x000000000000791b */ /* 0x007fea0003800000 */
.L_x_148:
[----:B------:R-:W-:Y:S01]  /*4c80*/  ISETP.GE.AND P0, PT, R48, R16, PT ;  /* 0x000000103000720c */ /* 0x000fe20003f06270 */
[----:B------:R-:W-:-:S12]  /*4c90*/  IMAD.MOV.U32 R17, RZ, RZ, 0x2 ;  /* 0x00000002ff117424 */ /* 0x000fd800078e00ff */
[----:B------:R-:W-:Y:S01]  /*4ca0*/  @!P0 FADD R29, R22, R29 ;  /* 0x0000001d161d8221 */ /* 0x000fe20000000000 */
[----:B------:R-:W-:-:S03]  /*4cb0*/  ISETP.GT.AND P0, PT, R42, R16, PT ;  /* 0x000000102a00720c */ /* 0x000fc60003f04270 */
[----:B------:R-:W-:-:S10]  /*4cc0*/  IMAD.MOV.U32 R20, RZ, RZ, R29 ;  /* 0x000000ffff147224 */ /* 0x000fd400078e001d */
[----:B------:R-:W-:Y:S05]  /*4cd0*/  WARPSYNC.COLLECTIVE R21, `(.L_x_149) ;  /* 0x0000000015087348 */ /* 0x000fea0003c00000 */
[----:B------:R0:W1:Y:S02]  /*4ce0*/  SHFL.DOWN P2, R22, R20, R17, R16 ;  /* 0x0800001114167389 */ /* 0x0000640000040010 */
[----:B01----:R-:W-:Y:S05]  /*4cf0*/  ENDCOLLECTIVE ;  /* 0x000000000000791b */ /* 0x003fea0003800000 */
.L_x_149:
[----:B------:R-:W-:Y:S02]  /*4d00*/  IMAD.MOV.U32 R17, RZ, RZ, 0x4 ;  /* 0x00000004ff117424 */ /* 0x000fe400078e00ff */
[----:B------:R-:W-:Y:S01]  /*4d10*/  @!P0 FADD R29, R29, R22 ;  /* 0x000000161d1d8221 */ /* 0x000fe20000000000 */
[----:B------:R-:W-:-:S04]  /*4d20*/  ISETP.GT.AND P0, PT, R30, R16, PT ;  /* 0x000000101e00720c */ /* 0x000fc80003f04270 */
[----:B------:R-:W-:-:S09]  /*4d30*/  MOV R20, R29 ;  /* 0x0000001d00147202 */ /* 0x000fd20000000f00 */
[----:B------:R-:W-:Y:S05]  /*4d40*/  WARPSYNC.COLLECTIVE R21, `(.L_x_150) ;  /* 0x0000000015087348 */ /* 0x000fea0003c00000 */
[----:B------:R0:W1:Y:S02]  /*4d50*/  SHFL.DOWN P2, R22, R20, R17, R16 ;  /* 0x0800001114167389 */ /* 0x0000640000040010 */
[----:B01----:R-:W-:Y:S05]  /*4d60*/  ENDCOLLECTIVE ;  /* 0x000000000000791b */ /* 0x003fea0003800000 */
.L_x_150:
[----:B------:R-:W-:Y:S02]  /*4d70*/  HFMA2 R17, -RZ, RZ, 0, 4.76837158203125e-07 ;  /* 0x00000008ff117431 */ /* 0x000fe400000001ff */
[----:B------:R-:W-:Y:S01]  /*4d80*/  @!P0 FADD R29, R29, R22 ;  /* 0x000000161d1d8221 */ /* 0x000fe20000000000 */
[----:B------:R-:W-:-:S03]  /*4d90*/  ISETP.GT.AND P0, PT, R25, R16, PT ;  /* 0x000000101900720c */ /* 0x000fc60003f04270 */
[----:B------:R-:W-:-:S10]  /*4da0*/  IMAD.MOV.U32 R20, RZ, RZ, R29 ;  /* 0x000000ffff147224 */ /* 0x000fd400078e001d */
[----:B------:R-:W-:Y:S05]  /*4db0*/  WARPSYNC.COLLECTIVE R21, `(.L_x_151) ;  /* 0x0000000015087348 */ /* 0x000fea0003c00000 */
[----:B------:R0:W1:Y:S02]  /*4dc0*/  SHFL.DOWN P2, R22, R20, R17, R16 ;  /* 0x0800001114167389 */ /* 0x0000640000040010 */
[----:B01----:R-:W-:Y:S05]  /*4dd0*/  ENDCOLLECTIVE ;  /* 0x000000000000791b */ /* 0x003fea0003800000 */
.L_x_151:
[----:B------:R-:W-:Y:S02]  /*4de0*/  IMAD.MOV.U32 R17, RZ, RZ, 0x10 ;  /* 0x00000010ff117424 */ /* 0x000fe400078e00ff */
[----:B------:R-:W-:Y:S01]  /*4df0*/  @!P0 FADD R29, R29, R22 ;  /* 0x000000161d1d8221 */ /* 0x000fe20000000000 */
[----:B------:R-:W-:-:S03]  /*4e00*/  ISETP.NE.AND P0, PT, R28, 0x65, PT ;  /* 0x000000651c00780c */ /* 0x000fc60003f05270 */
[----:B------:R-:W-:-:S10]  /*4e10*/  IMAD.MOV.U32 R20, RZ, RZ, R29 ;  /* 0x000000ffff147224 */ /* 0x000fd400078e001d */
[----:B------:R-:W-:Y:S05]  /*4e20*/  WARPSYNC.COLLECTIVE R21, `(.L_x_152) ;  /* 0x0000000015087348 */ /* 0x000fea0003c00000 */
[----:B------:R0:W1:Y:S02]  /*4e30*/  SHFL.DOWN P2, R22, R20, R17, R16 ;  /* 0x0800001114167389 */ /* 0x0000640000040010 */
[----:B01----:R-:W-:Y:S05]  /*4e40*/  ENDCOLLECTIVE ;  /* 0x000000000000791b */ /* 0x003fea0003800000 */
.L_x_152:
[----:B------:R-:W-:Y:S05]  /*4e50*/  WARPSYNC.COLLECTIVE R21, `(.L_x_153) ;  /* 0x0000000015087348 */ /* 0x000fea0003c00000 */
[----:B------:R-:W-:Y:S01]  /*4e60*/  VOTE.ALL P0, P0 ;  /* 0x0000000000ff7806 */ /* 0x000fe20000000000 */
[----:B------:R-:W-:-:S12]  /*4e70*/  ENDCOLLECTIVE ;  /* 0x000000000000791b */ /* 0x000fd80003800000 */
.L_x_153:
[----:B------:R-:W-:-:S13]  /*4e80*/  ISETP.GT.AND P2, PT, R24, R16, PT ;  /* 0x000000101800720c */ /* 0x000fda0003f44270 */
[----:B------:R-:W-:-:S04]  /*4e90*/  @!P2 FADD R29, R29, R22 ;  /* 0x000000161d1da221 */ /* 0x000fc80000000000 */
[----:B------:R-:W-:Y:S01]  /*4ea0*/  FADD R43, R29, R43 ;  /* 0x0000002b1d2b7221 */ /* 0x000fe20000000000 */
[----:B------:R-:W-:Y:S06]  /*4eb0*/  BRA `(.L_x_154) ;  /* 0xffffffc8007c7947 */ /* 0x000fec000383ffff */
.L_x_113:
[----:B------:R-:W-:Y:S01]  /*4ec0*/  BSSY B0, `(.L_x_155) ;  /* 0x0000006000007945 */ /* 0x000fe20003800000 */
[----:B------:R-:W-:Y:S01]  /*4ed0*/  PLOP3.LUT P0, PT, P0, PT, PT, 0x8, 0x80 ;  /* 0x000000000080781c */ /* 0x000fe2000070e170 */
[----:B------:R-:W-:-:S12]  /*4ee0*/  IMAD.MOV.U32 R21, RZ, RZ, -0x1 ;  /* 0xffffffffff157424 */ /* 0x000fd800078e00ff */
[----:B------:R-:W-:Y:S05]  /*4ef0*/  WARPSYNC.COLLECTIVE R21, `(.L_x_156) ;  /* 0x0000000015087348 */ /* 0x000fea0003c00000 */
[----:B------:R-:W-:Y:S01]  /*4f00*/  VOTE.ANY P0, P0 ;  /* 0x0000000000ff7806 */ /* 0x000fe20000000100 */
[----:B------:R-:W-:-:S12]  /*4f10*/  ENDCOLLECTIVE ;  /* 0x000000000000791b */ /* 0x000fd80003800000 */
.L_x_156:
[----:B------:R-:W-:Y:S05]  /*4f20*/  BSYNC B0 ;  /* 0x0000000000007941 */ /* 0x000fea0003800000 */
.L_x_155:
[----:B------:R-:W-:Y:S05]  /*4f30*/  BRA `(.L_x_157) ;  /* 0xffffffe000e47947 */ /* 0x000fea000383ffff */
.L_x_115:
[----:B------:R-:W-:Y:S01]  /*4f40*/  BSSY B0, `(.L_x_158) ;  /* 0x0000006000007945 */ /* 0x000fe20003800000 */
[----:B------:R-:W-:Y:S02]  /*4f50*/  PLOP3.LUT P0, PT, P0, PT, PT, 0x8, 0x80 ;  /* 0x000000000080781c */ /* 0x000fe4000070e170 */
[----:B------:R-:W-:-:S11]  /*4f60*/  MOV R21, 0xffffffff ;  /* 0xffffffff00157802 */ /* 0x000fd60000000f00 */
[----:B------:R-:W-:Y:S05]  /*4f70*/  WARPSYNC.COLLECTIVE R21, `(.L_x_159) ;  /* 0x0000000015087348 */ /* 0x000fea0003c00000 */
[----:B------:R-:W-:Y:S01]  /*4f80*/  VOTE.ANY P0, P0 ;  /* 0x0000000000ff7806 */ /* 0x000fe20000000100 */
[----:B------:R-:W-:-:S12]  /*4f90*/  ENDCOLLECTIVE ;  /* 0x000000000000791b */ /* 0x000fd80003800000 */
.L_x_159:
[----:B------:R-:W-:Y:S05]  /*4fa0*/  BSYNC B0 ;  /* 0x0000000000007941 */ /* 0x000fea0003800000 */
.L_x_158:
[----:B------:R-:W-:Y:S05]  /*4fb0*/  BRA `(.L_x_160) ;  /* 0xffffffe400387947 */ /* 0x000fea000383ffff */
.L_x_117:
[----:B------:R-:W0:Y:S01]  /*4fc0*/  S2R R53, SR_GEMASK ;  /* 0x0000000000357919 */ /* 0x000e220000003c00 */
[----:B------:R-:W-:Y:S01]  /*4fd0*/  BSSY B0, `(.L_x_161) ;  /* 0x0000006000007945 */ /* 0x000fe20003800000 */
[----:B------:R-:W-:Y:S01]  /*4fe0*/  PLOP3.LUT P0, PT, P0, PT, PT, 0x8, 0x80 ;  /* 0x000000000080781c */ /* 0x000fe2000070e170 */
[----:B------:R-:W-:-:S12]  /*4ff0*/  IMAD.MOV.U32 R21, RZ, RZ, -0x1 ;  /* 0xffffffffff157424 */ /* 0x000fd800078e00ff */
[----:B0-----:R-:W-:Y:S05]  /*5000*/  WARPSYNC.COLLECTIVE R21, `(.L_x_162) ;  /* 0x0000000015087348 */ /* 0x001fea0003c00000 */
[----:B------:R-:W-:Y:S01]  /*5010*/  VOTE.ANY R21, PT, P0 ;  /* 0x0000000000157806 */ /* 0x000fe200000e0100 */
[----:B0-----:R-:W-:Y:S06]  /*5020*/  ENDCOLLECTIVE ;  /* 0x000000000000791b */ /* 0x001fec0003800000 */
.L_x_162:
[----:B------:R-:W-:Y:S05]  /*5030*/  BSYNC B0 ;  /* 0x0000000000007941 */ /* 0x000fea0003800000 */
.L_x_161:
[----:B------:R-:W-:Y:S01]  /*5040*/  LOP3.LUT R21, R21, 0x80000000, R53, 0xec, !PT ;  /* 0x8000000015157812 */ /* 0x000fe200078eec35 */
[----:B------:R-:W-:Y:S02]  /*5050*/  HFMA2 R17, -RZ, RZ, 0, 5.9604644775390625e-08 ;  /* 0x00000001ff117431 */ /* 0x000fe400000001ff */
[----:B------:R-:W-:Y:S01]  /*5060*/  IMAD.MOV.U32 R20, RZ, RZ, R25 ;  /* 0x000000ffff147224 */ /* 0x000fe200078e0019 */
[----:B------:R-:W-:Y:S01]  /*5070*/  IADD3 R16, PT, PT, R21, -0x1, RZ ;  /* 0xffffffff15107810 */ /* 0x000fe20007ffe0ff */
[----:B------:R-:W-:-:S03]  /*5080*/  VIADD R43, R3, 0x2 ;  /* 0x00000002032b7836 */ /* 0x000fc60000000000 */
[----:B------:R-:W-:Y:S02]  /*5090*/  LOP3.LUT R44, R21, R16, RZ, 0xc, !PT ;  /* 0x00000010152c7212 */ /* 0x000fe400078e0cff */
[----:B------:R-:W-:-:S04]  /*50a0*/  MOV R21, 0xffffffff ;  /* 0xffffffff00157802 */ /* 0x000fc80000000f00 */
[----:B------:R-:W0:Y:S02]  /*50b0*/  POPC R44, R44 ;  /* 0x0000002c002c7309 */ /* 0x000e240000000000 */
[----:B0-----:R-:W-:Y:S01]  /*50c0*/  IMAD.MOV.U32 R16, RZ, RZ, R44 ;  /* 0x000000ffff107224 */ /* 0x001fe200078e002c */
[----:B------:R-:W-:-:S13]  /*50d0*/  ISETP.GE.AND P0, PT, R3, R44, PT ;  /* 0x0000002c0300720c */ /* 0x000fda0003f06270 */
[----:B------:R-:W-:Y:S05]  /*50e0*/  WARPSYNC.COLLECTIVE R21, `(.L_x_163) ;  /* 0x0000000015087348 */ /* 0x000fea0003c00000 */
[----:B------:R0:W1:Y:S02]  /*50f0*/  SHFL.DOWN P2, R22, R20, R17, R16 ;  /* 0x0800001114167389 */ /* 0x0000640000040010 */
[----:B01----:R-:W-:Y:S05]  /*5100*/  ENDCOLLECTIVE ;  /* 0x000000000000791b */ /* 0x003fea0003800000 */
.L_x_163:
[----:B------:R-:W-:Y:S02]  /*5110*/  IMAD.MOV.U32 R17, RZ, RZ, 0x2 ;  /* 0x00000002ff117424 */ /* 0x000fe400078e00ff */
[----:B------:R-:W-:Y:S01]  /*5120*/  @!P0 FADD R25, R22, R25 ;  /* 0x0000001916198221 */ /* 0x000fe20000000000 */
[----:B------:R-:W-:Y:S02]  /*5130*/  ISETP.GT.AND P0, PT, R43, R44, PT ;  /* 0x0000002c2b00720c */ /* 0x000fe40003f04270 */
[----:B------:R-:W-:Y:S02]  /*5140*/  IADD3 R43, PT, PT, R3, 0x4, RZ ;  /* 0x00000004032b7810 */ /* 0x000fe40007ffe0ff */
[----:B------:R-:W-:-:S09]  /*5150*/  MOV R20, R25 ;  /* 0x0000001900147202 */ /* 0x000fd20000000f00 */
[----:B------:R-:W-:Y:S05]  /*5160*/  WARPSYNC.COLLECTIVE R21, `(.L_x_164) ;  /* 0x0000000015087348 */ /* 0x000fea0003c00000 */
[----:B------:R0:W1:Y:S02]  /*5170*/  SHFL.DOWN P2, R22, R20, R17, R16 ;  /* 0x0800001114167389 */ /* 0x0000640000040010 */
[----:B01----:R-:W-:Y:S05]  /*5180*/  ENDCOLLECTIVE ;  /* 0x000000000000791b */ /* 0x003fea0003800000 */
.L_x_164:
[----:B------:R-:W-:Y:S02]  /*5190*/  HFMA2 R17, -RZ, RZ, 0, 2.384185791015625e-07 ;  /* 0x00000004ff117431 */ /* 0x000fe400000001ff */
[----:B------:R-:W-:Y:S01]  /*51a0*/  @!P0 FADD R25, R25, R22 ;  /* 0x0000001619198221 */ /* 0x000fe20000000000 */
[----:B------:R-:W-:Y:S01]  /*51b0*/  ISETP.GT.AND P0, PT, R43, R44, PT ;  /* 0x0000002c2b00720c */ /* 0x000fe20003f04270 */
[----:B------:R-:W-:Y:S02]  /*51c0*/  VIADD R43, R3, 0x8 ;  /* 0x00000008032b7836 */ /* 0x000fe40000000000 */
[----:B------:R-:W-:-:S03]  /*51d0*/  IMAD.MOV.U32 R20, RZ, RZ, R25 ;  /* 0x000000ffff147224 */ /* 0x000fc600078e0019 */
[----:B------:R-:W-:-:S13]  /*51e0*/  ISETP.GT.AND P3, PT, R43, R44, PT ;  /* 0x0000002c2b00720c */ /* 0x000fda0003f64270 */
[----:B------:R-:W-:Y:S05]  /*51f0*/  WARPSYNC.COLLECTIVE R21, `(.L_x_165) ;  /* 0x0000000015087348 */ /* 0x000fea0003c00000 */
[----:B------:R0:W1:Y:S02]  /*5200*/  SHFL.DOWN P2, R22, R20, R17, R16 ;  /* 0x0800001114167389 */ /* 0x0000640000040010 */
[----:B01----:R-:W-:Y:S05]  /*5210*/  ENDCOLLECTIVE ;  /* 0x000000000000791b */ /* 0x003fea0003800000 */
.L_x_165:
[----:B------:R-:W-:Y:S01]  /*5220*/  IADD3 R43, PT, PT, R3, 0x10, RZ ;  /* 0x00000010032b7810 */ /* 0x000fe20007ffe0ff */
[----:B------:R-:W-:Y:S02]  /*5230*/  IMAD.MOV.U32 R17, RZ, RZ, 0x8 ;  /* 0x00000008ff117424 */ /* 0x000fe400078e00ff */
[----:B------:R-:W-:Y:S01]  /*5240*/  @!P0 FADD R25, R25, R22 ;  /* 0x0000001619198221 */ /* 0x000fe20000000000 */
[----:B------:R-:W-:-:S04]  /*5250*/  ISETP.NE.AND P0, PT, R24, 0x65, PT ;  /* 0x000000651800780c */ /* 0x000fc80003f05270 */
[----:B------:R-:W-:-:S09]  /*5260*/  MOV R20, R25 ;  /* 0x0000001900147202 */ /* 0x000fd20000000f00 */
[----:B------:R-:W-:Y:S05]  /*5270*/  WARPSYNC.COLLECTIVE R21, `(.L_x_166) ;  /* 0x0000000015087348 */ /* 0x000fea0003c00000 */
[----:B------:R0:W1:Y:S02]  /*5280*/  SHFL.DOWN P2, R22, R20, R17, R16 ;  /* 0x0800001114167389 */ /* 0x0000640000040010 */
[----:B01----:R-:W-:Y:S05]  /*5290*/  ENDCOLLECTIVE ;  /* 0x000000000000791b */ /* 0x003fea0003800000 */
.L_x_166:
[----:B------:R-:W-:Y:S02]  /*52a0*/  HFMA2 R17, -RZ, RZ, 0, 9.5367431640625e-07 ;  /* 0x00000010ff117431 */ /* 0x000fe400000001ff */
[----:B------:R-:W-:Y:S01]  /*52b0*/  @!P3 FADD R25, R25, R22 ;  /* 0x000000161919b221 */ /* 0x000fe20000000000 */
[----:B------:R-:W-:-:S03]  /*52c0*/  ISETP.GT.AND P3, PT, R43, R44, PT ;  /* 0x0000002c2b00720c */ /* 0x000fc60003f64270 */
[----:B------:R-:W-:-:S10]  /*52d0*/  IMAD.MOV.U32 R20, RZ, RZ, R25 ;  /* 0x000000ffff147224 */ /* 0x000fd400078e0019 */
[----:B------:R-:W-:Y:S05]  /*52e0*/  WARPSYNC.COLLECTIVE R21, `(.L_x_167) ;  /* 0x0000000015087348 */ /* 0x000fea0003c00000 */
[----:B------:R0:W1:Y:S02]  /*52f0*/  SHFL.DOWN P2, R22, R20, R17, R16 ;  /* 0x0800001114167389 */ /* 0x0000640000040010 */
[----:B01----:R-:W-:Y:S05]  /*5300*/  ENDCOLLECTIVE ;  /* 0x000000000000791b */ /* 0x003fea0003800000 */
.L_x_167:
[----:B------:R-:W-:Y:S05]  /*5310*/  WARPSYNC.COLLECTIVE R21, `(.L_x_168) ;  /* 0x0000000015087348 */ /* 0x000fea0003c00000 */
[----:B------:R-:W-:Y:S01]  /*5320*/  VOTE.ALL P0, P0 ;  /* 0x0000000000ff7806 */ /* 0x000fe20000000000 */
[----:B------:R-:W-:-:S12]  /*5330*/  ENDCOLLECTIVE ;  /* 0x000000000000791b */ /* 0x000fd80003800000 */
.L_x_168:
[----:B------:R-:W0:Y:S01]  /*5340*/  LDC.64 R16, c[0x0][0x390] ;  /* 0x0000e400ff107b82 */ /* 0x000e220000000a00 */
[----:B------:R-:W-:-:S05]  /*5350*/  @!P3 FADD R25, R25, R22 ;  /* 0x000000161919b221 */ /* 0x000fca0000000000 */
[----:B------:R-:W-:Y:S02]  /*5360*/  MOV R43, R25 ;  /* 0x00000019002b7202 */ /* 0x000fe40000000f00 */
[----:B0-----:R-:W-:-:S05]  /*5370*/  IADD3 R26, P2, PT, R16, 0x100, RZ ;  /* 0x00000100101a7810 */ /* 0x001fca0007f5e0ff */
[----:B------:R-:W-:Y:S01]  /*5380*/  IMAD.X R42, RZ, RZ, R17, P2 ;  /* 0x000000ffff2a7224 */ /* 0x000fe200010e0611 */
[----:B------:R-:W-:Y:S07]  /*5390*/  BRA `(.L_x_169) ;  /* 0xffffffe000cc7947 */ /* 0x000fee000383ffff */
.L_x_119:
[----:B------:R-:W-:Y:S01]  /*53a0*/  BSSY B0, `(.L_x_170) ;  /* 0x0000006000007945 */ /* 0x000fe20003800000 */
[----:B------:R-:W-:Y:S01]  /*53b0*/  PLOP3.LUT P0, PT, P0, PT, PT, 0x8, 0x80 ;  /* 0x000000000080781c */ /* 0x000fe2000070e170 */
[----:B------:R-:W-:-:S12]  /*53c0*/  IMAD.MOV.U32 R21, RZ, RZ, -0x1 ;  /* 0xffffffffff157424 */ /* 0x000fd800078e00ff */
[----:B------:R-:W-:Y:S05]  /*53d0*/  WARPSYNC.COLLECTIVE R21, `(.L_x_171) ;  /* 0x0000000015087348 */ /* 0x000fea0003c00000 */
[----:B------:R-:W-:Y:S01]  /*53e0*/  VOTE.ANY P0, P0 ;  /* 0x0000000000ff7806 */ /* 0x000fe20000000100 */
[----:B------:R-:W-:-:S12]  /*53f0*/  ENDCOLLECTIVE ;  /* 0x000000000000791b */ /* 0x000fd80003800000 */
.L_x_171:
[----:B------:R-:W-:Y:S05]  /*5400*/  BSYNC B0 ;  /* 0x0000000000007941 */ /* 0x000fea0003800000 */
.L_x_170:
[----:B------:R-:W-:Y:S05]  /*5410*/  BRA `(.L_x_172) ;  /* 0xffffffe000dc7947 */ /* 0x000fea000383ffff */
.L_x_121:
[----:B------:R-:W-:Y:S01]  /*5420*/  BSSY B0, `(.L_x_173) ;  /* 0x0000006000007945 */ /* 0x000fe20003800000 */
[----:B------:R-:W-:Y:S02]  /*5430*/  PLOP3.LUT P0, PT, P0, PT, PT, 0x8, 0x80 ;  /* 0x000000000080781c */ /* 0x000fe4000070e170 */
[----:B------:R-:W-:-:S11]  /*5440*/  MOV R21, 0xffffffff ;  /* 0xffffffff00157802 */ /* 0x000fd60000000f00 */
[----:B------:R-:W-:Y:S05]  /*5450*/  WARPSYNC.COLLECTIVE R21, `(.L_x_174) ;  /* 0x0000000015087348 */ /* 0x000fea0003c00000 */
[----:B------:R-:W-:Y:S01]  /*5460*/  VOTE.ANY P0, P0 ;  /* 0x0000000000ff7806 */ /* 0x000fe20000000100 */
[----:B------:R-:W-:-:S12]  /*5470*/  ENDCOLLECTIVE ;  /* 0x000000000000791b */ /* 0x000fd80003800000 */
.L_x_174:
[----:B------:R-:W-:Y:S05]  /*5480*/  BSYNC B0 ;  /* 0x0000000000007941 */ /* 0x000fea0003800000 */
.L_x_173:
[----:B------:R-:W-:Y:S05]  /*5490*/  BRA `(.L_x_175) ;  /* 0xffffffe400307947 */ /* 0x000fea000383ffff */
.L_x_123:
[----:B------:R-:W-:Y:S01]  /*54a0*/  BSSY B0, `(.L_x_176) ;  /* 0x0000006000007945 */ /* 0x000fe20003800000 */
[----:B------:R-:W-:Y:S01]  /*54b0*/  PLOP3.LUT P0, PT, P0, PT, PT, 0x8, 0x80 ;  /* 0x000000000080781c */ /* 0x000fe2000070e170 */
[----:B------:R-:W-:-:S12]  /*54c0*/  IMAD.MOV.U32 R21, RZ, RZ, -0x1 ;  /* 0xffffffffff157424 */ /* 0x000fd800078e00ff */
[----:B------:R-:W-:Y:S05]  /*54d0*/  WARPSYNC.COLLECTIVE R21, `(.L_x_177) ;  /* 0x0000000015087348 */ /* 0x000fea0003c00000 */
[----:B------:R-:W-:Y:S01]  /*54e0*/  VOTE.ANY R21, PT, P0 ;  /* 0x0000000000157806 */ /* 0x000fe200000e0100 */
[----:B------:R-:W-:Y:S06]  /*54f0*/  ENDCOLLECTIVE ;  /* 0x000000000000791b */ /* 0x000fec0003800000 */
.L_x_177:
[----:B------:R-:W-:Y:S05]  /*5500*/  BSYNC B0 ;  /* 0x0000000000007941 */ /* 0x000fea0003800000 */
.L_x_176:
[----:B------:R-:W-:Y:S01]  /*5510*/  LOP3.LUT R21, R21, 0x80000000, R53, 0xec, !PT ;  /* 0x8000000015157812 */ /* 0x000fe200078eec35 */
[----:B------:R-:W-:Y:S02]  /*5520*/  HFMA2 R17, -RZ, RZ, 0, 5.9604644775390625e-08 ;  /* 0x00000001ff117431 */ /* 0x000fe400000001ff */
[----:B------:R-:W-:Y:S01]  /*5530*/  IMAD.MOV.U32 R20, RZ, RZ, R25 ;  /* 0x000000ffff147224 */ /* 0x000fe200078e0019 */
[----:B------:R-:W-:Y:S02]  /*5540*/  IADD3 R23, PT, PT, R23, -0x20, RZ ;  /* 0xffffffe017177810 */ /* 0x000fe40007ffe0ff */
[----:B------:R-:W-:-:S04]  /*5550*/  IADD3 R16, PT, PT, R21, -0x1, RZ ;  /* 0xffffffff15107810 */ /* 0x000fc80007ffe0ff */
[----:B------:R-:W-:Y:S01]  /*5560*/  LOP3.LUT R16, R21, R16, RZ, 0xc, !PT ;  /* 0x0000001015107212 */ /* 0x000fe200078e0cff */
[----:B------:R-:W-:-:S05]  /*5570*/  IMAD.MOV.U32 R21, RZ, RZ, -0x1 ;  /* 0xffffffffff157424 */ /* 0x000fca00078e00ff */
[----:B------:R-:W0:Y:S02]  /*5580*/  POPC R16, R16 ;  /* 0x0000001000107309 */ /* 0x000e240000000000 */
[----:B0-----:R-:W-:Y:S05]  /*5590*/  WARPSYNC.COLLECTIVE R21, `(.L_x_178) ;  /* 0x0000000015087348 */ /* 0x001fea0003c00000 */
[----:B0-----:R0:W1:Y:S02]  /*55a0*/  SHFL.DOWN P2, R22, R20, R17, R16 ;  /* 0x0800001114167389 */ /* 0x0010640000040010 */
[----:B01----:R-:W-:Y:S05]  /*55b0*/  ENDCOLLECTIVE ;  /* 0x000000000000791b */ /* 0x003fea0003800000 */
.L_x_178:
[----:B------:R-:W-:Y:S02]  /*55c0*/  ISETP.GE.AND P0, PT, R3, R16, PT ;  /* 0x000000100300720c */ /* 0x000fe40003f06270 */
[----:B------:R-:W-:-:S11]  /*55d0*/  MOV R17, 0x2 ;  /* 0x0000000200117802 */ /* 0x000fd60000000f00 */
[----:B------:R-:W-:Y:S01]  /*55e0*/  @!P0 FADD R25, R22, R25 ;  /* 0x0000001916198221 */ /* 0x000fe20000000000 */
[----:B------:R-:W-:-:S03]  /*55f0*/  IADD3 R22, PT, PT, R3, 0x2, RZ ;  /* 0x0000000203167810 */ /* 0x000fc60007ffe0ff */
[----:B------:R-:W-:Y:S01]  /*5600*/  IMAD.MOV.U32 R20, RZ, RZ, R25 ;  /* 0x000000ffff147224 */ /* 0x000fe200078e0019 */
[----:B------:R-:W-:-:S13]  /*5610*/  ISETP.GT.AND P0, PT, R22, R16, PT ;  /* 0x000000101600720c */ /* 0x000fda0003f04270 */
[----:B------:R-:W-:Y:S05]  /*5620*/  WARPSYNC.COLLECTIVE R21, `(.L_x_179) ;  /* 0x0000000015087348 */ /* 0x000fea0003c00000 */
[----:B------:R0:W1:Y:S02]  /*5630*/  SHFL.DOWN P2, R22, R20, R17, R16 ;  /* 0x0800001114167389 */ /* 0x0000640000040010 */
[----:B01----:R-:W-:Y:S05]  /*5640*/  ENDCOLLECTIVE ;  /* 0x000000000000791b */ /* 0x003fea0003800000 */
.L_x_179:
[----:B------:R-:W-:Y:S02]  /*5650*/  IMAD.MOV.U32 R17, RZ, RZ, 0x4 ;  /* 0x00000004ff117424 */ /* 0x000fe400078e00ff */
[----:B------:R-:W-:Y:S01]  /*5660*/  @!P0 FADD R25, R25, R22 ;  /* 0x0000001619198221 */ /* 0x000fe20000000000 */
[----:B------:R-:W-:-:S04]  /*5670*/  VIADD R22, R3, 0x4 ;  /* 0x0000000403167836 */ /* 0x000fc80000000000 */
[----:B------:R-:W-:Y:S02]  /*5680*/  MOV R20, R25 ;  /* 0x0000001900147202 */ /* 0x000fe40000000f00 */
[----:B------:R-:W-:-:S13]  /*5690*/  ISETP.GT.AND P0, PT, R22, R16, PT ;  /* 0x000000101600720c */ /* 0x000fda0003f04270 */
[----:B------:R-:W-:Y:S05]  /*56a0*/  WARPSYNC.COLLECTIVE R21, `(.L_x_180) ;  /* 0x0000000015087348 */ /* 0x000fea0003c00000 */
[----:B------:R0:W1:Y:S02]  /*56b0*/  SHFL.DOWN P2, R22, R20, R17, R16 ;  /* 0x0800001114167389 */ /* 0x0000640000040010 */
[----:B01----:R-:W-:Y:S05]  /*56c0*/  ENDCOLLECTIVE ;  /* 0x000000000000791b */ /* 0x003fea0003800000 */
.L_x_180:
[----:B------:R-:W-:Y:S02]  /*56d0*/  HFMA2 R17, -RZ, RZ, 0, 4.76837158203125e-07 ;  /* 0x00000008ff117431 */ /* 0x000fe400000001ff */
[----:B------:R-:W-:Y:S01]  /*56e0*/  @!P0 FADD R25, R25, R22 ;  /* 0x0000001619198221 */ /* 0x000fe20000000000 */
[----:B------:R-:W-:-:S03]  /*56f0*/  IADD3 R22, PT, PT, R3, 0x8, RZ ;  /* 0x0000000803167810 */ /* 0x000fc60007ffe0ff */
[----:B------:R-:W-:Y:S01]  /*5700*/  IMAD.MOV.U32 R20, RZ, RZ, R25 ;  /* 0x000000ffff147224 */ /* 0x000fe200078e0019 */
[----:B------:R-:W-:-:S13]  /*5710*/  ISETP.GT.AND P0, PT, R22, R16, PT ;  /* 0x000000101600720c */ /* 0x000fda0003f04270 */
[----:B------:R-:W-:Y:S05]  /*5720*/  WARPSYNC.COLLECTIVE R21, `(.L_x_181) ;  /* 0x0000000015087348 */ /* 0x000fea0003c00000 */
[----:B------:R0:W1:Y:S02]  /*5730*/  SHFL.DOWN P2, R22, R20, R17, R16 ;  /* 0x0800001114167389 */ /* 0x0000640000040010 */
[----:B01----:R-:W-:Y:S05]  /*5740*/  ENDCOLLECTIVE ;  /* 0x000000000000791b */ /* 0x003fea0003800000 */
.L_x_181:
[----:B------:R-:W-:Y:S01]  /*5750*/  MOV R17, 0x10 ;  /* 0x0000001000117802 */ /* 0x000fe20000000f00 */
[----:B------:R-:W-:-:S04]  /*5760*/  @!P0 FADD R25, R25, R22 ;  /* 0x0000001619198221 */ /* 0x000fc80000000000 */
[----:B------:R-:W-:-:S07]  /*5770*/  IMAD.MOV.U32 R20, RZ, RZ, R25 ;  /* 0x000000ffff147224 */ /* 0x000fce00078e0019 */
[----:B------:R-:W-:Y:S05]  /*5780*/  WARPSYNC.COLLECTIVE R21, `(.L_x_182) ;  /* 0x0000000015087348 */ /* 0x000fea0003c00000 */
[----:B------:R0:W1:Y:S02]  /*5790*/  SHFL.DOWN P2, R22, R20, R17, R16 ;  /* 0x0800001114167389 */ /* 0x0000640000040010 */
[----:B01----:R-:W-:Y:S05]  /*57a0*/  ENDCOLLECTIVE ;  /* 0x000000000000791b */ /* 0x003fea0003800000 */
.L_x_182:
[----:B------:R-:W-:-:S05]  /*57b0*/  VIADD R17, R3, 0x10 ;  /* 0x0000001003117836 */ /* 0x000fca0000000000 */
[----:B------:R-:W-:-:S13]  /*57c0*/  ISETP.GT.AND P0, PT, R17, R16, PT ;  /* 0x000000101100720c */ /* 0x000fda0003f04270 */
[----:B------:R-:W-:Y:S01]  /*57d0*/  @!P0 FADD R25, R25, R22 ;  /* 0x0000001619198221 */ /* 0x000fe20000000000 */
[----:B------:R-:W-:-:S03]  /*57e0*/  ISETP.NE.AND P0, PT, R24, 0x65, PT ;  /* 0x000000651800780c */ /* 0x000fc60003f05270 */
[----:B------:R-:W-:-:S10]  /*57f0*/  FADD R43, R25, R43 ;  /* 0x0000002b192b7221 */ /* 0x000fd40000000000 */
[----:B------:R-:W-:Y:S05]  /*5800*/  WARPSYNC.COLLECTIVE R21, `(.L_x_183) ;  /* 0x0000000015087348 */ /* 0x000fea0003c00000 */
[----:B------:R-:W-:Y:S01]  /*5810*/  VOTE.ALL P0, P0 ;  /* 0x0000000000ff7806 */ /* 0x000fe20000000000 */
[----:B------:R-:W-:-:S12]  /*5820*/  ENDCOLLECTIVE ;  /* 0x000000000000791b */ /* 0x000fd80003800000 */
.L_x_183:
[----:B------:R-:W-:Y:S05]  /*5830*/  BRA `(.L_x_184) ;  /* 0xffffffe000c87947 */ /* 0x000fea000383ffff */
.L_x_185:
        /* <DEDUP_REMOVED lines=12> */
.L_x_933:


//--------------------- .text._ZN3cub18CUB_300001_SM_10006detail4scan20DeviceScanInitKernelINS0_13ScanTileStateIfLb1EEEEEvT_i --------------------------
	.section	.text._ZN3cub18CUB_300001_SM_10006detail4scan20DeviceScanInitKernelINS0_13ScanTileStateIfLb1EEEEEvT_i,"ax",@progbits
	.align	128
        .global         _ZN3cub18CUB_300001_SM_10006detail4scan20DeviceScanInitKernelINS0_13ScanTileStateIfLb1EEEEEvT_i
        .type           _ZN3cub18CUB_300001_SM_10006detail4scan20DeviceScanInitKernelINS0_13ScanTileStateIfLb1EEEEEvT_i,@function
        .size           _ZN3cub18CUB_300001_SM_10006detail4scan20DeviceScanInitKernelINS0_13ScanTileStateIfLb1EEEEEvT_i,(.L_x_934 - _ZN3cub18CUB_300001_SM_10006detail4scan20DeviceScanInitKernelINS0_13ScanTileStateIfLb1EEEEEvT_i)
        .other          _ZN3cub18CUB_300001_SM_10006detail4scan20DeviceScanInitKernelINS0_13ScanTileStateIfLb1EEEEEvT_i,@"STO_CUDA_ENTRY STV_DEFAULT"
_ZN3cub18CUB_300001_SM_10006detail4scan20DeviceScanInitKernelINS0_13ScanTileStateIfLb1EEEEEvT_i:
.text._ZN3cub18CUB_300001_SM_10006detail4scan20DeviceScanInitKernelINS0_13ScanTileStateIfLb1EEEEEvT_i:
[----:B------:R-:W-:Y:S01]  /*0000*/  LDC R1, c[0x0][0x37c] ;  /* 0x0000df00ff017b82 */ /* 0x000fe20000000800 */
[----:B------:R-:W0:Y:S07]  /*0010*/  S2R R0, SR_TID.X ;  /* 0x0000000000007919 */ /* 0x000e2e0000002100 */
[----:B------:R-:W1:Y:S01]  /*0020*/  S2UR UR6, SR_CTAID.X ;  /* 0x00000000000679c3 */ /* 0x000e620000002500 */
[----:B------:R-:W2:Y:S07]  /*0030*/  LDCU UR4, c[0x0][0x388] ;  /* 0x00007100ff0477ac */ /* 0x000eae0008000800 */
[----:B------:R-:W1:Y:S01]  /*0040*/  LDC R5, c[0x0][0x360] ;  /* 0x0000d800ff057b82 */ /* 0x000e620000000800 */
[----:B0-----:R-:W-:Y:S01]  /*0050*/  ISETP.GT.U32.AND P0, PT, R0, 0x1f, PT ;  /* 0x0000001f0000780c */ /* 0x001fe20003f04070 */
[----:B-1----:R-:W-:-:S03]  /*0060*/  IMAD R5, R5, UR6, R0 ;  /* 0x0000000605057c24 */ /* 0x002fc6000f8e0200 */
[----:B------:R-:W-:Y:S02]  /*0070*/  ISETP.NE.OR P0, PT, RZ, UR6, P0 ;  /* 0x00000006ff007c0c */ /* 0x000fe40008705670 */
[----:B--2---:R-:W-:Y:S01]  /*0080*/  ISETP.GE.AND P1, PT, R5, UR4, PT ;  /* 0x0000000405007c0c */ /* 0x004fe2000bf26270 */
[----:B------:R-:W0:-:S12]  /*0090*/  LDCU.64 UR4, c[0x0][0x358] ;  /* 0x00006b00ff0477ac */ /* 0x000e180008000a00 */
[----:B------:R-:W1:Y:S01]  /*00a0*/  @!P1 LDC.64 R2, c[0x0][0x380] ;  /* 0x0000e000ff029b82 */ /* 0x000e620000000a00 */
[----:B------:R-:W-:Y:S01]  /*00b0*/  @!P1 MOV R4, 0x63 ;  /* 0x0000006300049802 */ /* 0x000fe20000000f00 */
[----:B-1----:R-:W-:-:S04]  /*00c0*/  @!P1 IMAD.WIDE R2, R5, 0x8, R2 ;  /* 0x0000000805029825 */ /* 0x002fc800078e0202 */
[----:B------:R-:W-:-:S05]  /*00d0*/  HFMA2 R5, -RZ, RZ, 0, 0 ;  /* 0x00000000ff057431 */ /* 0x000fca00000001ff */
[----:B0-----:R0:W-:Y:S01]  /*00e0*/  @!P1 STG.E.64 desc[UR4][R2.64+0x100], R4 ;  /* 0x0001000402009986 */ /* 0x0011e2000c101b04 */
[----:B------:R-:W-:Y:S05]  /*00f0*/  @P0 EXIT ;  /* 0x000000000000094d */ /* 0x000fea0003800000 */
[----:B0-----:R-:W0:Y:S02]  /*0100*/  LDC.64 R2, c[0x0][0x380] ;  /* 0x0000e000ff027b82 */ /* 0x001e240000000a00 */
[----:B0-----:R-:W-:-:S05]  /*0110*/  IMAD.WIDE.U32 R2, R0, 0x8, R2 ;  /* 0x0000000800027825 */ /* 0x001fca00078e0002 */
[----:B------:R-:W-:Y:S01]  /*0120*/  STG.E.64 desc[UR4][R2.64], RZ ;  /* 0x000000ff02007986 */ /* 0x000fe2000c101b04 */
[----:B------:R-:W-:Y:S05]  /*0130*/  EXIT ;  /* 0x000000000000794d */ /* 0x000fea0003800000 */
.L_x_186:
        /* <DEDUP_REMOVED lines=12> */
.L_x_934:


//--------------------- .text._ZN3cub18CUB_300001_SM_10006detail8for_each13static_kernelINS2_12policy_hub_t12policy_500_tEmN6thrust24THRUST_300001_SM_1000_NS8cuda_cub20__uninitialized_fill7functorINS7_10device_ptrIfEEfEEEEvT0_T1_ --------------------------
	.section	.text._ZN3cub18CUB_300001_SM_10006detail8for_each13static_kernelINS2_12policy_hub_t12policy_500_tEmN6thrust24THRUST_300001_SM_1000_NS8cuda_cub20__uninitialized_fill7functorINS7_10device_ptrIfEEfEEEEvT0_T1_,"ax",@progbits
	.align	128
        .global         _ZN3cub18CUB_300001_SM_10006detail8for_each13static_kernelINS2_12policy_hub_t12policy_500_tEmN6thrust24THRUST_300001_SM_1000_NS8cuda_cub20__uninitialized_fill7functorINS7_10device_ptrIfEEfEEEEvT0_T1_
        .type           _ZN3cub18CUB_300001_SM_10006detail8for_each13static_kernelINS2_12policy_hub_t12policy_500_tEmN6thrust24THRUST_300001_SM_1000_NS8cuda_cub20__uninitialized_fill7functorINS7_10device_ptrIfEEfEEEEvT0_T1_,@function
        .size           _ZN3cub18CUB_300001_SM_10006detail8for_each13static_kernelINS2_12policy_hub_t12policy_500_tEmN6thrust24THRUST_300001_SM_1000_NS8cuda_cub20__uninitialized_fill7functorINS7_10device_ptrIfEEfEEEEvT0_T1_,(.L_x_935 - _ZN3cub18CUB_300001_SM_10006detail8for_each13static_kernelINS2_12policy_hub_t12policy_500_tEmN6thrust24THRUST_300001_SM_1000_NS8cuda_cub20__uninitialized_fill7functorINS7_10device_ptrIfEEfEEEEvT0_T1_)
        .other          _ZN3cub18CUB_300001_SM_10006detail8for_each13static_kernelINS2_12policy_hub_t12policy_500_tEmN6thrust24THRUST_300001_SM_1000_NS8cuda_cub20__uninitialized_fill7functorINS7_10device_ptrIfEEfEEEEvT0_T1_,@"STO_CUDA_ENTRY STV_DEFAULT"
_ZN3cub18CUB_300001_SM_10006detail8for_each13static_kernelINS2_12policy_hub_t12policy_500_tEmN6thrust24THRUST_300001_SM_1000_NS8cuda_cub20__uninitialized_fill7functorINS7_10device_ptrIfEEfEEEEvT0_T1_:
.text._ZN3cub18CUB_300001_SM_10006detail8for_each13static_kernelINS2_12policy_hub_t12policy_500_tEmN6thrust24THRUST_300001_SM_1000_NS8cuda_cub20__uninitialized_fill7functorINS7_10device_ptrIfEEfEEEEvT0_T1_:
[----:B------:R-:W-:Y:S08]  /*0000*/  LDC R1, c[0x0][0x37c] ;  /* 0x0000df00ff017b82 */ /* 0x000ff00000000800 */
[----:B------:R-:W0:Y:S01]  /*0010*/  S2UR UR4, SR_CTAID.X ;  /* 0x00000000000479c3 */ /* 0x000e220000002500 */
[----:B------:R-:W1:Y:S01]  /*0020*/  LDCU.64 UR6, c[0x0][0x380] ;  /* 0x00007000ff0677ac */ /* 0x000e620008000a00 */
[----:B------:R-:W2:Y:S01]  /*0030*/  LDCU.64 UR8, c[0x0][0x358] ;  /* 0x00006b00ff0877ac */ /* 0x000ea20008000a00 */
[----:B0-----:R-:W-:-:S04]  /*0040*/  UIMAD.WIDE.U32 UR4, UR4, 0x200, URZ ;  /* 0x00000200040478a5 */ /* 0x001fc8000f8e00ff */
[----:B-1----:R-:W-:-:S04]  /*0050*/  UIADD3 UR6, UP0, UPT, -UR4, UR6, URZ ;  /* 0x0000000604067290 */ /* 0x002fc8000ff1e1ff */
[----:B------:R-:W-:Y:S02]  /*0060*/  UIADD3.X UR7, UPT, UPT, ~UR5, UR7, URZ, UP0, !UPT ;  /* 0x0000000705077290 */ /* 0x000fe400087fe5ff */
[----:B------:R-:W-:-:S04]  /*0070*/  UISETP.GE.U32.AND UP0, UPT, UR6, 0x200, UPT ;  /* 0x000002000600788c */ /* 0x000fc8000bf06070 */
[----:B------:R-:W-:-:S09]  /*0080*/  UISETP.GE.U32.AND.EX UP0, UPT, UR7, URZ, UPT, UP0 ;  /* 0x000000ff0700728c */ /* 0x000fd2000bf06100 */
[----:B--2---:R-:W-:Y:S05]  /*0090*/  BRA.U !UP0, `(.L_x_187) ;  /* 0x0000000108287547 */ /* 0x004fea000b800000 */
[----:B------:R-:W0:Y:S01]  /*00a0*/  S2R R0, SR_TID.X ;  /* 0x0000000000007919 */ /* 0x000e220000002100 */
[----:B------:R-:W1:Y:S01]  /*00b0*/  LDCU.64 UR6, c[0x0][0x388] ;  /* 0x00007100ff0677ac */ /* 0x000e620008000a00 */
[----:B------:R-:W2:Y:S01]  /*00c0*/  LDC R5, c[0x0][0x390] ;  /* 0x0000e400ff057b82 */ /* 0x000ea20000000800 */
[----:B0-----:R-:W-:-:S05]  /*00d0*/  IADD3 R0, P0, PT, R0, UR4, RZ ;  /* 0x0000000400007c10 */ /* 0x001fca000ff1e0ff */
[----:B------:R-:W-:Y:S01]  /*00e0*/  IMAD.X R3, RZ, RZ, UR5, P0 ;  /* 0x00000005ff037e24 */ /* 0x000fe200080e06ff */
[----:B-1----:R-:W-:-:S04]  /*00f0*/  LEA R2, P0, R0, UR6, 0x2 ;  /* 0x0000000600027c11 */ /* 0x002fc8000f8010ff */
[----:B------:R-:W-:-:S05]  /*0100*/  LEA.HI.X R3, R0, UR7, R3, 0x2, P0 ;  /* 0x0000000700037c11 */ /* 0x000fca00080f1403 */
[----:B--2---:R-:W-:Y:S04]  /*0110*/  STG.E desc[UR8][R2.64], R5 ;  /* 0x0000000502007986 */ /* 0x004fe8000c101908 */
[----:B------:R-:W-:Y:S01]  /*0120*/  STG.E desc[UR8][R2.64+0x400], R5 ;  /* 0x0004000502007986 */ /* 0x000fe2000c101908 */
[----:B------:R-:W-:Y:S05]  /*0130*/  EXIT ;  /* 0x000000000000794d */ /* 0x000fea0003800000 */
.L_x_187:
[----:B------:R-:W0:Y:S01]  /*0140*/  S2R R0, SR_TID.X ;  /* 0x0000000000007919 */ /* 0x000e220000002100 */
[----:B------:R-:W-:Y:S01]  /*0150*/  IMAD.U32 R2, RZ, RZ, UR7 ;  /* 0x00000007ff027e24 */ /* 0x000fe2000f8e00ff */
[----:B------:R-:W1:Y:S01]  /*0160*/  LDCU.64 UR10, c[0x0][0x388] ;  /* 0x00007100ff0a77ac */ /* 0x000e620008000a00 */
[----:B------:R-:W-:Y:S01]  /*0170*/  IMAD.U32 R4, RZ, RZ, UR7 ;  /* 0x00000007ff047e24 */ /* 0x000fe2000f8e00ff */
[----:B0-----:R-:W-:-:S04]  /*0180*/  ISETP.LT.U32.AND P0, PT, R0, UR6, PT ;  /* 0x0000000600007c0c */ /* 0x001fc8000bf01070 */
[----:B------:R-:W-:Y:S01]  /*0190*/  ISETP.GT.U32.AND.EX P0, PT, R2, RZ, PT, P0 ;  /* 0x000000ff0200720c */ /* 0x000fe20003f04100 */
[C---:B------:R-:W-:Y:S01]  /*01a0*/  VIADD R2, R0.reuse, 0x100 ;  /* 0x0000010000027836 */ /* 0x040fe20000000000 */
[----:B------:R-:W-:-:S04]  /*01b0*/  IADD3 R0, P2, PT, R0, UR4, RZ ;  /* 0x0000000400007c10 */ /* 0x000fc8000ff5e0ff */
[----:B------:R-:W-:Y:S01]  /*01c0*/  ISETP.LT.U32.AND P1, PT, R2, UR6, PT ;  /* 0x0000000602007c0c */ /* 0x000fe2000bf21070 */
[----:B------:R-:W-:Y:S01]  /*01d0*/  IMAD.X R3, RZ, RZ, UR5, P2 ;  /* 0x00000005ff037e24 */ /* 0x000fe200090e06ff */
[----:B-1----:R-:W-:Y:S02]  /*01e0*/  LEA R2, P2, R0, UR10, 0x2 ;  /* 0x0000000a00027c11 */ /* 0x002fe4000f8410ff */
[----:B------:R-:W-:Y:S02]  /*01f0*/  ISETP.GT.U32.AND.EX P1, PT, R4, RZ, PT, P1 ;  /* 0x000000ff0400720c */ /* 0x000fe40003f24110 */
[----:B------:R-:W-:Y:S01]  /*0200*/  LEA.HI.X R3, R0, UR11, R3, 0x2, P2 ;  /* 0x0000000b00037c11 */ /* 0x000fe200090f1403 */
[----:B------:R-:W0:Y:S04]  /*0210*/  @P0 LDC R5, c[0x0][0x390] ;  /* 0x0000e400ff050b82 */ /* 0x000e280000000800 */
[----:B0-----:R0:W-:Y:S06]  /*0220*/  @P0 STG.E desc[UR8][R2.64], R5 ;  /* 0x0000000502000986 */ /* 0x0011ec000c101908 */
[----:B------:R-:W-:Y:S05]  /*0230*/  @!P1 EXIT ;  /* 0x000000000000994d */ /* 0x000fea0003800000 */
[----:B0-----:R-:W0:Y:S02]  /*0240*/  LDC R5, c[0x0][0x390] ;  /* 0x0000e400ff057b82 */ /* 0x001e240000000800 */
[----:B0-----:R-:W-:Y:S01]  /*0250*/  STG.E desc[UR8][R2.64+0x400], R5 ;  /* 0x0004000502007986 */ /* 0x001fe2000c101908 */
[----:B------:R-:W-:Y:S05]  /*0260*/  EXIT ;  /* 0x000000000000794d */ /* 0x000fea0003800000 */
.L_x_188:
        /* <DEDUP_REMOVED lines=9> */
.L_x_935:


//--------------------- .text._ZN3cub18CUB_300001_SM_10006detail8for_each13static_kernelINS2_12policy_hub_t12policy_500_tElNS2_12op_wrapper_tIlN6thrust24THRUST_300001_SM_1000_NS6system6detail7generic6detail21binary_search_functorIPfNSC_18binary_search_lessENSC_3lbfEEENS8_12zip_iteratorIN4cuda3std3__45tupleIJNS8_6detail15normal_iteratorINS8_7pointerIfNS8_8cuda_cub5par_tENS8_11use_defaultESS_EEEENSO_INSP_IlSR_SS_SS_EEEEEEEEEEEEEvT0_T1_ --------------------------
	.section	.text._ZN3cub18CUB_300001_SM_10006detail8for_each13static_kernelINS2_12policy_hub_t12policy_500_tElNS2_12op_wrapper_tIlN6thrust24THRUST_300001_SM_1000_NS6system6detail7generic6detail21binary_search_functorIPfNSC_18binary_search_lessENSC_3lbfEEENS8_12zip_iteratorIN4cuda3std3__45tupleIJNS8_6detail15normal_iteratorINS8_7pointerIfNS8_8cuda_cub5par_tENS8_11use_defaultESS_EEEENSO_INSP_IlSR_SS_SS_EEEEEEEEEEEEEvT0_T1_,"ax",@progbits
	.align	128
        .global         _ZN3cub18CUB_300001_SM_10006detail8for_each13static_kernelINS2_12policy_hub_t12policy_500_tElNS2_12op_wrapper_tIlN6thrust24THRUST_300001_SM_1000_NS6system6detail7generic6detail21binary_search_functorIPfNSC_18binary_search_lessENSC_3lbfEEENS8_12zip_iteratorIN4cuda3std3__45tupleIJNS8_6detail15normal_iteratorINS8_7pointerIfNS8_8cuda_cub5par_tENS8_11use_defaultESS_EEEENSO_INSP_IlSR_SS_SS_EEEEEEEEEEEEEvT0_T1_
        .type           _ZN3cub18CUB_300001_SM_10006detail8for_each13static_kernelINS2_12policy_hub_t12policy_500_tElNS2_12op_wrapper_tIlN6thrust24THRUST_300001_SM_1000_NS6system6detail7generic6detail21binary_search_functorIPfNSC_18binary_search_lessENSC_3lbfEEENS8_12zip_iteratorIN4cuda3std3__45tupleIJNS8_6detail15normal_iteratorINS8_7pointerIfNS8_8cuda_cub5par_tENS8_11use_defaultESS_EEEENSO_INSP_IlSR_SS_SS_EEEEEEEEEEEEEvT0_T1_,@function
        .size           _ZN3cub18CUB_300001_SM_10006detail8for_each13static_kernelINS2_12policy_hub_t12policy_500_tElNS2_12op_wrapper_tIlN6thrust24THRUST_300001_SM_1000_NS6system6detail7generic6detail21binary_search_functorIPfNSC_18binary_search_lessENSC_3lbfEEENS8_12zip_iteratorIN4cuda3std3__45tupleIJNS8_6detail15normal_iteratorINS8_7pointerIfNS8_8cuda_cub5par_tENS8_11use_defaultESS_EEEENSO_INSP_IlSR_SS_SS_EEEEEEEEEEEEEvT0_T1_,(.L_x_936 - _ZN3cub18CUB_300001_SM_10006detail8for_each13static_kernelINS2_12policy_hub_t12policy_500_tElNS2_12op_wrapper_tIlN6thrust24THRUST_300001_SM_1000_NS6system6detail7generic6detail21binary_search_functorIPfNSC_18binary_search_lessENSC_3lbfEEENS8_12zip_iteratorIN4cuda3std3__45tupleIJNS8_6detail15normal_iteratorINS8_7pointerIfNS8_8cuda_cub5par_tENS8_11use_defaultESS_EEEENSO_INSP_IlSR_SS_SS_EEEEEEEEEEEEEvT0_T1_)
        .other          _ZN3cub18CUB_300001_SM_10006detail8for_each13static_kernelINS2_12policy_hub_t12policy_500_tElNS2_12op_wrapper_tIlN6thrust24THRUST_300001_SM_1000_NS6system6detail7generic6detail21binary_search_functorIPfNSC_18binary_search_lessENSC_3lbfEEENS8_12zip_iteratorIN4cuda3std3__45tupleIJNS8_6detail15normal_iteratorINS8_7pointerIfNS8_8cuda_cub5par_tENS8_11use_defaultESS_EEEENSO_INSP_IlSR_SS_SS_EEEEEEEEEEEEEvT0_T1_,@"STO_CUDA_ENTRY STV_DEFAULT"
_ZN3cub18CUB_300001_SM_10006detail8for_each13static_kernelINS2_12policy_hub_t12policy_500_tElNS2_12op_wrapper_tIlN6thrust24THRUST_300001_SM_1000_NS6system6detail7generic6detail21binary_search_functorIPfNSC_18binary_search_lessENSC_3lbfEEENS8_12zip_iteratorIN4cuda3std3__45tupleIJNS8_6detail15normal_iteratorINS8_7pointerIfNS8_8cuda_cub5par_tENS8_11use_defaultESS_EEEENSO_INSP_IlSR_SS_SS_EEEEEEEEEEEEEvT0_T1_:
.text._ZN3cub18CUB_300001_SM_10006detail8for_each13static_kernelINS2_12policy_hub_t12policy_500_tElNS2_12op_wrapper_tIlN6thrust24THRUST_300001_SM_1000_NS6system6detail7generic6detail21binary_search_functorIPfNSC_18binary_search_lessENSC_3lbfEEENS8_12zip_iteratorIN4cuda3std3__45tupleIJNS8_6detail15normal_iteratorINS8_7pointerIfNS8_8cuda_cub5par_tENS8_11use_defaultESS_EEEENSO_INSP_IlSR_SS_SS_EEEEEEEEEEEEEvT0_T1_:
        /* <DEDUP_REMOVED lines=8> */
[----:B------:R-:W-:-:S09]  /*0080*/  UISETP.GE.AND.EX UP0, UPT, UR7, URZ, UPT, UP0 ;  /* 0x000000ff0700728c */ /* 0x000fd2000bf06300 */
[----:B--2---:R-:W-:Y:S05]  /*0090*/  BRA.U !UP0, `(.L_x_189) ;  /* 0x0000000508607547 */ /* 0x004fea000b800000 */
[----:B------:R-:W0:Y:S01]  /*00a0*/  LDCU.64 UR6, c[0x0][0x3a0] ;  /* 0x00007400ff0677ac */ /* 0x000e220008000a00 */
[----:B------:R-:W1:Y:S01]  /*00b0*/  S2R R0, SR_TID.X ;  /* 0x0000000000007919 */ /* 0x000e620000002100 */
[----:B------:R-:W0:Y:S02]  /*00c0*/  LDCU.64 UR8, c[0x0][0x398] ;  /* 0x00007300ff0877ac */ /* 0x000e240008000a00 */
[----:B0-----:R-:W-:-:S04]  /*00d0*/  UIADD3 UR6, UP0, UPT, UR6, -UR8, URZ ;  /* 0x8000000806067290 */ /* 0x001fc8000ff1e0ff */
[----:B------:R-:W-:-:S04]  /*00e0*/  UIADD3.X UR7, UPT, UPT, UR7, ~UR9, URZ, UP0, !UPT ;  /* 0x8000000907077290 */ /* 0x000fc800087fe4ff */
[----:B------:R-:W-:Y:S02]  /*00f0*/  USHF.R.S64 UR6, UR6, 0x2, UR7 ;  /* 0x0000000206067899 */ /* 0x000fe40008001007 */
[----:B------:R-:W-:Y:S02]  /*0100*/  USHF.R.S32.HI UR7, URZ, 0x2, UR7 ;  /* 0x00000002ff077899 */ /* 0x000fe40008011407 */
[----:B------:R-:W-:-:S04]  /*0110*/  UISETP.GE.U32.AND UP0, UPT, UR6, 0x1, UPT ;  /* 0x000000010600788c */ /* 0x000fc8000bf06070 */
[----:B------:R-:W-:-:S09]  /*0120*/  UISETP.GE.AND.EX UP0, UPT, UR7, URZ, UPT, UP0 ;  /* 0x000000ff0700728c */ /* 0x000fd2000bf06300 */
[----:B-1----:R-:W-:Y:S05]  /*0130*/  BRA.U !UP0, `(.L_x_190) ;  /* 0x0000000508187547 */ /* 0x002fea000b800000 */
[----:B------:R-:W0:Y:S01]  /*0140*/  LDCU.64 UR12, c[0x0][0x388] ;  /* 0x00007100ff0c77ac */ /* 0x000e220008000a00 */
[----:B------:R-:W-:-:S05]  /*0150*/  IADD3 R3, P0, PT, R0, UR4, RZ ;  /* 0x0000000400037c10 */ /* 0x000fca000ff1e0ff */
[----:B------:R-:W-:Y:S01]  /*0160*/  IMAD.X R4, RZ, RZ, UR5, P0 ;  /* 0x00000005ff047e24 */ /* 0x000fe200080e06ff */
[----:B------:R-:W1:Y:S01]  /*0170*/  LDCU.64 UR4, c[0x0][0x390] ;  /* 0x00007200ff0477ac */ /* 0x000e620008000a00 */
[----:B0-----:R-:W-:-:S04]  /*0180*/  LEA R6, P0, R3, UR12, 0x2 ;  /* 0x0000000c03067c11 */ /* 0x001fc8000f8010ff */
[----:B------:R-:W-:-:S05]  /*0190*/  LEA.HI.X R7, R3, UR13, R4, 0x2, P0 ;  /* 0x0000000d03077c11 */ /* 0x000fca00080f1404 */
[----:B------:R0:W5:Y:S01]  /*01a0*/  LDG.E R5, desc[UR10][R6.64] ;  /* 0x0000000a06057981 */ /* 0x000162000c1e1900 */
[C---:B-1----:R-:W-:Y:S01]  /*01b0*/  LEA R2, P0, R3.reuse, UR4, 0x3 ;  /* 0x0000000403027c11 */ /* 0x042fe2000f8018ff */
[----:B------:R-:W-:Y:S01]  /*01c0*/  IMAD.U32 R0, RZ, RZ, UR6 ;  /* 0x00000006ff007e24 */ /* 0x000fe2000f8e00ff */
[----:B------:R-:W-:Y:S01]  /*01d0*/  BSSY.RECONVERGENT B0, `(.L_x_191) ;  /* 0x000001b000007945 */ /* 0x000fe20003800200 */
[----:B------:R-:W-:Y:S02]  /*01e0*/  CS2R R16, SRZ ;  /* 0x0000000000107805 */ /* 0x000fe4000001ff00 */
[----:B------:R-:W-:Y:S01]  /*01f0*/  LEA.HI.X R3, R3, UR5, R4, 0x3, P0 ;  /* 0x0000000503037c11 */ /* 0x000fe200080f1c04 */
[----:B------:R-:W-:Y:S02]  /*0200*/  IMAD.U32 R4, RZ, RZ, UR7 ;  /* 0x00000007ff047e24 */ /* 0x000fe4000f8e00ff */
[----:B------:R-:W-:Y:S02]  /*0210*/  IMAD.MOV.U32 R15, RZ, RZ, R0 ;  /* 0x000000ffff0f7224 */ /* 0x000fe400078e0000 */
[----:B0-----:R-:W-:-:S07]  /*0220*/  IMAD.MOV.U32 R14, RZ, RZ, R4 ;  /* 0x000000ffff0e7224 */ /* 0x001fce00078e0004 */
.L_x_192:
[----:B------:R-:W-:-:S05]  /*0230*/  IADD3 R12, P0, PT, -R16, R15, RZ ;  /* 0x0000000f100c7210 */ /* 0x000fca0007f1e1ff */
[----:B------:R-:W-:-:S05]  /*0240*/  IMAD.X R13, R14, 0x1, ~R17, P0 ;  /* 0x000000010e0d7824 */ /* 0x000fca00000e0e11 */
[----:B------:R-:W-:-:S05]  /*0250*/  LEA.HI R12, P0, R13, R12, RZ, 0x1 ;  /* 0x0000000c0d0c7211 */ /* 0x000fca00078108ff */
[----:B------:R-:W-:-:S05]  /*0260*/  IMAD.X R13, RZ, RZ, R13, P0 ;  /* 0x000000ffff0d7224 */ /* 0x000fca00000e060d */
[--C-:B------:R-:W-:Y:S02]  /*0270*/  SHF.R.S64 R12, R12, 0x1, R13.reuse ;  /* 0x000000010c0c7819 */ /* 0x100fe4000000100d */
[----:B------:R-:W-:Y:S02]  /*0280*/  SHF.R.S32.HI R13, RZ, 0x1, R13 ;  /* 0x00000001ff0d7819 */ /* 0x000fe4000001140d */
[----:B------:R-:W-:-:S05]  /*0290*/  IADD3 R12, P0, PT, R16, R12, RZ ;  /* 0x0000000c100c7210 */ /* 0x000fca0007f1e0ff */
[----:B------:R-:W-:Y:S01]  /*02a0*/  IMAD.X R13, R17, 0x1, R13, P0 ;  /* 0x00000001110d7824 */ /* 0x000fe200000e060d */
[----:B------:R-:W-:-:S04]  /*02b0*/  LEA R8, P0, R12, UR8, 0x2 ;  /* 0x000000080c087c11 */ /* 0x000fc8000f8010ff */
[----:B------:R-:W-:-:S05]  /*02c0*/  LEA.HI.X R9, R12, UR9, R13, 0x2, P0 ;  /* 0x000000090c097c11 */ /* 0x000fca00080f140d */
[----:B------:R-:W2:Y:S01]  /*02d0*/  LDG.E R8, desc[UR10][R8.64] ;  /* 0x0000000a08087981 */ /* 0x000ea2000c1e1900 */
[----:B------:R-:W-:-:S05]  /*02e0*/  IADD3 R10, P1, PT, R12, 0x1, RZ ;  /* 0x000000010c0a7810 */ /* 0x000fca0007f3e0ff */
[----:B------:R-:W-:Y:S01]  /*02f0*/  IMAD.X R11, RZ, RZ, R13, P1 ;  /* 0x000000ffff0b7224 */ /* 0x000fe200008e060d */
[----:B--2--5:R-:W-:-:S04]  /*0300*/  FSETP.GEU.AND P0, PT, R8, R5, PT ;  /* 0x000000050800720b */ /* 0x024fc80003f0e000 */
[----:B------:R-:W-:Y:S02]  /*0310*/  SEL R15, R12, R15, P0 ;  /* 0x0000000f0c0f7207 */ /* 0x000fe40000000000 */
[----:B------:R-:W-:Y:S02]  /*0320*/  SEL R16, R16, R10, P0 ;  /* 0x0000000a10107207 */ /* 0x000fe40000000000 */
[----:B------:R-:W-:Y:S02]  /*0330*/  SEL R14, R13, R14, P0 ;  /* 0x0000000e0d0e7207 */ /* 0x000fe40000000000 */
[----:B------:R-:W-:Y:S02]  /*0340*/  SEL R17, R17, R11, P0 ;  /* 0x0000000b11117207 */ /* 0x000fe40000000000 */
[----:B------:R-:W-:-:S04]  /*0350*/  ISETP.GE.U32.AND P0, PT, R16, R15, PT ;  /* 0x0000000f1000720c */ /* 0x000fc80003f06070 */
[----:B------:R-:W-:-:S13]  /*0360*/  ISETP.GE.AND.EX P0, PT, R17, R14, PT, P0 ;  /* 0x0000000e1100720c */ /* 0x000fda0003f06300 */
[----:B------:R-:W-:Y:S05]  /*0370*/  @!P0 BRA `(.L_x_192) ;  /* 0xfffffffc00ac8947 */ /* 0x000fea000383ffff */
[----:B------:R-:W-:Y:S05]  /*0380*/  BSYNC.RECONVERGENT B0 ;  /* 0x0000000000007941 */ /* 0x000fea0003800200 */
.L_x_191:
[----:B------:R-:W-:Y:S02]  /*0390*/  IMAD.MOV.U32 R8, RZ, RZ, R16 ;  /* 0x000000ffff087224 */ /* 0x000fe400078e0010 */
[----:B------:R-:W-:-:S05]  /*03a0*/  IMAD.MOV.U32 R9, RZ, RZ, R17 ;  /* 0x000000ffff097224 */ /* 0x000fca00078e0011 */
[----:B------:R0:W-:Y:S04]  /*03b0*/  STG.E.64 desc[UR10][R2.64], R8 ;  /* 0x0000000802007986 */ /* 0x0001e8000c101b0a */
[----:B------:R0:W5:Y:S01]  /*03c0*/  LDG.E R5, desc[UR10][R6.64+0x400] ;  /* 0x0004000a06057981 */ /* 0x000162000c1e1900 */
[----:B------:R-:W-:Y:S01]  /*03d0*/  BSSY.RECONVERGENT B0, `(.L_x_193) ;  /* 0x0000018000007945 */ /* 0x000fe20003800200 */
[----:B------:R-:W-:Y:S02]  /*03e0*/  IMAD.MOV.U32 R13, RZ, RZ, RZ ;  /* 0x000000ffff0d7224 */ /* 0x000fe400078e00ff */
[----:B------:R-:W-:-:S07]  /*03f0*/  IMAD.MOV.U32 R15, RZ, RZ, RZ ;  /* 0x000000ffff0f7224 */ /* 0x000fce00078e00ff */
.L_x_194:
[----:B------:R-:W-:-:S05]  /*0400*/  IADD3 R11, P0, PT, R0, -R13, RZ ;  /* 0x8000000d000b7210 */ /* 0x000fca0007f1e0ff */
[----:B------:R-:W-:-:S05]  /*0410*/  IMAD.X R10, R4, 0x1, ~R15, P0 ;  /* 0x00000001040a7824 */ /* 0x000fca00000e0e0f */
[----:B------:R-:W-:-:S05]  /*0420*/  LEA.HI R11, P0, R10, R11, RZ, 0x1 ;  /* 0x0000000b0a0b7211 */ /* 0x000fca00078108ff */
[----:B------:R-:W-:-:S05]  /*0430*/  IMAD.X R10, RZ, RZ, R10, P0 ;  /* 0x000000ffff0a7224 */ /* 0x000fca00000e060a */
[--C-:B------:R-:W-:Y:S02]  /*0440*/  SHF.R.S64 R11, R11, 0x1, R10.reuse ;  /* 0x000000010b0b7819 */ /* 0x100fe4000000100a */
[----:B------:R-:W-:Y:S02]  /*0450*/  SHF.R.S32.HI R10, RZ, 0x1, R10 ;  /* 0x00000001ff0a7819 */ /* 0x000fe4000001140a */
[----:B------:R-:W-:-:S05]  /*0460*/  IADD3 R11, P0, PT, R13, R11, RZ ;  /* 0x0000000b0d0b7210 */ /* 0x000fca0007f1e0ff */
[----:B------:R-:W-:Y:S01]  /*0470*/  IMAD.X R10, R15, 0x1, R10, P0 ;  /* 0x000000010f0a7824 */ /* 0x000fe200000e060a */
[----:B0-----:R-:W-:-:S04]  /*0480*/  LEA R6, P0, R11, UR8, 0x2 ;  /* 0x000000080b067c11 */ /* 0x001fc8000f8010ff */
        /* <DEDUP_REMOVED lines=13> */
.L_x_193:
[----:B------:R-:W-:Y:S02]  /*0560*/  IMAD.MOV.U32 R4, RZ, RZ, R13 ;  /* 0x000000ffff047224 */ /* 0x000fe400078e000d */
[----:B------:R-:W-:-:S05]  /*0570*/  IMAD.MOV.U32 R5, RZ, RZ, R15 ;  /* 0x000000ffff057224 */ /* 0x000fca00078e000f */
[----:B------:R-:W-:Y:S01]  /*0580*/  STG.E.64 desc[UR10][R2.64+0x800], R4 ;  /* 0x0008000402007986 */ /* 0x000fe2000c101b0a */
[----:B------:R-:W-:Y:S05]  /*0590*/  EXIT ;  /* 0x000000000000794d */ /* 0x000fea0003800000 */
.L_x_190:
[----:B------:R-:W0:Y:S01]  /*05a0*/  LDCU.64 UR6, c[0x0][0x390] ;  /* 0x00007200ff0677ac */ /* 0x000e220008000a00 */
[----:B------:R-:W-:-:S05]  /*05b0*/  IADD3 R0, P0, PT, R0, UR4, RZ ;  /* 0x0000000400007c10 */ /* 0x000fca000ff1e0ff */
[----:B------:R-:W-:Y:S01]  /*05c0*/  IMAD.X R3, RZ, RZ, UR5, P0 ;  /* 0x00000005ff037e24 */ /* 0x000fe200080e06ff */
[----:B0-----:R-:W-:-:S04]  /*05d0*/  LEA R2, P0, R0, UR6, 0x3 ;  /* 0x0000000600027c11 */ /* 0x001fc8000f8018ff */
[----:B------:R-:W-:-:S05]  /*05e0*/  LEA.HI.X R3, R0, UR7, R3, 0x3, P0 ;  /* 0x0000000700037c11 */ /* 0x000fca00080f1c03 */
[----:B------:R-:W-:Y:S04]  /*05f0*/  STG.E.64 desc[UR10][R2.64], RZ ;  /* 0x000000ff02007986 */ /* 0x000fe8000c101b0a */
[----:B------:R-:W-:Y:S01]  /*0600*/  STG.E.64 desc[UR10][R2.64+0x800], RZ ;  /* 0x000800ff02007986 */ /* 0x000fe2000c101b0a */
[----:B------:R-:W-:Y:S05]  /*0610*/  EXIT ;  /* 0x000000000000794d */ /* 0x000fea0003800000 */
.L_x_189:
[----:B------:R-:W0:Y:S01]  /*0620*/  LDCU.64 UR8, c[0x0][0x3a0] ;  /* 0x00007400ff0877ac */ /* 0x000e220008000a00 */
[----:B------:R-:W1:Y:S01]  /*0630*/  S2R R5, SR_TID.X ;  /* 0x0000000000057919 */ /* 0x000e620000002100 */
[----:B------:R-:W0:Y:S01]  /*0640*/  LDCU.64 UR12, c[0x0][0x398] ;  /* 0x00007300ff0c77ac */ /* 0x000e220008000a00 */
[----:B------:R-:W-:Y:S02]  /*0650*/  USHF.R.S32.HI UR7, URZ, 0x1f, UR6 ;  /* 0x0000001fff077899 */ /* 0x000fe40008011406 */
[----:B0-----:R-:W-:-:S04]  /*0660*/  UIADD3 UR8, UP0, UPT, UR8, -UR12, URZ ;  /* 0x8000000c08087290 */ /* 0x001fc8000ff1e0ff */
[----:B------:R-:W-:-:S04]  /*0670*/  UIADD3.X UR9, UPT, UPT, UR9, ~UR13, URZ, UP0, !UPT ;  /* 0x8000000d09097290 */ /* 0x000fc800087fe4ff */
[----:B------:R-:W-:Y:S02]  /*0680*/  USHF.R.S64 UR8, UR8, 0x2, UR9 ;  /* 0x0000000208087899 */ /* 0x000fe40008001009 */
[----:B------:R-:W-:Y:S02]  /*0690*/  USHF.R.S32.HI UR9, URZ, 0x2, UR9 ;  /* 0x00000002ff097899 */ /* 0x000fe40008011409 */
[----:B------:R-:W-:-:S04]  /*06a0*/  UISETP.GE.U32.AND UP0, UPT, UR8, 0x1, UPT ;  /* 0x000000010800788c */ /* 0x000fc8000bf06070 */
[----:B------:R-:W-:-:S09]  /*06b0*/  UISETP.GE.AND.EX UP0, UPT, UR9, URZ, UPT, UP0 ;  /* 0x000000ff0900728c */ /* 0x000fd2000bf06300 */
[----:B-1----:R-:W-:Y:S05]  /*06c0*/  BRA.U !UP0, `(.L_x_195) ;  /* 0x0000000508687547 */ /* 0x002fea000b800000 */
[----:B------:R-:W-:Y:S01]  /*06d0*/  IMAD.U32 R0, RZ, RZ, UR7 ;  /* 0x00000007ff007e24 */ /* 0x000fe2000f8e00ff */
[----:B------:R-:W-:Y:S01]  /*06e0*/  ISETP.LT.U32.AND P0, PT, R5, UR6, PT ;  /* 0x0000000605007c0c */ /* 0x000fe2000bf01070 */
[----:B------:R-:W-:Y:S01]  /*06f0*/  IMAD.U32 R4, RZ, RZ, UR9 ;  /* 0x00000009ff047e24 */ /* 0x000fe2000f8e00ff */
[----:B------:R-:W-:Y:S02]  /*0700*/  BSSY.RECONVERGENT B0, `(.L_x_196) ;  /* 0x000002b000007945 */ /* 0x000fe40003800200 */
[----:B------:R-:W-:Y:S01]  /*0710*/  ISETP.GT.AND.EX P0, PT, R0, RZ, PT, P0 ;  /* 0x000000ff0000720c */ /* 0x000fe20003f04300 */
[----:B------:R-:W-:-:S12]  /*0720*/  IMAD.U32 R0, RZ, RZ, UR8 ;  /* 0x00000008ff007e24 */ /* 0x000fd8000f8e00ff */
[----:B------:R-:W-:Y:S05]  /*0730*/  @!P0 BRA `(.L_x_197) ;  /* 0x00000000009c8947 */ /* 0x000fea0003800000 */
[----:B------:R-:W0:Y:S01]  /*0740*/  LDCU.64 UR8, c[0x0][0x388] ;  /* 0x00007100ff0877ac */ /* 0x000e220008000a00 */
[----:B------:R-:W-:-:S05]  /*0750*/  IADD3 R3, P0, PT, R5, UR4, RZ ;  /* 0x0000000405037c10 */ /* 0x000fca000ff1e0ff */
[----:B------:R-:W-:Y:S01]  /*0760*/  IMAD.X R10, RZ, RZ, UR5, P0 ;  /* 0x00000005ff0a7e24 */ /* 0x000fe200080e06ff */
[----:B0-----:R-:W-:-:S04]  /*0770*/  LEA R6, P0, R3, UR8, 0x2 ;  /* 0x0000000803067c11 */ /* 0x001fc8000f8010ff */
[----:B------:R-:W-:Y:S01]  /*0780*/  LEA.HI.X R7, R3, UR9, R10, 0x2, P0 ;  /* 0x0000000903077c11 */ /* 0x000fe200080f140a */
[----:B------:R-:W0:Y:S04]  /*0790*/  LDCU.64 UR8, c[0x0][0x390] ;  /* 0x00007200ff0877ac */ /* 0x000e280008000a00 */
[----:B------:R1:W5:Y:S01]  /*07a0*/  LDG.E R8, desc[UR10][R6.64] ;  /* 0x0000000a06087981 */ /* 0x000362000c1e1900 */
[----:B------:R-:W-:Y:S01]  /*07b0*/  BSSY.RECONVERGENT B1, `(.L_x_198) ;  /* 0x000001c000017945 */ /* 0x000fe20003800200 */
[----:B------:R-:W-:Y:S02]  /*07c0*/  IMAD.MOV.U32 R15, RZ, RZ, RZ ;  /* 0x000000ffff0f7224 */ /* 0x000fe400078e00ff */
[----:B------:R-:W-:Y:S02]  /*07d0*/  IMAD.MOV.U32 R16, RZ, RZ, RZ ;  /* 0x000000ffff107224 */ /* 0x000fe400078e00ff */
[----:B------:R-:W-:-:S02]  /*07e0*/  IMAD.MOV.U32 R14, RZ, RZ, R0 ;  /* 0x000000ffff0e7224 */ /* 0x000fc400078e0000 */
[----:B------:R-:W-:Y:S01]  /*07f0*/  IMAD.MOV.U32 R13, RZ, RZ, R4 ;  /* 0x000000ffff0d7224 */ /* 0x000fe200078e0004 */
[----:B0-----:R-:W-:-:S04]  /*0800*/  LEA R2, P0, R3, UR8, 0x3 ;  /* 0x0000000803027c11 */ /* 0x001fc8000f8018ff */
[----:B-1----:R-:W-:-:S09]  /*0810*/  LEA.HI.X R3, R3, UR9, R10, 0x3, P0 ;  /* 0x0000000903037c11 */ /* 0x002fd200080f1c0a */
.L_x_199:
        /* <DEDUP_REMOVED lines=9> */
[----:B------:R-:W-:-:S06]  /*08b0*/  LEA.HI.X R7, R11, UR13, R12, 0x2, P0 ;  /* 0x0000000d0b077c11 */ /* 0x000fcc00080f140c */
        /* <DEDUP_REMOVED lines=12> */
.L_x_198:
[----:B------:R-:W-:Y:S02]  /*0980*/  IMAD.MOV.U32 R6, RZ, RZ, R15 ;  /* 0x000000ffff067224 */ /* 0x000fe400078e000f */
[----:B------:R-:W-:-:S05]  /*0990*/  IMAD.MOV.U32 R7, RZ, RZ, R16 ;  /* 0x000000ffff077224 */ /* 0x000fca00078e0010 */
[----:B------:R0:W-:Y:S02]  /*09a0*/  STG.E.64 desc[UR10][R2.64], R6 ;  /* 0x0000000602007986 */ /* 0x0001e4000c101b0a */
.L_x_197:
[----:B------:R-:W-:Y:S05]  /*09b0*/  BSYNC.RECONVERGENT B0 ;  /* 0x0000000000007941 */ /* 0x000fea0003800200 */
.L_x_196:
[----:B0-----:R-:W-:Y:S02]  /*09c0*/  VIADD R2, R5, 0x100 ;  /* 0x0000010005027836 */ /* 0x001fe40000000000 */
[----:B------:R-:W-:-:S03]  /*09d0*/  IMAD.U32 R3, RZ, RZ, UR7 ;  /* 0x00000007ff037e24 */ /* 0x000fc6000f8e00ff */
[----:B------:R-:W-:-:S04]  /*09e0*/  ISETP.LT.U32.AND P0, PT, R2, UR6, PT ;  /* 0x0000000602007c0c */ /* 0x000fc8000bf01070 */
[----:B------:R-:W-:-:S13]  /*09f0*/  ISETP.GT.AND.EX P0, PT, R3, RZ, PT, P0 ;  /* 0x000000ff0300720c */ /* 0x000fda0003f04300 */
[----:B------:R-:W-:Y:S05]  /*0a00*/  @!P0 EXIT ;  /* 0x000000000000894d */ /* 0x000fea0003800000 */
        /* <DEDUP_REMOVED lines=8> */
[----:B------:R-:W-:Y:S01]  /*0a90*/  BSSY.RECONVERGENT B0, `(.L_x_200) ;  /* 0x0000019000007945 */ /* 0x000fe20003800200 */
[----:B------:R-:W-:Y:S02]  /*0aa0*/  IMAD.MOV.U32 R13, RZ, RZ, RZ ;  /* 0x000000ffff0d7224 */ /* 0x000fe400078e00ff */
[----:B------:R-:W-:Y:S01]  /*0ab0*/  LEA.HI.X R3, R3, UR5, R8, 0x3, P0 ;  /* 0x0000000503037c11 */ /* 0x000fe200080f1c08 */
[----:B------:R-:W-:-:S08]  /*0ac0*/  IMAD.MOV.U32 R15, RZ, RZ, RZ ;  /* 0x000000ffff0f7224 */ /* 0x000fd000078e00ff */
.L_x_201:
        /* <DEDUP_REMOVED lines=22> */
.L_x_200:
[----:B------:R-:W-:Y:S02]  /*0c30*/  IMAD.MOV.U32 R4, RZ, RZ, R13 ;  /* 0x000000ffff047224 */ /* 0x000fe400078e000d */
[----:B------:R-:W-:-:S05]  /*0c40*/  IMAD.MOV.U32 R5, RZ, RZ, R15 ;  /* 0x000000ffff057224 */ /* 0x000fca00078e000f */
[----:B------:R-:W-:Y:S01]  /*0c50*/  STG.E.64 desc[UR10][R2.64+0x800], R4 ;  /* 0x0008000402007986 */ /* 0x000fe2000c101b0a */
[----:B------:R-:W-:Y:S05]  /*0c60*/  EXIT ;  /* 0x000000000000794d */ /* 0x000fea0003800000 */
.L_x_195:
[----:B------:R-:W0:Y:S01]  /*0c70*/  LDCU.64 UR8, c[0x0][0x390] ;  /* 0x00007200ff0877ac */ /* 0x000e220008000a00 */
[----:B------:R-:W-:Y:S01]  /*0c80*/  IMAD.U32 R2, RZ, RZ, UR7 ;  /* 0x00000007ff027e24 */ /* 0x000fe2000f8e00ff */
[C---:B------:R-:W-:Y:S02]  /*0c90*/  IADD3 R0, P1, PT, R5.reuse, UR4, RZ ;  /* 0x0000000405007c10 */ /* 0x040fe4000ff3e0ff */
[C---:B------:R-:W-:Y:S01]  /*0ca0*/  ISETP.LT.U32.AND P0, PT, R5.reuse, UR6, PT ;  /* 0x0000000605007c0c */ /* 0x040fe2000bf01070 */
[----:B------:R-:W-:Y:S02]  /*0cb0*/  VIADD R5, R5, 0x100 ;  /* 0x0000010005057836 */ /* 0x000fe40000000000 */
[----:B------:R-:W-:Y:S01]  /*0cc0*/  IMAD.X R3, RZ, RZ, UR5, P1 ;  /* 0x00000005ff037e24 */ /* 0x000fe200088e06ff */
[----:B------:R-:W-:Y:S02]  /*0cd0*/  ISETP.GT.AND.EX P0, PT, R2, RZ, PT, P0 ;  /* 0x000000ff0200720c */ /* 0x000fe40003f04300 */
[----:B------:R-:W-:-:S02]  /*0ce0*/  ISETP.LT.U32.AND P1, PT, R5, UR6, PT ;  /* 0x0000000605007c0c */ /* 0x000fc4000bf21070 */
[----:B0-----:R-:W-:-:S04]  /*0cf0*/  LEA R2, P2, R0, UR8, 0x3 ;  /* 0x0000000800027c11 */ /* 0x001fc8000f8418ff */
[----:B------:R-:W-:Y:S01]  /*0d00*/  LEA.HI.X R3, R0, UR9, R3, 0x3, P2 ;  /* 0x0000000900037c11 */ /* 0x000fe200090f1c03 */
[----:B------:R-:W-:-:S04]  /*0d10*/  IMAD.U32 R0, RZ, RZ, UR7 ;  /* 0x00000007ff007e24 */ /* 0x000fc8000f8e00ff */
[----:B------:R0:W-:Y:S01]  /*0d20*/  @P0 STG.E.64 desc[UR10][R2.64], RZ ;  /* 0x000000ff02000986 */ /* 0x0001e2000c101b0a */
[----:B------:R-:W-:-:S13]  /*0d30*/  ISETP.GT.AND.EX P1, PT, R0, RZ, PT, P1 ;  /* 0x000000ff0000720c */ /* 0x000fda0003f24310 */
[----:B0-----:R-:W-:Y:S05]  /*0d40*/  @!P1 EXIT ;  /* 0x000000000000994d */ /* 0x001fea0003800000 */
[----:B------:R-:W-:Y:S01]  /*0d50*/  STG.E.64 desc[UR10][R2.64+0x800], RZ ;  /* 0x000800ff02007986 */ /* 0x000fe2000c101b0a */
[----:B------:R-:W-:Y:S05]  /*0d60*/  EXIT ;  /* 0x000000000000794d */ /* 0x000fea0003800000 */
.L_x_202:
        /* <DEDUP_REMOVED lines=9> */
.L_x_936:


//--------------------- .text._ZN3cub18CUB_300001_SM_10006detail11EmptyKernelIvEEvv --------------------------
	.section	.text._ZN3cub18CUB_300001_SM_10006detail11EmptyKernelIvEEvv,"ax",@progbits
	.align	128
        .global         _ZN3cub18CUB_300001_SM_10006detail11EmptyKernelIvEEvv
        .type           _ZN3cub18CUB_300001_SM_10006detail11EmptyKernelIvEEvv,@function
        .size           _ZN3cub18CUB_300001_SM_10006detail11EmptyKernelIvEEvv,(.L_x_937 - _ZN3cub18CUB_300001_SM_10006detail11EmptyKernelIvEEvv)
        .other          _ZN3cub18CUB_300001_SM_10006detail11EmptyKernelIvEEvv,@"STO_CUDA_ENTRY STV_DEFAULT"
_ZN3cub18CUB_300001_SM_10006detail11EmptyKernelIvEEvv:
.text._ZN3cub18CUB_300001_SM_10006detail11EmptyKernelIvEEvv:
[----:B------:R-:W-:Y:S01]  /*0000*/  LDC R1, c[0x0][0x37c] ;  /* 0x0000df00ff017b82 */ /* 0x000fe20000000800 */
[----:B------:R-:W-:Y:S05]  /*0010*/  EXIT ;  /* 0x000000000000794d */ /* 0x000fea0003800000 */
.L_x_203:
        /* <DEDUP_REMOVED lines=14> */
.L_x_937:


//--------------------- .text._ZN6thrust24THRUST_300001_SM_1000_NS8cuda_cub4core6detail13_kernel_agentINS1_8__reduce11ReduceAgentIPN4cuda3std3__45tupleIJflEEESC_SB_lNS1_9__extrema9arg_max_fIflNS9_4lessIfEEEEEEJSC_SC_iSH_EEEvDpT0_ --------------------------
	.section	.text._ZN6thrust24THRUST_300001_SM_1000_NS8cuda_cub4core6detail13_kernel_agentINS1_8__reduce11ReduceAgentIPN4cuda3std3__45tupleIJflEEESC_SB_lNS1_9__extrema9arg_max_fIflNS9_4lessIfEEEEEEJSC_SC_iSH_EEEvDpT0_,"ax",@progbits
	.align	128
        .global         _ZN6thrust24THRUST_300001_SM_1000_NS8cuda_cub4core6detail13_kernel_agentINS1_8__reduce11ReduceAgentIPN4cuda3std3__45tupleIJflEEESC_SB_lNS1_9__extrema9arg_max_fIflNS9_4lessIfEEEEEEJSC_SC_iSH_EEEvDpT0_
        .type           _ZN6thrust24THRUST_300001_SM_1000_NS8cuda_cub4core6detail13_kernel_agentINS1_8__reduce11ReduceAgentIPN4cuda3std3__45tupleIJflEEESC_SB_lNS1_9__extrema9arg_max_fIflNS9_4lessIfEEEEEEJSC_SC_iSH_EEEvDpT0_,@function
        .size           _ZN6thrust24THRUST_300001_SM_1000_NS8cuda_cub4core6detail13_kernel_agentINS1_8__reduce11ReduceAgentIPN4cuda3std3__45tupleIJflEEESC_SB_lNS1_9__extrema9arg_max_fIflNS9_4lessIfEEEEEEJSC_SC_iSH_EEEvDpT0_,(.L_x_938 - _ZN6thrust24THRUST_300001_SM_1000_NS8cuda_cub4core6detail13_kernel_agentINS1_8__reduce11ReduceAgentIPN4cuda3std3__45tupleIJflEEESC_SB_lNS1_9__extrema9arg_max_fIflNS9_4lessIfEEEEEEJSC_SC_iSH_EEEvDpT0_)
        .other          _ZN6thrust24THRUST_300001_SM_1000_NS8cuda_cub4core6detail13_kernel_agentINS1_8__reduce11ReduceAgentIPN4cuda3std3__45tupleIJflEEESC_SB_lNS1_9__extrema9arg_max_fIflNS9_4lessIfEEEEEEJSC_SC_iSH_EEEvDpT0_,@"STO_CUDA_ENTRY STV_DEFAULT"
_ZN6thrust24THRUST_300001_SM_1000_NS8cuda_cub4core6detail13_kernel_agentINS1_8__reduce11ReduceAgentIPN4cuda3std3__45tupleIJflEEESC_SB_lNS1_9__extrema9arg_max_fIflNS9_4lessIfEEEEEEJSC_SC_iSH_EEEvDpT0_:
.text._ZN6thrust24THRUST_300001_SM_1000_NS8cuda_cub4core6detail13_kernel_agentINS1_8__reduce11ReduceAgentIPN4cuda3std3__45tupleIJflEEESC_SB_lNS1_9__extrema9arg_max_fIflNS9_4lessIfEEEEEEJSC_SC_iSH_EEEvDpT0_:
[----:B------:R-:W-:Y:S01]  /*0000*/  LDC R1, c[0x0][0x37c] ;  /* 0x0000df00ff017b82 */ /* 0x000fe20000000800 */
[----:B------:R-:W0:Y:S02]  /*0010*/  LDCU UR8, c[0x0][0x390] ;  /* 0x00007200ff0877ac */ /* 0x000e240008000800 */
[----:B0-----:R-:W-:-:S13]  /*0020*/  ISETP.NE.AND P0, PT, RZ, UR8, PT ;  /* 0x00000008ff007c0c */ /* 0x001fda000bf05270 */
[----:B------:R-:W-:Y:S05]  /*0030*/  @!P0 EXIT ;  /* 0x000000000000894d */ /* 0x000fea0003800000 */
[----:B------:R-:W-:Y:S01]  /*0040*/  UISETP.GT.AND UP0, UPT, UR8, 0x4ff, UPT ;  /* 0x000004ff0800788c */ /* 0x000fe2000bf04270 */
[----:B------:R-:W-:Y:S01]  /*0050*/  BSSY.RECONVERGENT B0, `(.L_x_204) ;  /* 0x00005bf000007945 */ /* 0x000fe20003800200 */
[----:B------:R-:W0:Y:S07]  /*0060*/  LDCU.64 UR10, c[0x0][0x358] ;  /* 0x00006b00ff0a77ac */ /* 0x000e2e0008000a00 */
[----:B------:R-:W-:Y:S05]  /*0070*/  BRA.U UP0, `(.L_x_205) ;  /* 0x0000003100807547 */ /* 0x000fea000b800000 */
[----:B------:R-:W1:Y:S01]  /*0080*/  S2R R0, SR_TID.X ;  /* 0x0000000000007919 */ /* 0x000e620000002100 */
[----:B------:R-:W2:Y:S01]  /*0090*/  LDCU UR4, c[0x0][0x390] ;  /* 0x00007200ff0477ac */ /* 0x000ea20008000800 */
[----:B------:R-:W-:Y:S01]  /*00a0*/  BSSY.RECONVERGENT B1, `(.L_x_206) ;  /* 0x000000b000017945 */ /* 0x000fe20003800200 */
[----:B------:R-:W-:Y:S01]  /*00b0*/  IMAD.MOV.U32 R4, RZ, RZ, RZ ;  /* 0x000000ffff047224 */ /* 0x000fe200078e00ff */
[----:B------:R-:W-:Y:S02]  /*00c0*/  CS2R R2, SRZ ;  /* 0x0000000000027805 */ /* 0x000fe4000001ff00 */
[----:B-1----:R-:W-:Y:S01]  /*00d0*/  ISETP.GE.AND P0, PT, R0, UR8, PT ;  /* 0x0000000800007c0c */ /* 0x002fe2000bf06270 */
[----:B------:R-:W-:-:S12]  /*00e0*/  IMAD.MOV.U32 R5, RZ, RZ, R0 ;  /* 0x000000ffff057224 */ /* 0x000fd800078e0000 */
[----:B--2---:R-:W-:Y:S05]  /*00f0*/  @P0 BRA `(.L_x_207) ;  /* 0x0000000000140947 */ /* 0x004fea0003800000 */
[----:B------:R-:W1:Y:S02]  /*0100*/  LDC.64 R6, c[0x0][0x380] ;  /* 0x0000e000ff067b82 */ /* 0x000e640000000a00 */
[----:B-1----:R-:W-:-:S05]  /*0110*/  IMAD.WIDE.U32 R6, R0, 0x10, R6 ;  /* 0x0000001000067825 */ /* 0x002fca00078e0006 */
[----:B0-----:R1:W5:Y:S04]  /*0120*/  LDG.E.CONSTANT R4, desc[UR10][R6.64] ;  /* 0x0000000a06047981 */ /* 0x001368000c1e9900 */
[----:B------:R1:W5:Y:S01]  /*0130*/  LDG.E.64.CONSTANT R2, desc[UR10][R6.64+0x8] ;  /* 0x0000080a06027981 */ /* 0x000362000c1e9b00 */
[----:B------:R-:W-:-:S07]  /*0140*/  VIADD R5, R0, 0x100 ;  /* 0x0000010000057836 */ /* 0x000fce0000000000 */
.L_x_207:
[----:B0-----:R-:W-:Y:S05]  /*0150*/  BSYNC.RECONVERGENT B1 ;  /* 0x0000000000017941 */ /* 0x001fea0003800200 */
.L_x_206:
[----:B------:R-:W-:Y:S01]  /*0160*/  ISETP.GE.AND P0, PT, R5, UR8, PT ;  /* 0x0000000805007c0c */ /* 0x000fe2000bf06270 */
[----:B------:R-:W-:-:S12]  /*0170*/  BSSY.RECONVERGENT B1, `(.L_x_208) ;  /* 0x0000088000017945 */ /* 0x000fd80003800200 */
[----:B------:R-:W-:Y:S05]  /*0180*/  @P0 BRA `(.L_x_209) ;  /* 0x0000000800180947 */ /* 0x000fea0003800000 */
[----:B-1----:R-:W-:Y:S01]  /*0190*/  LOP3.LUT R6, RZ, R5, RZ, 0x33, !PT ;  /* 0x00000005ff067212 */ /* 0x002fe200078e33ff */
[----:B------:R-:W-:Y:S04]  /*01a0*/  BSSY.RECONVERGENT B2, `(.L_x_210) ;  /* 0x000002b000027945 */ /* 0x000fe80003800200 */
[----:B------:R-:W-:-:S05]  /*01b0*/  VIADD R12, R6, UR8 ;  /* 0x00000008060c7c36 */ /* 0x000fca0008000000 */
[----:B------:R-:W-:-:S04]  /*01c0*/  LOP3.LUT R6, R12, 0x300, RZ, 0xc0, !PT ;  /* 0x000003000c067812 */ /* 0x000fc800078ec0ff */
[----:B------:R-:W-:-:S13]  /*01d0*/  ISETP.NE.AND P0, PT, R6, 0x300, PT ;  /* 0x000003000600780c */ /* 0x000fda0003f05270 */
[----:B------:R-:W-:Y:S05]  /*01e0*/  @!P0 BRA `(.L_x_211) ;  /* 0x0000000000988947 */ /* 0x000fea0003800000 */
[----:B------:R-:W0:Y:S01]  /*01f0*/  LDC.64 R6, c[0x0][0x380] ;  /* 0x0000e000ff067b82 */ /* 0x000e220000000a00 */
[----:B------:R-:W-:-:S04]  /*0200*/  LEA.HI R8, R12, 0x1, RZ, 0x18 ;  /* 0x000000010c087811 */ /* 0x000fc800078fc0ff */
[----:B------:R-:W-:-:S05]  /*0210*/  LOP3.LUT R8, R8, 0x3, RZ, 0xc0, !PT ;  /* 0x0000000308087812 */ /* 0x000fca00078ec0ff */
[----:B------:R-:W-:Y:S02]  /*0220*/  IMAD.MOV R10, RZ, RZ, -R8 ;  /* 0x000000ffff0a7224 */ /* 0x000fe400078e0a08 */
[----:B0-----:R-:W-:-:S04]  /*0230*/  IMAD.WIDE.U32 R6, R5, 0x10, R6 ;  /* 0x0000001005067825 */ /* 0x001fc800078e0006 */
[----:B------:R-:W-:-:S07]  /*0240*/  IMAD.MOV.U32 R11, RZ, RZ, R6 ;  /* 0x000000ffff0b7224 */ /* 0x000fce00078e0006 */
.L_x_214:
[----:B------:R-:W-:-:S05]  /*0250*/  IMAD.MOV.U32 R6, RZ, RZ, R11 ;  /* 0x000000ffff067224 */ /* 0x000fca00078e000b */
[----:B------:R-:W2:Y:S04]  /*0260*/  LDG.E.CONSTANT R14, desc[UR10][R6.64] ;  /* 0x0000000a060e7981 */ /* 0x000ea8000c1e9900 */
[----:B------:R-:W3:Y:S01]  /*0270*/  LDG.E.64.CONSTANT R8, desc[UR10][R6.64+0x8] ;  /* 0x0000080a06087981 */ /* 0x000ee2000c1e9b00 */
[----:B------:R-:W-:Y:S01]  /*0280*/  VIADD R10, R10, 0x1 ;  /* 0x000000010a0a7836 */ /* 0x000fe20000000000 */
[----:B------:R-:W-:Y:S01]  /*0290*/  BSSY.RECONVERGENT B3, `(.L_x_212) ;  /* 0x0000018000037945 */ /* 0x000fe20003800200 */
[----:B-----5:R-:W-:Y:S01]  /*02a0*/  IMAD.MOV.U32 R17, RZ, RZ, R3 ;  /* 0x000000ffff117224 */ /* 0x020fe200078e0003 */
[----:B------:R-:W-:Y:S01]  /*02b0*/  IADD3 R11, P3, PT, R6, 0x1000, RZ ;  /* 0x00001000060b7810 */ /* 0x000fe20007f7e0ff */
[----:B------:R-:W-:Y:S01]  /*02c0*/  IMAD.MOV.U32 R15, RZ, RZ, R2 ;  /* 0x000000ffff0f7224 */ /* 0x000fe200078e0002 */
[----:B------:R-:W-:Y:S01]  /*02d0*/  ISETP.NE.AND P2, PT, R10, RZ, PT ;  /* 0x000000ff0a00720c */ /* 0x000fe20003f45270 */
[----:B------:R-:W-:Y:S01]  /*02e0*/  IMAD.MOV.U32 R13, RZ, RZ, R4 ;  /* 0x000000ffff0d7224 */ /* 0x000fe200078e0004 */
[----:B--2---:R-:W-:Y:S01]  /*02f0*/  FSETP.GEU.AND P0, PT, R4, R14, PT ;  /* 0x0000000e0400720b */ /* 0x004fe20003f0e000 */
[----:B------:R-:W-:-:S02]  /*0300*/  IMAD.MOV.U32 R4, RZ, RZ, R14 ;  /* 0x000000ffff047224 */ /* 0x000fc400078e000e */
[----:B---3--:R-:W-:Y:S02]  /*0310*/  IMAD.MOV.U32 R2, RZ, RZ, R8 ;  /* 0x000000ffff027224 */ /* 0x008fe400078e0008 */
[----:B------:R-:W-:-:S08]  /*0320*/  IMAD.MOV.U32 R3, RZ, RZ, R9 ;  /* 0x000000ffff037224 */ /* 0x000fd000078e0009 */
[----:B------:R-:W-:Y:S05]  /*0330*/  @!P0 BRA `(.L_x_213) ;  /* 0x0000000000348947 */ /* 0x000fea0003800000 */
[----:B------:R-:W-:Y:S01]  /*0340*/  FSETP.GEU.AND P4, PT, R14, R13, PT ;  /* 0x0000000d0e00720b */ /* 0x000fe20003f8e000 */
[----:B------:R-:W-:Y:S02]  /*0350*/  IMAD.MOV.U32 R4, RZ, RZ, R13 ;  /* 0x000000ffff047224 */ /* 0x000fe400078e000d */
[----:B------:R-:W-:Y:S02]  /*0360*/  IMAD.MOV.U32 R2, RZ, RZ, R15 ;  /* 0x000000ffff027224 */ /* 0x000fe400078e000f */
[----:B------:R-:W-:-:S08]  /*0370*/  IMAD.MOV.U32 R3, RZ, RZ, R17 ;  /* 0x000000ffff037224 */ /* 0x000fd000078e0011 */
[CC--:B------:R-:W-:Y:S02]  /*0380*/  @P4 ISETP.LT.U32.AND P1, PT, R15.reuse, R8.reuse, PT ;  /* 0x000000080f00420c */ /* 0x0c0fe40003f21070 */
[-C--:B------:R-:W-:Y:S02]  /*0390*/  @P4 ISETP.GE.U32.AND P0, PT, R15, R8.reuse, PT ;  /* 0x000000080f00420c */ /* 0x080fe40003f06070 */
[CC--:B------:R-:W-:Y:S02]  /*03a0*/  @P4 ISETP.LT.AND.EX P1, PT, R17.reuse, R9.reuse, PT, P1 ;  /* 0x000000091100420c */ /* 0x0c0fe40003f21310 */
[-C--:B------:R-:W-:Y:S02]  /*03b0*/  @P4 ISETP.GE.AND.EX P0, PT, R17, R9.reuse, PT, P0 ;  /* 0x000000091100420c */ /* 0x080fe40003f06300 */
[----:B------:R-:W-:Y:S02]  /*03c0*/  @P4 SEL R8, R15, R8, P1 ;  /* 0x000000080f084207 */ /* 0x000fe40000800000 */
[----:B------:R-:W-:-:S02]  /*03d0*/  @P4 SEL R9, R17, R9, P1 ;  /* 0x0000000911094207 */ /* 0x000fc40000800000 */
[----:B------:R-:W-:Y:S01]  /*03e0*/  @P4 FSEL R4, R13, R14, !P0 ;  /* 0x0000000e0d044208 */ /* 0x000fe20004000000 */
[----:B------:R-:W-:Y:S02]  /*03f0*/  @P4 IMAD.MOV.U32 R2, RZ, RZ, R8 ;  /* 0x000000ffff024224 */ /* 0x000fe400078e0008 */
[----:B------:R-:W-:-:S07]  /*0400*/  @P4 IMAD.MOV.U32 R3, RZ, RZ, R9 ;  /* 0x000000ffff034224 */ /* 0x000fce00078e0009 */
.L_x_213:
[----:B------:R-:W-:Y:S05]  /*0410*/  BSYNC.RECONVERGENT B3 ;  /* 0x0000000000037941 */ /* 0x000fea0003800200 */
.L_x_212:
[----:B------:R-:W-:Y:S02]  /*0420*/  IMAD.X R7, RZ, RZ, R7, P3 ;  /* 0x000000ffff077224 */ /* 0x000fe400018e0607 */
[----:B------:R-:W-:Y:S01]  /*0430*/  VIADD R5, R5, 0x100 ;  /* 0x0000010005057836 */ /* 0x000fe20000000000 */
[----:B------:R-:W-:Y:S06]  /*0440*/  @P2 BRA `(.L_x_214) ;  /* 0xfffffffc00802947 */ /* 0x000fec000383ffff */
.L_x_211:
[----:B------:R-:W-:Y:S05]  /*0450*/  BSYNC.RECONVERGENT B2 ;  /* 0x0000000000027941 */ /* 0x000fea0003800200 */
.L_x_210:
[----:B------:R-:W0:Y:S01]  /*0460*/  LDC.64 R8, c[0x0][0x380] ;  /* 0x0000e000ff087b82 */ /* 0x000e220000000a00 */
[----:B------:R-:W-:-:S13]  /*0470*/  ISETP.GE.U32.AND P0, PT, R12, 0x300, PT ;  /* 0x000003000c00780c */ /* 0x000fda0003f06070 */
[----:B------:R-:W-:Y:S05]  /*0480*/  @!P0 BRA `(.L_x_209) ;  /* 0x0000000400588947 */ /* 0x000fea0003800000 */
.L_x_223:
[----:B0-----:R-:W-:-:S05]  /*0490*/  IMAD.WIDE R18, R5, 0x10, R8 ;  /* 0x0000001005127825 */ /* 0x001fca00078e0208 */
[----:B------:R-:W2:Y:S04]  /*04a0*/  LDG.E.CONSTANT R21, desc[UR10][R18.64] ;  /* 0x0000000a12157981 */ /* 0x000ea8000c1e9900 */
[----:B------:R-:W3:Y:S04]  /*04b0*/  LDG.E.64.CONSTANT R14, desc[UR10][R18.64+0x8] ;  /* 0x0000080a120e7981 */ /* 0x000ee8000c1e9b00 */
[----:B-----5:R0:W5:Y:S04]  /*04c0*/  LDG.E.CONSTANT R27, desc[UR10][R18.64+0x1000] ;  /* 0x0010000a121b7981 */ /* 0x020168000c1e9900 */
[----:B------:R0:W5:Y:S04]  /*04d0*/  LDG.E.CONSTANT R16, desc[UR10][R18.64+0x2000] ;  /* 0x0020000a12107981 */ /* 0x000168000c1e9900 */
[----:B------:R0:W5:Y:S04]  /*04e0*/  LDG.E.CONSTANT R17, desc[UR10][R18.64+0x3000] ;  /* 0x0030000a12117981 */ /* 0x000168000c1e9900 */
[----:B------:R0:W5:Y:S04]  /*04f0*/  LDG.E.64.CONSTANT R12, desc[UR10][R18.64+0x1008] ;  /* 0x0010080a120c7981 */ /* 0x000168000c1e9b00 */
[----:B------:R0:W5:Y:S04]  /*0500*/  LDG.E.64.CONSTANT R6, desc[UR10][R18.64+0x2008] ;  /* 0x0020080a12067981 */ /* 0x000168000c1e9b00 */
[----:B------:R0:W5:Y:S01]  /*0510*/  LDG.E.64.CONSTANT R10, desc[UR10][R18.64+0x3008] ;  /* 0x0030080a120a7981 */ /* 0x000162000c1e9b00 */
[----:B------:R-:W-:Y:S01]  /*0520*/  BSSY.RECONVERGENT B2, `(.L_x_215) ;  /* 0x0000011000027945 */ /* 0x000fe20003800200 */
[----:B--2---:R-:W-:Y:S01]  /*0530*/  FSETP.GEU.AND P0, PT, R4, R21, PT ;  /* 0x000000150400720b */ /* 0x004fe20003f0e000 */
[----:B------:R-:W-:-:S02]  /*0540*/  IMAD.MOV.U32 R20, RZ, RZ, R21 ;  /* 0x000000ffff147224 */ /* 0x000fc400078e0015 */
[----:B---3--:R-:W-:Y:S02]  /*0550*/  IMAD.MOV.U32 R23, RZ, RZ, R14 ;  /* 0x000000ffff177224 */ /* 0x008fe400078e000e */
[----:B------:R-:W-:-:S08]  /*0560*/  IMAD.MOV.U32 R25, RZ, RZ, R15 ;  /* 0x000000ffff197224 */ /* 0x000fd000078e000f */
[----:B0-----:R-:W-:Y:S05]  /*0570*/  @!P0 BRA `(.L_x_216) ;  /* 0x00000000002c8947 */ /* 0x001fea0003800000 */
[----:B------:R-:W-:Y:S01]  /*0580*/  FSETP.GEU.AND P2, PT, R21, R4, PT ;  /* 0x000000041500720b */ /* 0x000fe20003f4e000 */
[----:B------:R-:W-:Y:S02]  /*0590*/  IMAD.MOV.U32 R23, RZ, RZ, R2 ;  /* 0x000000ffff177224 */ /* 0x000fe400078e0002 */
[----:B------:R-:W-:Y:S02]  /*05a0*/  IMAD.MOV.U32 R25, RZ, RZ, R3 ;  /* 0x000000ffff197224 */ /* 0x000fe400078e0003 */
[----:B------:R-:W-:-:S08]  /*05b0*/  IMAD.MOV.U32 R20, RZ, RZ, R4 ;  /* 0x000000ffff147224 */ /* 0x000fd000078e0004 */
[CC--:B------:R-:W-:Y:S02]  /*05c0*/  @P2 ISETP.GE.U32.AND P0, PT, R2.reuse, R14.reuse, PT ;  /* 0x0000000e0200220c */ /* 0x0c0fe40003f06070 */
[-C--:B------:R-:W-:Y:S02]  /*05d0*/  @P2 ISETP.LT.U32.AND P1, PT, R2, R14.reuse, PT ;  /* 0x0000000e0200220c */ /* 0x080fe40003f21070 */
[CC--:B------:R-:W-:Y:S02]  /*05e0*/  @P2 ISETP.GE.AND.EX P0, PT, R3.reuse, R15.reuse, PT, P0 ;  /* 0x0000000f0300220c */ /* 0x0c0fe40003f06300 */
[----:B------:R-:W-:Y:S02]  /*05f0*/  @P2 ISETP.LT.AND.EX P1, PT, R3, R15, PT, P1 ;  /* 0x0000000f0300220c */ /* 0x000fe40003f21310 */
[----:B------:R-:W-:Y:S02]  /*0600*/  @P2 FSEL R20, R4, R21, !P0 ;  /* 0x0000001504142208 */ /* 0x000fe40004000000 */
[----:B------:R-:W-:-:S02]  /*0610*/  @P2 SEL R23, R2, R14, P1 ;  /* 0x0000000e02172207 */ /* 0x000fc40000800000 */
[----:B------:R-:W-:-:S07]  /*0620*/  @P2 SEL R25, R3, R15, P1 ;  /* 0x0000000f03192207 */ /* 0x000fce0000800000 */
.L_x_216:
[----:B------:R-:W-:Y:S05]  /*0630*/  BSYNC.RECONVERGENT B2 ;  /* 0x0000000000027941 */ /* 0x000fea0003800200 */
.L_x_215:
[----:B-----5:R-:W-:Y:S01]  /*0640*/  FSETP.GEU.AND P0, PT, R20, R27, PT ;  /* 0x0000001b1400720b */ /* 0x020fe20003f0e000 */
[----:B------:R-:W-:Y:S01]  /*0650*/  BSSY.RECONVERGENT B2, `(.L_x_217) ;  /* 0x0000010000027945 */ /* 0x000fe20003800200 */
[----:B------:R-:W-:Y:S02]  /*0660*/  IMAD.MOV.U32 R3, RZ, RZ, R27 ;  /* 0x000000ffff037224 */ /* 0x000fe400078e001b */
[----:B------:R-:W-:Y:S02]  /*0670*/  IMAD.MOV.U32 R19, RZ, RZ, R12 ;  /* 0x000000ffff137224 */ /* 0x000fe400078e000c */
[----:B------:R-:W-:-:S07]  /*0680*/  IMAD.MOV.U32 R21, RZ, RZ, R13 ;  /* 0x000000ffff157224 */ /* 0x000fce00078e000d */
[----:B------:R-:W-:Y:S05]  /*0690*/  @!P0 BRA `(.L_x_218) ;  /* 0x00000000002c8947 */ /* 0x000fea0003800000 */
        /* <DEDUP_REMOVED lines=11> */
.L_x_218:
[----:B------:R-:W-:Y:S05]  /*0750*/  BSYNC.RECONVERGENT B2 ;  /* 0x0000000000027941 */ /* 0x000fea0003800200 */
.L_x_217:
[----:B------:R-:W-:Y:S01]  /*0760*/  FSETP.GEU.AND P0, PT, R3, R16, PT ;  /* 0x000000100300720b */ /* 0x000fe20003f0e000 */
        /* <DEDUP_REMOVED lines=10> */
[----:B------:R-:W-:Y:S02]  /*0810*/  @P2 ISETP.LT.U32.AND P1, PT, R19, R6, PT ;  /* 0x000000061300220c */ /* 0x000fe40003f21070 */
[CC--:B------:R-:W-:Y:S02]  /*0820*/  @P2 ISETP.GE.AND.EX P0, PT, R21.reuse, R7.reuse, PT, P0 ;  /* 0x000000071500220c */ /* 0x0c0fe40003f06300 */
[----:B------:R-:W-:Y:S02]  /*0830*/  @P2 ISETP.LT.AND.EX P1, PT, R21, R7, PT, P1 ;  /* 0x000000071500220c */ /* 0x000fe40003f21310 */
[----:B------:R-:W-:Y:S02]  /*0840*/  @P2 FSEL R12, R3, R16, !P0 ;  /* 0x00000010030c2208 */ /* 0x000fe40004000000 */
[----:B------:R-:W-:-:S02]  /*0850*/  @P2 SEL R13, R19, R6, P1 ;  /* 0x00000006130d2207 */ /* 0x000fc40000800000 */
[----:B------:R-:W-:-:S07]  /*0860*/  @P2 SEL R15, R21, R7, P1 ;  /* 0x00000007150f2207 */ /* 0x000fce0000800000 */
.L_x_220:
[----:B------:R-:W-:Y:S05]  /*0870*/  BSYNC.RECONVERGENT B2 ;  /* 0x0000000000027941 */ /* 0x000fea0003800200 */
.L_x_219:
        /* <DEDUP_REMOVED lines=19> */
.L_x_222:
[----:B------:R-:W-:Y:S05]  /*09b0*/  BSYNC.RECONVERGENT B2 ;  /* 0x0000000000027941 */ /* 0x000fea0003800200 */
.L_x_221:
[----:B------:R-:W-:-:S05]  /*09c0*/  VIADD R5, R5, 0x400 ;  /* 0x0000040005057836 */ /* 0x000fca0000000000 */
[----:B------:R-:W-:-:S13]  /*09d0*/  ISETP.GE.AND P0, PT, R5, UR4, PT ;  /* 0x0000000405007c0c */ /* 0x000fda000bf06270 */
[----:B------:R-:W-:Y:S05]  /*09e0*/  @!P0 BRA `(.L_x_223) ;  /* 0xfffffff800a88947 */ /* 0x000fea000383ffff */
.L_x_209:
[----:B------:R-:W-:Y:S05]  /*09f0*/  BSYNC.RECONVERGENT B1 ;  /* 0x0000000000017941 */ /* 0x000fea0003800200 */
.L_x_208:
[----:B------:R-:W2:Y:S02]  /*0a00*/  LDCU UR6, c[0x0][0x390] ;  /* 0x00007200ff0677ac */ /* 0x000ea40008000800 */
[----:B--2---:R-:W-:-:S09]  /*0a10*/  UISETP.GE.AND UP0, UPT, UR6, 0x100, UPT ;  /* 0x000001000600788c */ /* 0x004fd2000bf06270 */
[----:B------:R-:W-:Y:S05]  /*0a20*/  BRA.U !UP0, `(.L_x_224) ;  /* 0x00000011088c7547 */ /* 0x000fea000b800000 */
[----:B0-----:R-:W0:Y:S01]  /*0a30*/  S2R R8, SR_LANEID ;  /* 0x0000000000087919 */ /* 0x001e220000000000 */
[----:B------:R-:W-:Y:S01]  /*0a40*/  BSSY.RECONVERGENT B1, `(.L_x_225) ;  /* 0x000001b000017945 */ /* 0x000fe20003800200 */
[----:B-1---5:R-:W-:Y:S01]  /*0a50*/  IMAD.MOV.U32 R6, RZ, RZ, R2 ;  /* 0x000000ffff067224 */ /* 0x022fe200078e0002 */
[----:B------:R1:W2:Y:S01]  /*0a60*/  SHFL.DOWN PT, R9, R4, 0x1, 0x1f ;  /* 0x08201f0004097f89 */ /* 0x0002a200000e0000 */
[----:B------:R-:W-:Y:S02]  /*0a70*/  IMAD.MOV.U32 R7, RZ, RZ, R3 ;  /* 0x000000ffff077224 */ /* 0x000fe400078e0003 */
[----:B------:R-:W-:Y:S01]  /*0a80*/  IMAD.MOV.U32 R5, RZ, RZ, R4 ;  /* 0x000000ffff057224 */ /* 0x000fe200078e0004 */
[----:B------:R1:W3:Y:S04]  /*0a90*/  SHFL.DOWN PT, R11, R2, 0x1, 0x1f ;  /* 0x08201f00020b7f89 */ /* 0x0002e800000e0000 */
[----:B------:R1:W4:Y:S01]  /*0aa0*/  SHFL.DOWN PT, R13, R3, 0x1, 0x1f ;  /* 0x08201f00030d7f89 */ /* 0x00032200000e0000 */
[----:B0-----:R-:W-:-:S02]  /*0ab0*/  ISETP.GT.AND P0, PT, R8, 0x1e, PT ;  /* 0x0000001e0800780c */ /* 0x001fc40003f04270 */
[C---:B------:R-:W-:Y:S02]  /*0ac0*/  ISETP.GT.AND P1, PT, R8.reuse, 0x1d, PT ;  /* 0x0000001d0800780c */ /* 0x040fe40003f24270 */
[----:B------:R-:W-:-:S09]  /*0ad0*/  ISETP.GT.AND P3, PT, R8, 0x1b, PT ;  /* 0x0000001b0800780c */ /* 0x000fd20003f64270 */
[----:B-1234-:R-:W-:Y:S05]  /*0ae0*/  @P0 BRA `(.L_x_226) ;  /* 0x0000000000400947 */ /* 0x01efea0003800000 */
[----:B------:R-:W-:Y:S01]  /*0af0*/  FSETP.GEU.AND P0, PT, R4, R9, PT ;  /* 0x000000090400720b */ /* 0x000fe20003f0e000 */
[----:B------:R-:W-:Y:S02]  /*0b00*/  IMAD.MOV.U32 R6, RZ, RZ, R11 ;  /* 0x000000ffff067224 */ /* 0x000fe400078e000b */
[----:B------:R-:W-:Y:S02]  /*0b10*/  IMAD.MOV.U32 R7, RZ, RZ, R13 ;  /* 0x000000ffff077224 */ /* 0x000fe400078e000d */
[----:B------:R-:W-:-:S08]  /*0b20*/  IMAD.MOV.U32 R5, RZ, RZ, R9 ;  /* 0x000000ffff057224 */ /* 0x000fd000078e0009 */
[----:B------:R-:W-:Y:S05]  /*0b30*/  @!P0 BRA `(.L_x_226) ;  /* 0x00000000002c8947 */ /* 0x000fea0003800000 */
[----:B------:R-:W-:Y:S01]  /*0b40*/  FSETP.GT.AND P4, PT, R4, R9, PT ;  /* 0x000000090400720b */ /* 0x000fe20003f84000 */
[----:B------:R-:W-:Y:S02]  /*0b50*/  IMAD.MOV.U32 R6, RZ, RZ, R2 ;  /* 0x000000ffff067224 */ /* 0x000fe400078e0002 */
[----:B------:R-:W-:Y:S02]  /*0b60*/  IMAD.MOV.U32 R7, RZ, RZ, R3 ;  /* 0x000000ffff077224 */ /* 0x000fe400078e0003 */
[----:B------:R-:W-:-:S08]  /*0b70*/  IMAD.MOV.U32 R5, RZ, RZ, R4 ;  /* 0x000000ffff057224 */ /* 0x000fd000078e0004 */
[CC--:B------:R-:W-:Y:S02]  /*0b80*/  @!P4 ISETP.GE.U32.AND P0, PT, R2.reuse, R11.reuse, PT ;  /* 0x0000000b0200c20c */ /* 0x0c0fe40003f06070 */
[----:B------:R-:W-:Y:S02]  /*0b90*/  @!P4 ISETP.LT.U32.AND P2, PT, R2, R11, PT ;  /* 0x0000000b0200c20c */ /* 0x000fe40003f41070 */
[CC--:B------:R-:W-:Y:S02]  /*0ba0*/  @!P4 ISETP.GE.AND.EX P0, PT, R3.reuse, R13.reuse, PT, P0 ;  /* 0x0000000d0300c20c */ /* 0x0c0fe40003f06300 */
[----:B------:R-:W-:Y:S02]  /*0bb0*/  @!P4 ISETP.LT.AND.EX P2, PT, R3, R13, PT, P2 ;  /* 0x0000000d0300c20c */ /* 0x000fe40003f41320 */
[----:B------:R-:W-:Y:S02]  /*0bc0*/  @!P4 FSEL R5, R4, R9, !P0 ;  /* 0x000000090405c208 */ /* 0x000fe40004000000 */
[----:B------:R-:W-:-:S02]  /*0bd0*/  @!P4 SEL R6, R2, R11, P2 ;  /* 0x0000000b0206c207 */ /* 0x000fc40001000000 */
[----:B------:R-:W-:-:S07]  /*0be0*/  @!P4 SEL R7, R3, R13, P2 ;  /* 0x0000000d0307c207 */ /* 0x000fce0001000000 */
.L_x_226:
[----:B------:R-:W-:Y:S05]  /*0bf0*/  BSYNC.RECONVERGENT B1 ;  /* 0x0000000000017941 */ /* 0x000fea0003800200 */
.L_x_225:
[----:B------:R0:W1:Y:S01]  /*0c00*/  SHFL.DOWN PT, R10, R5, 0x2, 0x1f ;  /* 0x08401f00050a7f89 */ /* 0x00006200000e0000 */
[----:B------:R-:W-:Y:S01]  /*0c10*/  BSSY.RECONVERGENT B1, `(.L_x_227) ;  /* 0x000001a000017945 */ /* 0x000fe20003800200 */
[C---:B------:R-:W-:Y:S01]  /*0c20*/  ISETP.GT.AND P5, PT, R8.reuse, 0x17, PT ;  /* 0x000000170800780c */ /* 0x040fe20003fa4270 */
[----:B------:R-:W-:Y:S01]  /*0c30*/  IMAD.MOV.U32 R4, RZ, RZ, R6 ;  /* 0x000000ffff047224 */ /* 0x000fe200078e0006 */
[----:B------:R0:W2:Y:S01]  /*0c40*/  SHFL.DOWN PT, R3, R6, 0x2, 0x1f ;  /* 0x08401f0006037f89 */ /* 0x0000a200000e0000 */
[C---:B------:R-:W-:Y:S01]  /*0c50*/  ISETP.GT.AND P4, PT, R8.reuse, 0xf, PT ;  /* 0x0000000f0800780c */ /* 0x040fe20003f84270 */
[----:B------:R-:W-:Y:S01]  /*0c60*/  IMAD.MOV.U32 R2, RZ, RZ, R5 ;  /* 0x000000ffff027224 */ /* 0x000fe200078e0005 */
[----:B------:R-:W-:Y:S01]  /*0c70*/  ISETP.NE.AND P2, PT, R8, RZ, PT ;  /* 0x000000ff0800720c */ /* 0x000fe20003f45270 */
[----:B------:R0:W3:Y:S01]  /*0c80*/  SHFL.DOWN PT, R12, R7, 0x2, 0x1f ;  /* 0x08401f00070c7f89 */ /* 0x0000e200000e0000 */
[----:B------:R-:W-:Y:S01]  /*0c90*/  IMAD.MOV.U32 R8, RZ, RZ, R7 ;  /* 0x000000ffff087224 */ /* 0x000fe200078e0007 */
[----:B------:R-:W-:Y:S10]  /*0ca0*/  @P1 BRA `(.L_x_228) ;  /* 0x0000000000401947 */ /* 0x000ff40003800000 */
[----:B-1----:R-:W-:Y:S01]  /*0cb0*/  FSETP.GEU.AND P0, PT, R5, R10, PT ;  /* 0x0000000a0500720b */ /* 0x002fe20003f0e000 */
[----:B--2---:R-:W-:Y:S02]  /*0cc0*/  IMAD.MOV.U32 R4, RZ, RZ, R3 ;  /* 0x000000ffff047224 */ /* 0x004fe400078e0003 */
[----:B---3--:R-:W-:Y:S02]  /*0cd0*/  IMAD.MOV.U32 R8, RZ, RZ, R12 ;  /* 0x000000ffff087224 */ /* 0x008fe400078e000c */
[----:B------:R-:W-:-:S08]  /*0ce0*/  IMAD.MOV.U32 R2, RZ, RZ, R10 ;  /* 0x000000ffff027224 */ /* 0x000fd000078e000a */
[----:B------:R-:W-:Y:S05]  /*0cf0*/  @!P0 BRA `(.L_x_228) ;  /* 0x00000000002c8947 */ /* 0x000fea0003800000 */
[----:B------:R-:W-:Y:S01]  /*0d00*/  FSETP.GT.AND P6, PT, R5, R10, PT ;  /* 0x0000000a0500720b */ /* 0x000fe20003fc4000 */
[----:B------:R-:W-:Y:S02]  /*0d10*/  IMAD.MOV.U32 R4, RZ, RZ, R6 ;  /* 0x000000ffff047224 */ /* 0x000fe400078e0006 */
[----:B------:R-:W-:Y:S02]  /*0d20*/  IMAD.MOV.U32 R8, RZ, RZ, R7 ;  /* 0x000000ffff087224 */ /* 0x000fe400078e0007 */
[----:B------:R-:W-:-:S08]  /*0d30*/  IMAD.MOV.U32 R2, RZ, RZ, R5 ;  /* 0x000000ffff027224 */ /* 0x000fd000078e0005 */
[CC--:B------:R-:W-:Y:S02]  /*0d40*/  @!P6 ISETP.GE.U32.AND P1, PT, R6.reuse, R3.reuse, PT ;  /* 0x000000030600e20c */ /* 0x0c0fe40003f26070 */
[CC--:B------:R-:W-:Y:S02]  /*0d50*/  @!P6 ISETP.LT.U32.AND P0, PT, R6.reuse, R3.reuse, PT ;  /* 0x000000030600e20c */ /* 0x0c0fe40003f01070 */
[CC--:B------:R-:W-:Y:S02]  /*0d60*/  @!P6 ISETP.GE.AND.EX P1, PT, R7.reuse, R12.reuse, PT, P1 ;  /* 0x0000000c0700e20c */ /* 0x0c0fe40003f26310 */
[----:B------:R-:W-:Y:S02]  /*0d70*/  @!P6 ISETP.LT.AND.EX P0, PT, R7, R12, PT, P0 ;  /* 0x0000000c0700e20c */ /* 0x000fe40003f01300 */
[----:B------:R-:W-:Y:S02]  /*0d80*/  @!P6 FSEL R2, R5, R10, !P1 ;  /* 0x0000000a0502e208 */ /* 0x000fe40004800000 */
[----:B------:R-:W-:-:S02]  /*0d90*/  @!P6 SEL R4, R6, R3, P0 ;  /* 0x000000030604e207 */ /* 0x000fc40000000000 */
[----:B------:R-:W-:-:S07]  /*0da0*/  @!P6 SEL R8, R7, R12, P0 ;  /* 0x0000000c0708e207 */ /* 0x000fce0000000000 */
.L_x_228:
[----:B------:R-:W-:Y:S05]  /*0db0*/  BSYNC.RECONVERGENT B1 ;  /* 0x0000000000017941 */ /* 0x000fea0003800200 */
.L_x_227:
[----:B0-----:R0:W4:Y:S01]  /*0dc0*/  SHFL.DOWN PT, R5, R2, 0x4, 0x1f ;  /* 0x08801f0002057f89 */ /* 0x00112200000e0000 */
[----:B------:R-:W-:Y:S01]  /*0dd0*/  BSSY.RECONVERGENT B1, `(.L_x_229) ;  /* 0x0000017000017945 */ /* 0x000fe20003800200 */
[----:B------:R-:W-:Y:S02]  /*0de0*/  IMAD.MOV.U32 R6, RZ, RZ, R4 ;  /* 0x000000ffff067224 */ /* 0x000fe400078e0004 */
[----:B------:R0:W0:Y:S01]  /*0df0*/  SHFL.DOWN PT, R9, R4, 0x4, 0x1f ;  /* 0x08801f0004097f89 */ /* 0x00002200000e0000 */
[----:B------:R-:W-:Y:S02]  /*0e00*/  IMAD.MOV.U32 R7, RZ, RZ, R8 ;  /* 0x000000ffff077224 */ /* 0x000fe400078e0008 */
[----:B--2---:R-:W-:Y:S01]  /*0e10*/  IMAD.MOV.U32 R3, RZ, RZ, R2 ;  /* 0x000000ffff037224 */ /* 0x004fe200078e0002 */
[----:B------:R2:W0:Y:S01]  /*0e20*/  SHFL.DOWN PT, R11, R8, 0x4, 0x1f ;  /* 0x08801f00080b7f89 */ /* 0x00042200000e0000 */
[----:B------:R-:W-:Y:S05]  /*0e30*/  @P3 BRA `(.L_x_230) ;  /* 0x0000000000403947 */ /* 0x000fea0003800000 */
[----:B----4-:R-:W-:Y:S01]  /*0e40*/  FSETP.GEU.AND P0, PT, R2, R5, PT ;  /* 0x000000050200720b */ /* 0x010fe20003f0e000 */
[----:B0-----:R-:W-:Y:S02]  /*0e50*/  IMAD.MOV.U32 R6, RZ, RZ, R9 ;  /* 0x000000ffff067224 */ /* 0x001fe400078e0009 */
        /* <DEDUP_REMOVED lines=14> */
.L_x_230:
[----:B------:R-:W-:Y:S05]  /*0f40*/  BSYNC.RECONVERGENT B1 ;  /* 0x0000000000017941 */ /* 0x000fea0003800200 */
.L_x_229:
[----:B--2---:R2:W2:Y:S01]  /*0f50*/  SHFL.DOWN PT, R8, R3, 0x8, 0x1f ;  /* 0x09001f0003087f89 */ /* 0x0044a200000e0000 */
[----:B------:R-:W-:Y:S01]  /*0f60*/  BSSY.RECONVERGENT B1, `(.L_x_231) ;  /* 0x0000017000017945 */ /* 0x000fe20003800200 */
[----:B0-----:R-:W-:Y:S02]  /*0f70*/  IMAD.MOV.U32 R4, RZ, RZ, R6 ;  /* 0x000000ffff047224 */ /* 0x001fe400078e0006 */
[----:B------:R0:W0:Y:S01]  /*0f80*/  SHFL.DOWN PT, R9, R6, 0x8, 0x1f ;  /* 0x09001f0006097f89 */ /* 0x00002200000e0000 */
[----:B----4-:R-:W-:Y:S02]  /*0f90*/  IMAD.MOV.U32 R5, RZ, RZ, R7 ;  /* 0x000000ffff057224 */ /* 0x010fe400078e0007 */
[----:B------:R-:W-:Y:S01]  /*0fa0*/  IMAD.MOV.U32 R2, RZ, RZ, R3 ;  /* 0x000000ffff027224 */ /* 0x000fe200078e0003 */
[----:B-1----:R1:W4:Y:S01]  /*0fb0*/  SHFL.DOWN PT, R10, R7, 0x8, 0x1f ;  /* 0x09001f00070a7f89 */ /* 0x00232200000e0000 */
[----:B------:R-:W-:Y:S05]  /*0fc0*/  @P5 BRA `(.L_x_232) ;  /* 0x0000000000405947 */ /* 0x000fea0003800000 */
[----:B--2---:R-:W-:Y:S01]  /*0fd0*/  FSETP.GEU.AND P0, PT, R3, R8, PT ;  /* 0x000000080300720b */ /* 0x004fe20003f0e000 */
[----:B0-----:R-:W-:Y:S02]  /*0fe0*/  IMAD.MOV.U32 R4, RZ, RZ, R9 ;  /* 0x000000ffff047224 */ /* 0x001fe400078e0009 */
[----:B----4-:R-:W-:Y:S02]  /*0ff0*/  IMAD.MOV.U32 R5, RZ, RZ, R10 ;  /* 0x000000ffff057224 */ /* 0x010fe400078e000a */
        /* <DEDUP_REMOVED lines=13> */
.L_x_232:
[----:B------:R-:W-:Y:S05]  /*10d0*/  BSYNC.RECONVERGENT B1 ;  /* 0x0000000000017941 */ /* 0x000fea0003800200 */
.L_x_231:
[----:B--2---:R2:W2:Y:S01]  /*10e0*/  SHFL.DOWN PT, R3, R2, 0x10, 0x1f ;  /* 0x0a001f0002037f89 */ /* 0x0044a200000e0000 */
[----:B------:R-:W-:Y:S01]  /*10f0*/  BSSY.RECONVERGENT B1, `(.L_x_233) ;  /* 0x0000017000017945 */ /* 0x000fe20003800200 */
[----:B-1----:R-:W-:Y:S02]  /*1100*/  IMAD.MOV.U32 R7, RZ, RZ, R4 ;  /* 0x000000ffff077224 */ /* 0x002fe400078e0004 */
[----:B0-----:R0:W1:Y:S01]  /*1110*/  SHFL.DOWN PT, R9, R4, 0x10, 0x1f ;  /* 0x0a001f0004097f89 */ /* 0x00106200000e0000 */
[----:B------:R-:W-:Y:S02]  /*1120*/  IMAD.MOV.U32 R6, RZ, RZ, R5 ;  /* 0x000000ffff067224 */ /* 0x000fe400078e0005 */
[----:B------:R-:W-:Y:S01]  /*1130*/  IMAD.MOV.U32 R8, RZ, RZ, R2 ;  /* 0x000000ffff087224 */ /* 0x000fe200078e0002 */
[----:B----4-:R0:W4:Y:S01]  /*1140*/  SHFL.DOWN PT, R10, R5, 0x10, 0x1f ;  /* 0x0a001f00050a7f89 */ /* 0x01012200000e0000 */
[----:B------:R-:W-:Y:S05]  /*1150*/  @P4 BRA `(.L_x_234) ;  /* 0x0000000000404947 */ /* 0x000fea0003800000 */
[----:B--2---:R-:W-:Y:S01]  /*1160*/  FSETP.GEU.AND P0, PT, R2, R3, PT ;  /* 0x000000030200720b */ /* 0x004fe20003f0e000 */
[----:B-1----:R-:W-:Y:S02]  /*1170*/  IMAD.MOV.U32 R7, RZ, RZ, R9 ;  /* 0x000000ffff077224 */ /* 0x002fe400078e0009 */
        /* <DEDUP_REMOVED lines=14> */
.L_x_234:
[----:B------:R-:W-:Y:S05]  /*1260*/  BSYNC.RECONVERGENT B1 ;  /* 0x0000000000017941 */ /* 0x000fea0003800200 */
.L_x_233:
[----:B------:R-:W-:Y:S04]  /*1270*/  BSSY.RECONVERGENT B1, `(.L_x_235) ;  /* 0x000000c000017945 */ /* 0x000fe80003800200 */
[----:B------:R-:W-:Y:S05]  /*1280*/  @P2 BRA `(.L_x_236) ;  /* 0x0000000000282947 */ /* 0x000fea0003800000 */
[----:B0-----:R-:W0:Y:S01]  /*1290*/  S2R R4, SR_CgaCtaId ;  /* 0x0000000000047919 */ /* 0x001e220000008800 */
[----:B--2---:R-:W-:Y:S02]  /*12a0*/  MOV R3, 0x400 ;  /* 0x0000040000037802 */ /* 0x004fe40000000f00 */
[----:B------:R-:W-:-:S04]  /*12b0*/  SHF.R.U32.HI R2, RZ, 0x1, R0 ;  /* 0x00000001ff027819 */ /* 0x000fc80000011600 */
[----:B------:R-:W-:Y:S02]  /*12c0*/  LOP3.LUT R2, R2, 0x1f0, RZ, 0xc0, !PT ;  /* 0x000001f002027812 */ /* 0x000fe400078ec0ff */
[----:B0-----:R-:W-:-:S05]  /*12d0*/  LEA R3, R4, R3, 0x18 ;  /* 0x0000000304037211 */ /* 0x001fca00078ec0ff */
[----:B------:R-:W-:Y:S02]  /*12e0*/  IMAD.IADD R5, R2, 0x1, R3 ;  /* 0x0000000102057824 */ /* 0x000fe400078e0203 */
[----:B------:R-:W-:Y:S02]  /*12f0*/  IMAD.MOV.U32 R2, RZ, RZ, R7 ;  /* 0x000000ffff027224 */ /* 0x000fe400078e0007 */
[----:B------:R-:W-:Y:S01]  /*1300*/  IMAD.MOV.U32 R3, RZ, RZ, R6 ;  /* 0x000000ffff037224 */ /* 0x000fe200078e0006 */
[----:B------:R0:W-:Y:S04]  /*1310*/  STS [R5+0x8], R8 ;  /* 0x0000080805007388 */ /* 0x0001e80000000800 */
[----:B------:R0:W-:Y:S02]  /*1320*/  STS.64 [R5+0x10], R2 ;  /* 0x0000100205007388 */ /* 0x0001e40000000a00 */
.L_x_236:
[----:B------:R-:W-:Y:S05]  /*1330*/  BSYNC.RECONVERGENT B1 ;  /* 0x0000000000017941 */ /* 0x000fea0003800200 */
.L_x_235:
[----:B------:R-:W-:Y:S01]  /*1340*/  BAR.SYNC.DEFER_BLOCKING 0x0 ;  /* 0x0000000000007b1d */ /* 0x000fe20000010000 */
[----:B------:R-:W-:-:S13]  /*1350*/  ISETP.NE.AND P1, PT, R0, RZ, PT ;  /* 0x000000ff0000720c */ /* 0x000fda0003f25270 */
[----:B------:R-:W-:Y:S05]  /*1360*/  @P1 BRA `(.L_x_237) ;  /* 0x0000004800341947 */ /* 0x000fea0003800000 */
[----:B0-2---:R-:W0:Y:S01]  /*1370*/  S2R R3, SR_CgaCtaId ;  /* 0x0000000000037919 */ /* 0x005e220000008800 */
[----:B------:R-:W-:Y:S01]  /*1380*/  MOV R0, 0x400 ;  /* 0x0000040000007802 */ /* 0x000fe20000000f00 */
[----:B------:R-:W-:Y:S03]  /*1390*/  BSSY.RECONVERGENT B1, `(.L_x_238) ;  /* 0x0000016000017945 */ /* 0x000fe60003800200 */
[----:B0-----:R-:W-:-:S05]  /*13a0*/  LEA R24, R3, R0, 0x18 ;  /* 0x0000000003187211 */ /* 0x001fca00078ec0ff */
[----:B------:R-:W0:Y:S04]  /*13b0*/  LDS R5, [R24+0x18] ;  /* 0x0000180018057984 */ /* 0x000e280000000800 */
[----:B------:R2:W1:Y:S04]  /*13c0*/  LDS.64 R2, [R24+0x20] ;  /* 0x0000200018027984 */ /* 0x0004680000000a00 */
[----:B------:R2:W1:Y:S04]  /*13d0*/  LDS R21, [R24+0x28] ;  /* 0x0000280018157984 */ /* 0x0004680000000800 */
[----:B------:R2:W1:Y:S01]  /*13e0*/  LDS R18, [R24+0x38] ;  /* 0x0000380018127984 */ /* 0x0004620000000800 */
[----:B0-----:R-:W-:Y:S01]  /*13f0*/  FSETP.GEU.AND P0, PT, R8, R5, PT ;  /* 0x000000050800720b */ /* 0x001fe20003f0e000 */
[----:B------:R-:W-:-:S12]  /*1400*/  IMAD.MOV.U32 R20, RZ, RZ, R5 ;  /* 0x000000ffff147224 */ /* 0x000fd800078e0005 */
[----:B-12---:R-:W-:Y:S05]  /*1410*/  @!P0 BRA `(.L_x_239) ;  /* 0x0000000000348947 */ /* 0x006fea0003800000 */
[----:B------:R-:W-:Y:S01]  /*1420*/  FSETP.GEU.AND P3, PT, R5, R8, PT ;  /* 0x000000080500720b */ /* 0x000fe20003f6e000 */
[----:B------:R-:W-:-:S12]  /*1430*/  IMAD.MOV.U32 R20, RZ, RZ, R8 ;  /* 0x000000ffff147224 */ /* 0x000fd800078e0008 */
[CC--:B------:R-:W-:Y:S02]  /*1440*/  @P3 ISETP.GE.U32.AND P0, PT, R7.reuse, R2.reuse, PT ;  /* 0x000000020700320c */ /* 0x0c0fe40003f06070 */
[CC--:B------:R-:W-:Y:S02]  /*1450*/  @P3 ISETP.LT.U32.AND P2, PT, R7.reuse, R2.reuse, PT ;  /* 0x000000020700320c */ /* 0x0c0fe40003f41070 */
[CC--:B------:R-:W-:Y:S02]  /*1460*/  @P3 ISETP.GE.AND.EX P0, PT, R6.reuse, R3.reuse, PT, P0 ;  /* 0x000000030600320c */ /* 0x0c0fe40003f06300 */
[----:B------:R-:W-:Y:S02]  /*1470*/  @P3 ISETP.LT.AND.EX P2, PT, R6, R3, PT, P2 ;  /* 0x000000030600320c */ /* 0x000fe40003f41320 */
[----:B------:R-:W-:Y:S02]  /*1480*/  @P3 FSEL R20, R8, R5, !P0 ;  /* 0x0000000508143208 */ /* 0x000fe40004000000 */
[----:B------:R-:W-:Y:S01]  /*1490*/  @P3 SEL R0, R7, R2, P2 ;  /* 0x0000000207003207 */ /* 0x000fe20001000000 */
[----:B------:R-:W-:Y:S01]  /*14a0*/  IMAD.MOV.U32 R2, RZ, RZ, R7 ;  /* 0x000000ffff027224 */ /* 0x000fe200078e0007 */
[----:B------:R-:W-:Y:S01]  /*14b0*/  @P3 SEL R5, R6, R3, P2 ;  /* 0x0000000306053207 */ /* 0x000fe20001000000 */
[----:B------:R-:W-:-:S02]  /*14c0*/  IMAD.MOV.U32 R3, RZ, RZ, R6 ;  /* 0x000000ffff037224 */ /* 0x000fc400078e0006 */
[----:B------:R-:W-:Y:S02]  /*14d0*/  @P3 IMAD.MOV.U32 R2, RZ, RZ, R0 ;  /* 0x000000ffff023224 */ /* 0x000fe400078e0000 */
[----:B------:R-:W-:-:S07]  /*14e0*/  @P3 IMAD.MOV.U32 R3, RZ, RZ, R5 ;  /* 0x000000ffff033224 */ /* 0x000fce00078e0005 */
.L_x_239:
[----:B------:R-:W-:Y:S05]  /*14f0*/  BSYNC.RECONVERGENT B1 ;  /* 0x0000000000017941 */ /* 0x000fea0003800200 */
.L_x_238:
[----:B------:R-:W0:Y:S01]  /*1500*/  LDS.64 R14, [R24+0x30] ;  /* 0x00003000180e7984 */ /* 0x000e220000000a00 */
[----:B------:R-:W-:Y:S01]  /*1510*/  FSETP.GEU.AND P0, PT, R20, R21, PT ;  /* 0x000000151400720b */ /* 0x000fe20003f0e000 */
[----:B------:R-:W-:Y:S01]  /*1520*/  BSSY.RECONVERGENT B1, `(.L_x_240) ;  /* 0x0000019000017945 */ /* 0x000fe20003800200 */
[----:B------:R-:W-:Y:S01]  /*1530*/  IMAD.MOV.U32 R23, RZ, RZ, R21 ;  /* 0x000000ffff177224 */ /* 0x000fe200078e0015 */
[----:B------:R1:W2:Y:S04]  /*1540*/  LDS R19, [R24+0x48] ;  /* 0x0000480018137984 */ /* 0x0002a80000000800 */
[----:B------:R1:W1:Y:S04]  /*1550*/  LDS R17, [R24+0x58] ;  /* 0x0000580018117984 */ /* 0x0002680000000800 */
[----:B------:R0:W1:Y:S04]  /*1560*/  LDS R16, [R24+0x68] ;  /* 0x0000680018107984 */ /* 0x0000680000000800 */
[----:B------:R0:W1:Y:S04]  /*1570*/  LDS R0, [R24+0x78] ;  /* 0x0000780018007984 */ /* 0x0000680000000800 */
[----:B---3--:R3:W1:Y:S04]  /*1580*/  LDS.64 R12, [R24+0x40] ;  /* 0x00004000180c7984 */ /* 0x0086680000000a00 */
[----:B----4-:R3:W4:Y:S04]  /*1590*/  LDS.64 R10, [R24+0x50] ;  /* 0x00005000180a7984 */ /* 0x0107280000000a00 */
[----:B------:R3:W1:Y:S04]  /*15a0*/  LDS.64 R8, [R24+0x60] ;  /* 0x0000600018087984 */ /* 0x0006680000000a00 */
[----:B------:R3:W1:Y:S04]  /*15b0*/  LDS.64 R6, [R24+0x70] ;  /* 0x0000700018067984 */ /* 0x0006680000000a00 */
[----:B------:R3:W1:Y:S01]  /*15c0*/  LDS.64 R4, [R24+0x80] ;  /* 0x0000800018047984 */ /* 0x0006620000000a00 */
[----:B0-----:R-:W-:-:S02]  /*15d0*/  IMAD.MOV.U32 R25, RZ, RZ, R14 ;  /* 0x000000ffff197224 */ /* 0x001fc400078e000e */
[----:B------:R-:W-:Y:S01]  /*15e0*/  IMAD.MOV.U32 R22, RZ, RZ, R15 ;  /* 0x000000ffff167224 */ /* 0x000fe200078e000f */
[----:B------:R-:W-:Y:S06]  /*15f0*/  @!P0 BRA `(.L_x_241) ;  /* 0x00000000002c8947 */ /* 0x000fec0003800000 */
        /* <DEDUP_REMOVED lines=11> */
.L_x_241:
[----:B------:R-:W-:Y:S05]  /*16b0*/  BSYNC.RECONVERGENT B1 ;  /* 0x0000000000017941 */ /* 0x000fea0003800200 */
.L_x_240:
[----:B------:R-:W-:Y:S01]  /*16c0*/  FSETP.GEU.AND P0, PT, R23, R18, PT ;  /* 0x000000121700720b */ /* 0x000fe20003f0e000 */
[----:B------:R-:W-:Y:S01]  /*16d0*/  BSSY.RECONVERGENT B1, `(.L_x_242) ;  /* 0x0000010000017945 */ /* 0x000fe20003800200 */
[----:B------:R-:W-:Y:S02]  /*16e0*/  IMAD.MOV.U32 R2, RZ, RZ, R18 ;  /* 0x000000ffff027224 */ /* 0x000fe400078e0012 */
[----:B-1----:R-:W-:Y:S02]  /*16f0*/  IMAD.MOV.U32 R3, RZ, RZ, R12 ;  /* 0x000000ffff037224 */ /* 0x002fe400078e000c */
        /* <DEDUP_REMOVED lines=13> */
.L_x_243:
[----:B------:R-:W-:Y:S05]  /*17d0*/  BSYNC.RECONVERGENT B1 ;  /* 0x0000000000017941 */ /* 0x000fea0003800200 */
.L_x_242:
[----:B--2---:R-:W-:Y:S01]  /*17e0*/  FSETP.GEU.AND P0, PT, R2, R19, PT ;  /* 0x000000130200720b */ /* 0x004fe20003f0e000 */
[----:B------:R-:W-:Y:S01]  /*17f0*/  BSSY.RECONVERGENT B1, `(.L_x_244) ;  /* 0x0000010000017945 */ /* 0x000fe20003800200 */
[----:B------:R-:W-:Y:S02]  /*1800*/  IMAD.MOV.U32 R12, RZ, RZ, R19 ;  /* 0x000000ffff0c7224 */ /* 0x000fe400078e0013 */
[----:B----4-:R-:W-:Y:S02]  /*1810*/  IMAD.MOV.U32 R15, RZ, RZ, R10 ;  /* 0x000000ffff0f7224 */ /* 0x010fe400078e000a */
[----:B------:R-:W-:-:S07]  /*1820*/  IMAD.MOV.U32 R14, RZ, RZ, R11 ;  /* 0x000000ffff0e7224 */ /* 0x000fce00078e000b */
[----:B------:R-:W-:Y:S05]  /*1830*/  @!P0 BRA `(.L_x_245) ;  /* 0x00000000002c8947 */ /* 0x000fea0003800000 */
[----:B------:R-:W-:Y:S01]  /*1840*/  FSETP.GEU.AND P3, PT, R19, R2, PT ;  /* 0x000000021300720b */ /* 0x000fe20003f6e000 */
[----:B------:R-:W-:Y:S02]  /*1850*/  IMAD.MOV.U32 R15, RZ, RZ, R3 ;  /* 0x000000ffff0f7224 */ /* 0x000fe400078e0003 */
[----:B------:R-:W-:Y:S02]  /*1860*/  IMAD.MOV.U32 R14, RZ, RZ, R20 ;  /* 0x000000ffff0e7224 */ /* 0x000fe400078e0014 */
[----:B------:R-:W-:-:S08]  /*1870*/  IMAD.MOV.U32 R12, RZ, RZ, R2 ;  /* 0x000000ffff0c7224 */ /* 0x000fd000078e0002 */
[CC--:B------:R-:W-:Y:S02]  /*1880*/  @P3 ISETP.GE.U32.AND P0, PT, R3.reuse, R10.reuse, PT ;  /* 0x0000000a0300320c */ /* 0x0c0fe40003f06070 */
[CC--:B------:R-:W-:Y:S02]  /*1890*/  @P3 ISETP.LT.U32.AND P2, PT, R3.reuse, R10.reuse, PT ;  /* 0x0000000a0300320c */ /* 0x0c0fe40003f41070 */
[CC--:B------:R-:W-:Y:S02]  /*18a0*/  @P3 ISETP.GE.AND.EX P0, PT, R20.reuse, R11.reuse, PT, P0 ;  /* 0x0000000b1400320c */ /* 0x0c0fe40003f06300 */
[----:B------:R-:W-:Y:S02]  /*18b0*/  @P3 ISETP.LT.AND.EX P2, PT, R20, R11, PT, P2 ;  /* 0x0000000b1400320c */ /* 0x000fe40003f41320 */
[----:B------:R-:W-:Y:S02]  /*18c0*/  @P3 FSEL R12, R2, R19, !P0 ;  /* 0x00000013020c3208 */ /* 0x000fe40004000000 */
[----:B------:R-:W-:-:S02]  /*18d0*/  @P3 SEL R15, R3, R10, P2 ;  /* 0x0000000a030f3207 */ /* 0x000fc40001000000 */
[----:B------:R-:W-:-:S07]  /*18e0*/  @P3 SEL R14, R20, R11, P2 ;  /* 0x0000000b140e3207 */ /* 0x000fce0001000000 */
.L_x_245:
[----:B------:R-:W-:Y:S05]  /*18f0*/  BSYNC.RECONVERGENT B1 ;  /* 0x0000000000017941 */ /* 0x000fea0003800200 */
.L_x_244:
        /* <DEDUP_REMOVED lines=17> */
.L_x_247:
[----:B------:R-:W-:Y:S05]  /*1a10*/  BSYNC.RECONVERGENT B1 ;  /* 0x0000000000017941 */ /* 0x000fea0003800200 */
.L_x_246:
        /* <DEDUP_REMOVED lines=17> */
.L_x_249:
[----:B------:R-:W-:Y:S05]  /*1b30*/  BSYNC.RECONVERGENT B1 ;  /* 0x0000000000017941 */ /* 0x000fea0003800200 */
.L_x_248:
[----:B------:R-:W-:Y:S01]  /*1b40*/  FSETP.GEU.AND P0, PT, R9, R0, PT ;  /* 0x000000000900720b */ /* 0x000fe20003f0e000 */
[----:B------:R-:W-:Y:S02]  /*1b50*/  IMAD.MOV.U32 R8, RZ, RZ, R0 ;  /* 0x000000ffff087224 */ /* 0x000fe400078e0000 */
[----:B------:R-:W-:Y:S02]  /*1b60*/  IMAD.MOV.U32 R7, RZ, RZ, R4 ;  /* 0x000000ffff077224 */ /* 0x000fe400078e0004 */
[----:B------:R-:W-:-:S08]  /*1b70*/  IMAD.MOV.U32 R6, RZ, RZ, R5 ;  /* 0x000000ffff067224 */ /* 0x000fd000078e0005 */
[----:B------:R-:W-:Y:S05]  /*1b80*/  @!P0 BRA `(.L_x_237) ;  /* 0x00000040002c8947 */ /* 0x000fea0003800000 */
[----:B------:R-:W-:Y:S01]  /*1b90*/  FSETP.GEU.AND P0, PT, R0, R9, PT ;  /* 0x000000090000720b */ /* 0x000fe20003f0e000 */
[----:B------:R-:W-:Y:S02]  /*1ba0*/  IMAD.MOV.U32 R8, RZ, RZ, R9 ;  /* 0x000000ffff087224 */ /* 0x000fe400078e0009 */
[----:B------:R-:W-:Y:S02]  /*1bb0*/  IMAD.MOV.U32 R7, RZ, RZ, R11 ;  /* 0x000000ffff077224 */ /* 0x000fe400078e000b */
[----:B------:R-:W-:-:S08]  /*1bc0*/  IMAD.MOV.U32 R6, RZ, RZ, R2 ;  /* 0x000000ffff067224 */ /* 0x000fd000078e0002 */
[----:B------:R-:W-:Y:S05]  /*1bd0*/  @!P0 BRA `(.L_x_237) ;  /* 0x0000004000188947 */ /* 0x000fea0003800000 */
[CC--:B------:R-:W-:Y:S02]  /*1be0*/  ISETP.GE.U32.AND P0, PT, R11.reuse, R4.reuse, PT ;  /* 0x000000040b00720c */ /* 0x0c0fe40003f06070 */
[----:B------:R-:W-:Y:S02]  /*1bf0*/  ISETP.LT.U32.AND P2, PT, R11, R4, PT ;  /* 0x000000040b00720c */ /* 0x000fe40003f41070 */
[CC--:B------:R-:W-:Y:S02]  /*1c00*/  ISETP.GE.AND.EX P0, PT, R2.reuse, R5.reuse, PT, P0 ;  /* 0x000000050200720c */ /* 0x0c0fe40003f06300 */
[----:B------:R-:W-:Y:S02]  /*1c10*/  ISETP.LT.AND.EX P2, PT, R2, R5, PT, P2 ;  /* 0x000000050200720c */ /* 0x000fe40003f41320 */
[----:B------:R-:W-:Y:S02]  /*1c20*/  FSEL R8, R9, R0, !P0 ;  /* 0x0000000009087208 */ /* 0x000fe40004000000 */
[----:B------:R-:W-:-:S02]  /*1c30*/  SEL R7, R11, R4, P2 ;  /* 0x000000040b077207 */ /* 0x000fc40001000000 */
[----:B------:R-:W-:Y:S01]  /*1c40*/  SEL R6, R2, R5, P2 ;  /* 0x0000000502067207 */ /* 0x000fe20001000000 */
[----:B------:R-:W-:Y:S06]  /*1c50*/  BRA `(.L_x_237) ;  /* 0x0000003c00f87947 */ /* 0x000fec0003800000 */
.L_x_224:
[----:B------:R-:W2:Y:S01]  /*1c60*/  S2R R12, SR_LANEID ;  /* 0x00000000000c7919 */ /* 0x000ea20000000000 */
[----:B------:R-:W-:Y:S01]  /*1c70*/  LOP3.LUT R5, R0, 0x3e0, RZ, 0xc0, !PT ;  /* 0x000003e000057812 */ /* 0x000fe200078ec0ff */
[----:B------:R-:W-:Y:S01]  /*1c80*/  BSSY.RECONVERGENT B1, `(.L_x_250) ;  /* 0x0000026000017945 */ /* 0x000fe20003800200 */
[----:B-----5:R-:W-:Y:S02]  /*1c90*/  IMAD.MOV.U32 R14, RZ, RZ, R2 ;  /* 0x000000ffff0e7224 */ /* 0x020fe400078e0002 */
[----:B------:R-:W-:Y:S02]  /*1ca0*/  IMAD.MOV.U32 R16, RZ, RZ, R3 ;  /* 0x000000ffff107224 */ /* 0x000fe400078e0003 */
[----:B-1----:R-:W-:Y:S01]  /*1cb0*/  VIADD R6, R5, 0x20 ;  /* 0x0000002005067836 */ /* 0x002fe20000000000 */
[----:B------:R-:W-:-:S04]  /*1cc0*/  LOP3.LUT R5, RZ, R5, RZ, 0x33, !PT ;  /* 0x00000005ff057212 */ /* 0x000fc800078e33ff */
[----:B------:R-:W-:Y:S01]  /*1cd0*/  ISETP.GT.AND P0, PT, R6, UR6, PT ;  /* 0x0000000606007c0c */ /* 0x000fe2000bf04270 */
[----:B------:R-:W-:-:S05]  /*1ce0*/  VIADD R5, R5, UR6 ;  /* 0x0000000605057c36 */ /* 0x000fca0008000000 */
[----:B------:R-:W-:-:S05]  /*1cf0*/  SEL R5, R5, 0x1f, P0 ;  /* 0x0000001f05057807 */ /* 0x000fca0000000000 */
[----:B------:R1:W3:Y:S04]  /*1d00*/  SHFL.DOWN PT, R7, R4, 0x1, R5 ;  /* 0x0820000004077989 */ /* 0x0002e800000e0005 */
[----:B0-----:R1:W0:Y:S04]  /*1d10*/  SHFL.DOWN PT, R9, R2, 0x1, R5 ;  /* 0x0820000002097989 */ /* 0x00122800000e0005 */
[----:B------:R1:W4:Y:S01]  /*1d20*/  SHFL.DOWN PT, R11, R3, 0x1, R5 ;  /* 0x08200000030b7989 */ /* 0x00032200000e0005 */
[C---:B--2---:R-:W-:Y:S01]  /*1d30*/  ISETP.GE.AND P0, PT, R12.reuse, R5, PT ;  /* 0x000000050c00720c */ /* 0x044fe20003f06270 */
[C---:B------:R-:W-:Y:S01]  /*1d40*/  VIADD R6, R12.reuse, 0x2 ;  /* 0x000000020c067836 */ /* 0x040fe20000000000 */
[C---:B------:R-:W-:Y:S01]  /*1d50*/  ISETP.NE.AND P3, PT, R12.reuse, RZ, PT ;  /* 0x000000ff0c00720c */ /* 0x040fe20003f65270 */
[----:B------:R-:W-:-:S02]  /*1d60*/  VIADD R8, R12, 0x4 ;  /* 0x000000040c087836 */ /* 0x000fc40000000000 */
[----:B------:R-:W-:Y:S01]  /*1d70*/  VIADD R10, R12, 0x8 ;  /* 0x000000080c0a7836 */ /* 0x000fe20000000000 */
[-C--:B------:R-:W-:Y:S01]  /*1d80*/  ISETP.GT.AND P6, PT, R6, R5.reuse, PT ;  /* 0x000000050600720c */ /* 0x080fe20003fc4270 */
[----:B------:R-:W-:Y:S01]  /*1d90*/  IMAD.MOV.U32 R6, RZ, RZ, R4 ;  /* 0x000000ffff067224 */ /* 0x000fe200078e0004 */
[-C--:B------:R-:W-:Y:S01]  /*1da0*/  ISETP.GT.AND P4, PT, R8, R5.reuse, PT ;  /* 0x000000050800720c */ /* 0x080fe20003f84270 */
[----:B------:R-:W-:Y:S01]  /*1db0*/  VIADD R8, R12, 0x10 ;  /* 0x000000100c087836 */ /* 0x000fe20000000000 */
[----:B------:R-:W-:-:S03]  /*1dc0*/  ISETP.GT.AND P2, PT, R10, R5, PT ;  /* 0x000000050a00720c */ /* 0x000fc60003f44270 */
[----:B-1----:R-:W-:Y:S10]  /*1dd0*/  @P0 BRA `(.L_x_251) ;  /* 0x0000000000400947 */ /* 0x002ff40003800000 */
[----:B---3--:R-:W-:Y:S01]  /*1de0*/  FSETP.GEU.AND P0, PT, R4, R7, PT ;  /* 0x000000070400720b */ /* 0x008fe20003f0e000 */
        /* <DEDUP_REMOVED lines=15> */
.L_x_251:
[----:B------:R-:W-:Y:S05]  /*1ee0*/  BSYNC.RECONVERGENT B1 ;  /* 0x0000000000017941 */ /* 0x000fea0003800200 */
.L_x_250:
[----:B------:R1:W2:Y:S01]  /*1ef0*/  SHFL.DOWN PT, R3, R6, 0x2, R5 ;  /* 0x0840000006037989 */ /* 0x0002a200000e0005 */
[----:B------:R-:W-:Y:S01]  /*1f00*/  BSSY.RECONVERGENT B1, `(.L_x_252) ;  /* 0x0000018000017945 */ /* 0x000fe20003800200 */
[----:B------:R-:W-:Y:S01]  /*1f10*/  ISETP.GT.AND P5, PT, R8, R5, PT ;  /* 0x000000050800720c */ /* 0x000fe20003fa4270 */
[----:B------:R-:W-:Y:S01]  /*1f20*/  IMAD.MOV.U32 R10, RZ, RZ, R14 ;  /* 0x000000ffff0a7224 */ /* 0x000fe200078e000e */
[----:B---3--:R1:W3:Y:S01]  /*1f30*/  SHFL.DOWN PT, R7, R14, 0x2, R5 ;  /* 0x084000000e077989 */ /* 0x0082e200000e0005 */
[----:B------:R-:W-:Y:S02]  /*1f40*/  IMAD.MOV.U32 R12, RZ, RZ, R16 ;  /* 0x000000ffff0c7224 */ /* 0x000fe400078e0010 */
[----:B------:R-:W-:Y:S01]  /*1f50*/  IMAD.MOV.U32 R2, RZ, RZ, R6 ;  /* 0x000000ffff027224 */ /* 0x000fe200078e0006 */
[----:B0-----:R1:W0:Y:S01]  /*1f60*/  SHFL.DOWN PT, R9, R16, 0x2, R5 ;  /* 0x0840000010097989 */ /* 0x00122200000e0005 */
[----:B------:R-:W-:Y:S06]  /*1f70*/  @P6 BRA `(.L_x_253) ;  /* 0x0000000000406947 */ /* 0x000fec0003800000 */
[----:B--2---:R-:W-:Y:S01]  /*1f80*/  FSETP.GEU.AND P0, PT, R6, R3, PT ;  /* 0x000000030600720b */ /* 0x004fe20003f0e000 */
[----:B---3--:R-:W-:Y:S02]  /*1f90*/  IMAD.MOV.U32 R10, RZ, RZ, R7 ;  /* 0x000000ffff0a7224 */ /* 0x008fe400078e0007 */
[----:B0-----:R-:W-:Y:S02]  /*1fa0*/  IMAD.MOV.U32 R12, RZ, RZ, R9 ;  /* 0x000000ffff0c7224 */ /* 0x001fe400078e0009 */
        /* <DEDUP_REMOVED lines=13> */
.L_x_253:
[----:B------:R-:W-:Y:S05]  /*2080*/  BSYNC.RECONVERGENT B1 ;  /* 0x0000000000017941 */ /* 0x000fea0003800200 */
.L_x_252:
[----:B--2---:R2:W2:Y:S01]  /*2090*/  SHFL.DOWN PT, R3, R2, 0x4, R5 ;  /* 0x0880000002037989 */ /* 0x0044a200000e0005 */
[----:B------:R-:W-:Y:S01]  /*20a0*/  BSSY.RECONVERGENT B1, `(.L_x_254) ;  /* 0x0000017000017945 */ /* 0x000fe20003800200 */
[----:B------:R-:W-:Y:S02]  /*20b0*/  IMAD.MOV.U32 R4, RZ, RZ, R2 ;  /* 0x000000ffff047224 */ /* 0x000fe400078e0002 */
[----:B---3--:R3:W2:Y:S01]  /*20c0*/  SHFL.DOWN PT, R7, R10, 0x4, R5 ;  /* 0x088000000a077989 */ /* 0x0086a200000e0005 */
[----:B-1----:R-:W-:Y:S02]  /*20d0*/  IMAD.MOV.U32 R6, RZ, RZ, R10 ;  /* 0x000000ffff067224 */ /* 0x002fe400078e000a */
[----:B------:R-:W-:Y:S01]  /*20e0*/  IMAD.MOV.U32 R8, RZ, RZ, R12 ;  /* 0x000000ffff087224 */ /* 0x000fe200078e000c */
[----:B0-----:R3:W0:Y:S01]  /*20f0*/  SHFL.DOWN PT, R9, R12, 0x4, R5 ;  /* 0x088000000c097989 */ /* 0x00162200000e0005 */
[----:B------:R-:W-:Y:S05]  /*2100*/  @P4 BRA `(.L_x_255) ;  /* 0x0000000000404947 */ /* 0x000fea0003800000 */
[----:B--2---:R-:W-:Y:S01]  /*2110*/  FSETP.GEU.AND P0, PT, R2, R3, PT ;  /* 0x000000030200720b */ /* 0x004fe20003f0e000 */
[----:B------:R-:W-:Y:S02]  /*2120*/  IMAD.MOV.U32 R4, RZ, RZ, R3 ;  /* 0x000000ffff047224 */ /* 0x000fe400078e0003 */
[----:B------:R-:W-:Y:S02]  /*2130*/  IMAD.MOV.U32 R6, RZ, RZ, R7 ;  /* 0x000000ffff067224 */ /* 0x000fe400078e0007 */
[----:B0-----:R-:W-:-:S08]  /*2140*/  IMAD.MOV.U32 R8, RZ, RZ, R9 ;  /* 0x000000ffff087224 */ /* 0x001fd000078e0009 */
        /* <DEDUP_REMOVED lines=12> */
.L_x_255:
[----:B------:R-:W-:Y:S05]  /*2210*/  BSYNC.RECONVERGENT B1 ;  /* 0x0000000000017941 */ /* 0x000fea0003800200 */
.L_x_254:
[----:B--2---:R1:W2:Y:S01]  /*2220*/  SHFL.DOWN PT, R3, R4, 0x8, R5 ;  /* 0x0900000004037989 */ /* 0x0042a200000e0005 */
[----:B------:R-:W-:Y:S01]  /*2230*/  BSSY.RECONVERGENT B1, `(.L_x_256) ;  /* 0x0000017000017945 */ /* 0x000fe20003800200 */
[----:B------:R-:W-:Y:S02]  /*2240*/  IMAD.MOV.U32 R2, RZ, RZ, R4 ;  /* 0x000000ffff027224 */ /* 0x000fe400078e0004 */
[----:B------:R1:W1:Y:S01]  /*2250*/  SHFL.DOWN PT, R7, R6, 0x8, R5 ;  /* 0x0900000006077989 */ /* 0x00026200000e0005 */
[----:B---3--:R-:W-:Y:S02]  /*2260*/  IMAD.MOV.U32 R10, RZ, RZ, R6 ;  /* 0x000000ffff0a7224 */ /* 0x008fe400078e0006 */
[----:B------:R-:W-:Y:S01]  /*2270*/  IMAD.MOV.U32 R12, RZ, RZ, R8 ;  /* 0x000000ffff0c7224 */ /* 0x000fe200078e0008 */
[----:B0-----:R0:W3:Y:S01]  /*2280*/  SHFL.DOWN PT, R9, R8, 0x8, R5 ;  /* 0x0900000008097989 */ /* 0x0010e200000e0005 */
[----:B------:R-:W-:Y:S05]  /*2290*/  @P2 BRA `(.L_x_257) ;  /* 0x0000000000402947 */ /* 0x000fea0003800000 */
[----:B--2---:R-:W-:Y:S01]  /*22a0*/  FSETP.GEU.AND P0, PT, R4, R3, PT ;  /* 0x000000030400720b */ /* 0x004fe20003f0e000 */
[----:B------:R-:W-:Y:S02]  /*22b0*/  IMAD.MOV.U32 R2, RZ, RZ, R3 ;  /* 0x000000ffff027224 */ /* 0x000fe400078e0003 */
[----:B-1----:R-:W-:Y:S02]  /*22c0*/  IMAD.MOV.U32 R10, RZ, RZ, R7 ;  /* 0x000000ffff0a7224 */ /* 0x002fe400078e0007 */
[----:B---3--:R-:W-:-:S08]  /*22d0*/  IMAD.MOV.U32 R12, RZ, RZ, R9 ;  /* 0x000000ffff0c7224 */ /* 0x008fd000078e0009 */
        /* <DEDUP_REMOVED lines=12> */
.L_x_257:
[----:B------:R-:W-:Y:S05]  /*23a0*/  BSYNC.RECONVERGENT B1 ;  /* 0x0000000000017941 */ /* 0x000fea0003800200 */
.L_x_256:
[----:B--2---:R2:W2:Y:S01]  /*23b0*/  SHFL.DOWN PT, R3, R2, 0x10, R5 ;  /* 0x0a00000002037989 */ /* 0x0044a200000e0005 */
[----:B------:R-:W-:Y:S01]  /*23c0*/  BSSY.RECONVERGENT B1, `(.L_x_258) ;  /* 0x0000017000017945 */ /* 0x000fe20003800200 */
[----:B0-----:R-:W-:Y:S02]  /*23d0*/  IMAD.MOV.U32 R8, RZ, RZ, R2 ;  /* 0x000000ffff087224 */ /* 0x001fe400078e0002 */
[----:B---3--:R0:W3:Y:S01]  /*23e0*/  SHFL.DOWN PT, R9, R10, 0x10, R5 ;  /* 0x0a0000000a097989 */ /* 0x0080e200000e0005 */
[----:B-1----:R-:W-:Y:S02]  /*23f0*/  IMAD.MOV.U32 R7, RZ, RZ, R10 ;  /* 0x000000ffff077224 */ /* 0x002fe400078e000a */
[----:B------:R-:W-:Y:S01]  /*2400*/  IMAD.MOV.U32 R6, RZ, RZ, R12 ;  /* 0x000000ffff067224 */ /* 0x000fe200078e000c */
[----:B----4-:R0:W1:Y:S01]  /*2410*/  SHFL.DOWN PT, R11, R12, 0x10, R5 ;  /* 0x0a0000000c0b7989 */ /* 0x01006200000e0005 */
[----:B------:R-:W-:Y:S05]  /*2420*/  @P5 BRA `(.L_x_259) ;  /* 0x0000000000405947 */ /* 0x000fea0003800000 */
[----:B--2---:R-:W-:Y:S01]  /*2430*/  FSETP.GEU.AND P0, PT, R2, R3, PT ;  /* 0x000000030200720b */ /* 0x004fe20003f0e000 */
[----:B------:R-:W-:Y:S02]  /*2440*/  IMAD.MOV.U32 R8, RZ, RZ, R3 ;  /* 0x000000ffff087224 */ /* 0x000fe400078e0003 */
[----:B---3--:R-:W-:Y:S02]  /*2450*/  IMAD.MOV.U32 R7, RZ, RZ, R9 ;  /* 0x000000ffff077224 */ /* 0x008fe400078e0009 */
[----:B-1----:R-:W-:-:S08]  /*2460*/  IMAD.MOV.U32 R6, RZ, RZ, R11 ;  /* 0x000000ffff067224 */ /* 0x002fd000078e000b */
        /* <DEDUP_REMOVED lines=12> */
.L_x_259:
[----:B------:R-:W-:Y:S05]  /*2530*/  BSYNC.RECONVERGENT B1 ;  /* 0x0000000000017941 */ /* 0x000fea0003800200 */
.L_x_258:
[----:B------:R-:W-:Y:S04]  /*2540*/  BSSY.RECONVERGENT B1, `(.L_x_260) ;  /* 0x000000c000017945 */ /* 0x000fe80003800200 */
[----:B------:R-:W-:Y:S05]  /*2550*/  @P3 BRA `(.L_x_261) ;  /* 0x0000000000283947 */ /* 0x000fea0003800000 */
[----:B------:R-:W4:Y:S01]  /*2560*/  S2R R4, SR_CgaCtaId ;  /* 0x0000000000047919 */ /* 0x000f220000008800 */
[----:B--2---:R-:W-:Y:S02]  /*2570*/  MOV R3, 0x400 ;  /* 0x0000040000037802 */ /* 0x004fe40000000f00 */
[----:B------:R-:W-:-:S04]  /*2580*/  SHF.R.U32.HI R2, RZ, 0x1, R0 ;  /* 0x00000001ff027819 */ /* 0x000fc80000011600 */
[----:B------:R-:W-:Y:S02]  /*2590*/  LOP3.LUT R2, R2, 0x1f0, RZ, 0xc0, !PT ;  /* 0x000001f002027812 */ /* 0x000fe400078ec0ff */
[----:B----4-:R-:W-:-:S05]  /*25a0*/  LEA R3, R4, R3, 0x18 ;  /* 0x0000000304037211 */ /* 0x010fca00078ec0ff */
[----:B0-----:R-:W-:Y:S02]  /*25b0*/  IMAD.IADD R5, R2, 0x1, R3 ;  /* 0x0000000102057824 */ /* 0x001fe400078e0203 */
[----:B------:R-:W-:Y:S02]  /*25c0*/  IMAD.MOV.U32 R2, RZ, RZ, R7 ;  /* 0x000000ffff027224 */ /* 0x000fe400078e0007 */
[----:B------:R-:W-:Y:S01]  /*25d0*/  IMAD.MOV.U32 R3, RZ, RZ, R6 ;  /* 0x000000ffff037224 */ /* 0x000fe200078e0006 */
[----:B------:R4:W-:Y:S04]  /*25e0*/  STS [R5+0x8], R8 ;  /* 0x0000080805007388 */ /* 0x0009e80000000800 */
[----:B------:R4:W-:Y:S02]  /*25f0*/  STS.64 [R5+0x10], R2 ;  /* 0x0000100205007388 */ /* 0x0009e40000000a00 */
.L_x_261:
[----:B------:R-:W-:Y:S05]  /*2600*/  BSYNC.RECONVERGENT B1 ;  /* 0x0000000000017941 */ /* 0x000fea0003800200 */
.L_x_260:
[----:B------:R-:W-:Y:S01]  /*2610*/  BAR.SYNC.DEFER_BLOCKING 0x0 ;  /* 0x0000000000007b1d */ /* 0x000fe20000010000 */
[----:B------:R-:W-:-:S13]  /*2620*/  ISETP.NE.AND P1, PT, R0, RZ, PT ;  /* 0x000000ff0000720c */ /* 0x000fda0003f25270 */
[----:B------:R-:W-:Y:S05]  /*2630*/  @P1 BRA `(.L_x_237) ;  /* 0x0000003400801947 */ /* 0x000fea0003800000 */
[----:B------:R-:W-:Y:S01]  /*2640*/  UISETP.GE.AND UP0, UPT, UR6, 0x21, UPT ;  /* 0x000000210600788c */ /* 0x000fe2000bf06270 */
[----:B------:R-:W-:Y:S02]  /*2650*/  IMAD.MOV.U32 R0, RZ, RZ, R8 ;  /* 0x000000ffff007224 */ /* 0x000fe400078e0008 */
[----:B---3--:R-:W-:Y:S02]  /*2660*/  IMAD.MOV.U32 R9, RZ, RZ, R7 ;  /* 0x000000ffff097224 */ /* 0x008fe400078e0007 */
[----:B0-----:R-:W-:-:S04]  /*2670*/  IMAD.MOV.U32 R10, RZ, RZ, R6 ;  /* 0x000000ffff0a7224 */ /* 0x001fc800078e0006 */
[----:B------:R-:W-:Y:S05]  /*2680*/  BRA.U !UP0, `(.L_x_262) ;  /* 0x00000001085c7547 */ /* 0x000fea000b800000 */
[----:B------:R-:W0:Y:S01]  /*2690*/  S2UR UR5, SR_CgaCtaId ;  /* 0x00000000000579c3 */ /* 0x000e220000008800 */
[----:B------:R-:W-:Y:S01]  /*26a0*/  UMOV UR4, 0x400 ;  /* 0x0000040000047882 */ /* 0x000fe20000000000 */
[----:B------:R-:W-:Y:S01]  /*26b0*/  BSSY.RECONVERGENT B1, `(.L_x_262) ;  /* 0x0000014000017945 */ /* 0x000fe20003800200 */
[----:B0-----:R-:W-:-:S09]  /*26c0*/  ULEA UR4, UR5, UR4, 0x18 ;  /* 0x0000000405047291 */ /* 0x001fd2000f8ec0ff */
[----:B--2-4-:R-:W0:Y:S04]  /*26d0*/  LDS R3, [UR4+0x18] ;  /* 0x00001804ff037984 */ /* 0x014e280008000800 */
[----:B------:R-:W2:Y:S01]  /*26e0*/  LDS.64 R4, [UR4+0x20] ;  /* 0x00002004ff047984 */ /* 0x000ea20008000a00 */
[----:B0-----:R-:W-:Y:S01]  /*26f0*/  FSETP.GEU.AND P0, PT, R8, R3, PT ;  /* 0x000000030800720b */ /* 0x001fe20003f0e000 */
[----:B------:R-:W-:Y:S02]  /*2700*/  IMAD.MOV.U32 R0, RZ, RZ, R3 ;  /* 0x000000ffff007224 */ /* 0x000fe400078e0003 */
[----:B--2---:R-:W-:Y:S02]  /*2710*/  IMAD.MOV.U32 R9, RZ, RZ, R4 ;  /* 0x000000ffff097224 */ /* 0x004fe400078e0004 */
[----:B------:R-:W-:-:S08]  /*2720*/  IMAD.MOV.U32 R10, RZ, RZ, R5 ;  /* 0x000000ffff0a7224 */ /* 0x000fd000078e0005 */
        /* <DEDUP_REMOVED lines=12> */
.L_x_263:
[----:B------:R-:W-:Y:S05]  /*27f0*/  BSYNC.RECONVERGENT B1 ;  /* 0x0000000000017941 */ /* 0x000fea0003800200 */
.L_x_262:
[----:B------:R-:W-:Y:S01]  /*2800*/  UISETP.GE.AND UP0, UPT, UR6, 0x41, UPT ;  /* 0x000000410600788c */ /* 0x000fe2000bf06270 */
[----:B--2-4-:R-:W-:Y:S02]  /*2810*/  IMAD.MOV.U32 R2, RZ, RZ, R0 ;  /* 0x000000ffff027224 */ /* 0x014fe400078e0000 */
[----:B------:R-:W-:Y:S02]  /*2820*/  IMAD.MOV.U32 R5, RZ, RZ, R9 ;  /* 0x000000ffff057224 */ /* 0x000fe400078e0009 */
[----:B------:R-:W-:-:S04]  /*2830*/  IMAD.MOV.U32 R4, RZ, RZ, R10 ;  /* 0x000000ffff047224 */ /* 0x000fc800078e000a */
[----:B------:R-:W-:Y:S05]  /*2840*/  BRA.U !UP0, `(.L_x_264) ;  /* 0x00000001085c7547 */ /* 0x000fea000b800000 */
[----:B------:R-:W0:Y:S01]  /*2850*/  S2UR UR5, SR_CgaCtaId ;  /* 0x00000000000579c3 */ /* 0x000e220000008800 */
[----:B------:R-:W-:Y:S01]  /*2860*/  UMOV UR4, 0x400 ;  /* 0x0000040000047882 */ /* 0x000fe20000000000 */
[----:B------:R-:W-:Y:S01]  /*2870*/  BSSY.RECONVERGENT B1, `(.L_x_264) ;  /* 0x0000014000017945 */ /* 0x000fe20003800200 */
[----:B0-----:R-:W-:-:S09]  /*2880*/  ULEA UR4, UR5, UR4, 0x18 ;  /* 0x0000000405047291 */ /* 0x001fd2000f8ec0ff */
[----:B------:R-:W0:Y:S04]  /*2890*/  LDS R3, [UR4+0x28] ;  /* 0x00002804ff037984 */ /* 0x000e280008000800 */
        /* <DEDUP_REMOVED lines=17> */
.L_x_265:
[----:B------:R-:W-:Y:S05]  /*29b0*/  BSYNC.RECONVERGENT B1 ;  /* 0x0000000000017941 */ /* 0x000fea0003800200 */
.L_x_264:
[----:B------:R-:W-:Y:S01]  /*29c0*/  UISETP.GE.AND UP0, UPT, UR6, 0x61, UPT ;  /* 0x000000610600788c */ /* 0x000fe2000bf06270 */
[----:B------:R-:W-:Y:S02]  /*29d0*/  IMAD.MOV.U32 R0, RZ, RZ, R2 ;  /* 0x000000ffff007224 */ /* 0x000fe400078e0002 */
        /* <DEDUP_REMOVED lines=25> */
.L_x_267:
[----:B------:R-:W-:Y:S05]  /*2b70*/  BSYNC.RECONVERGENT B1 ;  /* 0x0000000000017941 */ /* 0x000fea0003800200 */
.L_x_266:
        /* <DEDUP_REMOVED lines=27> */
.L_x_269:
[----:B------:R-:W-:Y:S05]  /*2d30*/  BSYNC.RECONVERGENT B1 ;  /* 0x0000000000017941 */ /* 0x000fea0003800200 */
.L_x_268:
        /* <DEDUP_REMOVED lines=27> */
.L_x_271:
[----:B------:R-:W-:Y:S05]  /*2ef0*/  BSYNC.RECONVERGENT B1 ;  /* 0x0000000000017941 */ /* 0x000fea0003800200 */
.L_x_270:
        /* <DEDUP_REMOVED lines=27> */
.L_x_273:
[----:B------:R-:W-:Y:S05]  /*30b0*/  BSYNC.RECONVERGENT B1 ;  /* 0x0000000000017941 */ /* 0x000fea0003800200 */
.L_x_272:
[----:B------:R-:W-:Y:S01]  /*30c0*/  UISETP.GE.AND UP0, UPT, UR6, 0xe1, UPT ;  /* 0x000000e10600788c */ /* 0x000fe2000bf06270 */
[----:B------:R-:W-:Y:S02]  /*30d0*/  IMAD.MOV.U32 R8, RZ, RZ, R2 ;  /* 0x000000ffff087224 */ /* 0x000fe400078e0002 */
[----:B------:R-:W-:Y:S02]  /*30e0*/  IMAD.MOV.U32 R7, RZ, RZ, R5 ;  /* 0x000000ffff077224 */ /* 0x000fe400078e0005 */
[----:B------:R-:W-:-:S04]  /*30f0*/  IMAD.MOV.U32 R6, RZ, RZ, R4 ;  /* 0x000000ffff067224 */ /* 0x000fc800078e0004 */
[----:B------:R-:W-:Y:S05]  /*3100*/  BRA.U !UP0, `(.L_x_237) ;  /* 0x0000002908cc7547 */ /* 0x000fea000b800000 */
[----:B------:R-:W0:Y:S01]  /*3110*/  S2UR UR5, SR_CgaCtaId ;  /* 0x00000000000579c3 */ /* 0x000e220000008800 */
[----:B------:R-:W-:Y:S02]  /*3120*/  UMOV UR4, 0x400 ;  /* 0x0000040000047882 */ /* 0x000fe40000000000 */
[----:B0-----:R-:W-:-:S09]  /*3130*/  ULEA UR4, UR5, UR4, 0x18 ;  /* 0x0000000405047291 */ /* 0x001fd2000f8ec0ff */
[----:B------:R-:W0:Y:S04]  /*3140*/  LDS R3, [UR4+0x78] ;  /* 0x00007804ff037984 */ /* 0x000e280008000800 */
[----:B-1----:R-:W1:Y:S01]  /*3150*/  LDS.64 R10, [UR4+0x80] ;  /* 0x00008004ff0a7984 */ /* 0x002e620008000a00 */
[----:B0-----:R-:W-:Y:S01]  /*3160*/  FSETP.GEU.AND P0, PT, R2, R3, PT ;  /* 0x000000030200720b */ /* 0x001fe20003f0e000 */
[----:B------:R-:W-:Y:S02]  /*3170*/  IMAD.MOV.U32 R8, RZ, RZ, R3 ;  /* 0x000000ffff087224 */ /* 0x000fe400078e0003 */
[----:B-1----:R-:W-:Y:S02]  /*3180*/  IMAD.MOV.U32 R7, RZ, RZ, R10 ;  /* 0x000000ffff077224 */ /* 0x002fe400078e000a */
        /* <DEDUP_REMOVED lines=8> */
[CC--:B------:R-:W-:Y:S02]  /*3210*/  ISETP.LT.U32.AND P2, PT, R5.reuse, R10.reuse, PT ;  /* 0x0000000a0500720c */ /* 0x0c0fe40003f41070 */
[CC--:B------:R-:W-:Y:S02]  /*3220*/  ISETP.GE.AND.EX P0, PT, R4.reuse, R11.reuse, PT, P0 ;  /* 0x0000000b0400720c */ /* 0x0c0fe40003f06300 */
[----:B------:R-:W-:Y:S02]  /*3230*/  ISETP.LT.AND.EX P2, PT, R4, R11, PT, P2 ;  /* 0x0000000b0400720c */ /* 0x000fe40003f41320 */
[----:B------:R-:W-:Y:S02]  /*3240*/  FSEL R8, R2, R3, !P0 ;  /* 0x0000000302087208 */ /* 0x000fe40004000000 */
[----:B------:R-:W-:-:S02]  /*3250*/  SEL R7, R5, R10, P2 ;  /* 0x0000000a05077207 */ /* 0x000fc40001000000 */
[----:B------:R-:W-:Y:S01]  /*3260*/  SEL R6, R4, R11, P2 ;  /* 0x0000000b04067207 */ /* 0x000fe20001000000 */
[----:B------:R-:W-:Y:S06]  /*3270*/  BRA `(.L_x_237) ;  /* 0x0000002800707947 */ /* 0x000fec0003800000 */
.L_x_205:
[----:B------:R-:W1:Y:S01]  /*3280*/  S2R R0, SR_TID.X ;  /* 0x0000000000007919 */ /* 0x000e620000002100 */
[----:B------:R-:W1:Y:S02]  /*3290*/  LDC.64 R2, c[0x0][0x380] ;  /* 0x0000e000ff027b82 */ /* 0x000e640000000a00 */
[----:B-1----:R-:W-:-:S05]  /*32a0*/  IMAD.WIDE.U32 R2, R0, 0x10, R2 ;  /* 0x0000001000027825 */ /* 0x002fca00078e0002 */
[----:B0-----:R-:W2:Y:S04]  /*32b0*/  LDG.E.CONSTANT R11, desc[UR10][R2.64] ;  /* 0x0000000a020b7981 */ /* 0x001ea8000c1e9900 */
[----:B------:R-:W2:Y:S04]  /*32c0*/  LDG.E.CONSTANT R6, desc[UR10][R2.64+0x1000] ;  /* 0x0010000a02067981 */ /* 0x000ea8000c1e9900 */
[----:B------:R-:W3:Y:S04]  /*32d0*/  LDG.E.64.CONSTANT R4, desc[UR10][R2.64+0x8] ;  /* 0x0000080a02047981 */ /* 0x000ee8000c1e9b00 */
[----:B------:R-:W3:Y:S04]  /*32e0*/  LDG.E.64.CONSTANT R16, desc[UR10][R2.64+0x1008] ;  /* 0x0010080a02107981 */ /* 0x000ee8000c1e9b00 */
[----:B------:R-:W4:Y:S04]  /*32f0*/  LDG.E.CONSTANT R7, desc[UR10][R2.64+0x2000] ;  /* 0x0020000a02077981 */ /* 0x000f28000c1e9900 */
[----:B------:R-:W5:Y:S04]  /*3300*/  LDG.E.64.CONSTANT R14, desc[UR10][R2.64+0x2008] ;  /* 0x0020080a020e7981 */ /* 0x000f68000c1e9b00 */
[----:B------:R-:W5:Y:S04]  /*3310*/  LDG.E.CONSTANT R10, desc[UR10][R2.64+0x3000] ;  /* 0x0030000a020a7981 */ /* 0x000f68000c1e9900 */
[----:B------:R-:W5:Y:S04]  /*3320*/  LDG.E.64.CONSTANT R12, desc[UR10][R2.64+0x3008] ;  /* 0x0030080a020c7981 */ /* 0x000f68000c1e9b00 */
[----:B------:R-:W5:Y:S04]  /*3330*/  LDG.E.CONSTANT R26, desc[UR10][R2.64+0x4000] ;  /* 0x0040000a021a7981 */ /* 0x000f68000c1e9900 */
[----:B------:R0:W5:Y:S01]  /*3340*/  LDG.E.64.CONSTANT R8, desc[UR10][R2.64+0x4008] ;  /* 0x0040080a02087981 */ /* 0x000162000c1e9b00 */
[----:B------:R-:W-:Y:S01]  /*3350*/  UISETP.GE.U32.AND UP0, UPT, UR8, 0xa00, UPT ;  /* 0x00000a000800788c */ /* 0x000fe2000bf06070 */
[----:B0-----:R-:W-:-:S02]  /*3360*/  IMAD.MOV.U32 R3, RZ, RZ, 0x500 ;  /* 0x00000500ff037424 */ /* 0x001fc400078e00ff */
[----:B------:R-:W-:Y:S01]  /*3370*/  IMAD.MOV.U32 R2, RZ, RZ, RZ ;  /* 0x000000ffff027224 */ /* 0x000fe200078e00ff */
[----:B--2---:R-:W-:-:S13]  /*3380*/  FSETP.GEU.AND P1, PT, R11, R6, PT ;  /* 0x000000060b00720b */ /* 0x004fda0003f2e000 */
[----:B---3--:R-:W-:-:S04]  /*3390*/  @P1 ISETP.GE.U32.AND P0, PT, R4, R16, PT ;  /* 0x000000100400120c */ /* 0x008fc80003f06070 */
[----:B------:R-:W-:-:S04]  /*33a0*/  @P1 ISETP.GE.AND.EX P0, PT, R5, R17, PT, P0 ;  /* 0x000000110500120c */ /* 0x000fc80003f06300 */
[----:B------:R-:W-:-:S04]  /*33b0*/  @P1 FSETP.LT.OR P0, PT, R6, R11, !P0 ;  /* 0x0000000b0600120b */ /* 0x000fc80004701400 */
[----:B------:R-:W-:Y:S02]  /*33c0*/  @P1 FSEL R6, R11, R6, P0 ;  /* 0x000000060b061208 */ /* 0x000fe40000000000 */
[----:B------:R-:W-:Y:S02]  /*33d0*/  @P1 SEL R16, R4, R16, P0 ;  /* 0x0000001004101207 */ /* 0x000fe40000000000 */
[----:B----4-:R-:W-:Y:S02]  /*33e0*/  FSETP.GEU.AND P2, PT, R6, R7, PT ;  /* 0x000000070600720b */ /* 0x010fe40003f4e000 */
[----:B------:R-:W-:-:S11]  /*33f0*/  @P1 SEL R17, R5, R17, P0 ;  /* 0x0000001105111207 */ /* 0x000fd60000000000 */
[----:B-----5:R-:W-:-:S04]  /*3400*/  @P2 ISETP.GE.U32.AND P0, PT, R16, R14, PT ;  /* 0x0000000e1000220c */ /* 0x020fc80003f06070 */
[----:B------:R-:W-:-:S04]  /*3410*/  @P2 ISETP.GE.AND.EX P0, PT, R17, R15, PT, P0 ;  /* 0x0000000f1100220c */ /* 0x000fc80003f06300 */
[----:B------:R-:W-:-:S04]  /*3420*/  @P2 FSETP.LT.OR P0, PT, R7, R6, !P0 ;  /* 0x000000060700220b */ /* 0x000fc80004701400 */
[----:B------:R-:W-:Y:S02]  /*3430*/  @P2 FSEL R7, R6, R7, P0 ;  /* 0x0000000706072208 */ /* 0x000fe40000000000 */
[----:B------:R-:W-:Y:S02]  /*3440*/  @P2 SEL R14, R16, R14, P0 ;  /* 0x0000000e100e2207 */ /* 0x000fe40000000000 */
[----:B------:R-:W-:Y:S02]  /*3450*/  FSETP.GEU.AND P1, PT, R7, R10, PT ;  /* 0x0000000a0700720b */ /* 0x000fe40003f2e000 */
[----:B------:R-:W-:-:S11]  /*3460*/  @P2 SEL R15, R17, R15, P0 ;  /* 0x0000000f110f2207 */ /* 0x000fd60000000000 */
[----:B------:R-:W-:-:S04]  /*3470*/  @P1 ISETP.GE.U32.AND P0, PT, R14, R12, PT ;  /* 0x0000000c0e00120c */ /* 0x000fc80003f06070 */
        /* <DEDUP_REMOVED lines=11> */
[----:B------:R-:W-:Y:S01]  /*3530*/  @P2 SEL R9, R13, R9, P0 ;  /* 0x000000090d092207 */ /* 0x000fe20000000000 */
[----:B------:R-:W-:Y:S06]  /*3540*/  BRA.U !UP0, `(.L_x_274) ;  /* 0x0000000908dc7547 */ /* 0x000fec000b800000 */
[----:B------:R-:W-:Y:S01]  /*3550*/  UIADD3 UR9, UP0, UPT, UR8, -0xa00, URZ ;  /* 0xfffff60008097890 */ /* 0x000fe2000ff1e0ff */
[----:B------:R-:W-:Y:S02]  /*3560*/  IMAD.MOV.U32 R3, RZ, RZ, 0x500 ;  /* 0x00000500ff037424 */ /* 0x000fe400078e00ff */
[----:B------:R-:W-:Y:S01]  /*3570*/  IMAD.MOV.U32 R2, RZ, RZ, RZ ;  /* 0x000000ffff027224 */ /* 0x000fe200078e00ff */
[----:B------:R-:W-:Y:S02]  /*3580*/  ULEA.HI.X.SX32 UR8, UR8, 0xffffffff, 0x1, UP0 ;  /* 0xffffffff08087891 */ /* 0x000fe400080f0eff */
[----:B------:R-:W-:Y:S02]  /*3590*/  UIMAD.WIDE.U32 UR12, UR9, -0x33333333, URZ ;  /* 0xcccccccd090c78a5 */ /* 0x000fe4000f8e00ff */
[----:B------:R-:W-:Y:S02]  /*35a0*/  UIMAD.WIDE.U32 UR4, UR8, -0x33333333, URZ ;  /* 0xcccccccd080478a5 */ /* 0x000fe4000f8e00ff */
[----:B------:R-:W-:-:S02]  /*35b0*/  UISETP.GE.U32.AND UP1, UPT, UR9, 0x500, UPT ;  /* 0x000005000900788c */ /* 0x000fc4000bf26070 */
[----:B------:R-:W-:Y:S02]  /*35c0*/  UIMAD.WIDE.U32 UR4, UP0, UR9, -0x33333334, UR4 ;  /* 0xcccccccc090478a5 */ /* 0x000fe4000f800004 */
[----:B------:R-:W-:Y:S02]  /*35d0*/  UISETP.GE.U32.AND.EX UP1, UPT, UR8, URZ, UPT, UP1 ;  /* 0x000000ff0800728c */ /* 0x000fe4000bf26110 */
[----:B------:R-:W-:Y:S02]  /*35e0*/  UIADD3.X UR7, UPT, UPT, URZ, URZ, URZ, UP0, !UPT ;  /* 0x000000ffff077290 */ /* 0x000fe400087fe4ff */
[----:B------:R-:W-:Y:S01]  /*35f0*/  UIADD3 URZ, UP0, UPT, UR13, UR4, URZ ;  /* 0x000000040dff7290 */ /* 0x000fe2000ff1e0ff */
[----:B------:R-:W-:-:S03]  /*3600*/  UMOV UR6, UR5 ;  /* 0x0000000500067c82 */ /* 0x000fc60008000000 */
[----:B------:R-:W-:-:S04]  /*3610*/  UIMAD.WIDE.U32.X UR4, UR8, -0x33333334, UR6, UP0 ;  /* 0xcccccccc080478a5 */ /* 0x000fc800080e0406 */
[----:B------:R-:W-:-:S04]  /*3620*/  USHF.R.U64 UR6, UR4, 0xa, UR5 ;  /* 0x0000000a04067899 */ /* 0x000fc80008001205 */
[----:B------:R-:W-:-:S04]  /*3630*/  ULOP3.LUT UR7, UR6, 0x1, URZ, 0xc0, !UPT ;  /* 0x0000000106077892 */ /* 0x000fc8000f8ec0ff */
[----:B------:R-:W-:-:S04]  /*3640*/  UISETP.NE.U32.AND UP0, UPT, UR7, 0x1, UPT ;  /* 0x000000010700788c */ /* 0x000fc8000bf05070 */
[----:B------:R-:W-:Y:S01]  /*3650*/  UISETP.NE.U32.AND.EX UP0, UPT, URZ, URZ, UPT, UP0 ;  /* 0x000000ffff00728c */ /* 0x000fe2000bf05100 */
[----:B------:R-:W-:Y:S10]  /*3660*/  BRA.U !UP1, `(.L_x_275) ;  /* 0x0000000509b87547 */ /* 0x000ff4000b800000 */
[----:B------:R-:W0:Y:S01]  /*3670*/  LDCU.64 UR8, c[0x0][0x380] ;  /* 0x00007000ff0877ac */ /* 0x000e220008000a00 */
[----:B------:R-:W-:Y:S02]  /*3680*/  IMAD.MOV.U32 R3, RZ, RZ, 0x500 ;  /* 0x00000500ff037424 */ /* 0x000fe400078e00ff */
[----:B------:R-:W-:Y:S01]  /*3690*/  IMAD.MOV.U32 R2, RZ, RZ, RZ ;  /* 0x000000ffff027224 */ /* 0x000fe200078e00ff */
[----:B------:R-:W-:-:S04]  /*36a0*/  UIADD3 UR4, UP1, UPT, UR6, 0x1, URZ ;  /* 0x0000000106047890 */ /* 0x000fc8000ff3e0ff */
[----:B------:R-:W-:Y:S02]  /*36b0*/  ULEA.HI.X UR5, UR5, URZ, URZ, 0x16, UP1 ;  /* 0x000000ff05057291 */ /* 0x000fe400088fb4ff */
[----:B------:R-:W-:Y:S02]  /*36c0*/  ULOP3.LUT UR4, UR4, 0xfffffffe, URZ, 0xc0, !UPT ;  /* 0xfffffffe04047892 */ /* 0x000fe4000f8ec0ff */
[----:B------:R-:W-:Y:S01]  /*36d0*/  ULOP3.LUT UR5, UR5, 0x7fffff, URZ, 0xc0, !UPT ;  /* 0x007fffff05057892 */ /* 0x000fe2000f8ec0ff */
[----:B0-----:R-:W-:-:S04]  /*36e0*/  LEA R28, P0, R0, UR8, 0x4 ;  /* 0x00000008001c7c11 */ /* 0x001fc8000f8020ff */
[----:B------:R-:W-:Y:S02]  /*36f0*/  IADD3 R28, P1, PT, R28, 0xe008, RZ ;  /* 0x0000e0081c1c7810 */ /* 0x000fe40007f3e0ff */
[----:B------:R-:W-:-:S05]  /*3700*/  LEA.HI.X R29, R0, UR9, RZ, 0x4, P0 ;  /* 0x00000009001d7c11 */ /* 0x000fca00080f24ff */
[----:B------:R-:W-:-:S07]  /*3710*/  IMAD.X R29, RZ, RZ, R29, P1 ;  /* 0x000000ffff1d7224 */ /* 0x000fce00008e061d */
.L_x_276:
[----:B------:R-:W2:Y:S04]  /*3720*/  LDG.E.CONSTANT R25, desc[UR10][R28.64+-0x9008] ;  /* 0xff6ff80a1c197981 */ /* 0x000ea8000c1e9900 */
[----:B------:R-:W3:Y:S04]  /*3730*/  LDG.E.64.CONSTANT R22, desc[UR10][R28.64+-0x9000] ;  /* 0xff70000a1c167981 */ /* 0x000ee8000c1e9b00 */
[----:B------:R-:W4:Y:S04]  /*3740*/  LDG.E.CONSTANT R27, desc[UR10][R28.64+-0x8008] ;  /* 0xff7ff80a1c1b7981 */ /* 0x000f28000c1e9900 */
[----:B------:R-:W5:Y:S04]  /*3750*/  LDG.E.64.CONSTANT R10, desc[UR10][R28.64+-0x8000] ;  /* 0xff80000a1c0a7981 */ /* 0x000f68000c1e9b00 */
[----:B------:R-:W5:Y:S04]  /*3760*/  LDG.E.CONSTANT R4, desc[UR10][R28.64+-0x7008] ;  /* 0xff8ff80a1c047981 */ /* 0x000f68000c1e9900 */
        /* <DEDUP_REMOVED lines=8> */
[----:B------:R-:W5:Y:S01]  /*37f0*/  LDG.E.64.CONSTANT R20, desc[UR10][R28.64+-0x3000] ;  /* 0xffd0000a1c147981 */ /* 0x000f62000c1e9b00 */
[----:B--2---:R-:W-:-:S13]  /*3800*/  FSETP.GEU.AND P1, PT, R26, R25, PT ;  /* 0x000000191a00720b */ /* 0x004fda0003f2e000 */
[----:B---3--:R-:W-:-:S04]  /*3810*/  @P1 ISETP.GE.U32.AND P0, PT, R8, R22, PT ;  /* 0x000000160800120c */ /* 0x008fc80003f06070 */
[----:B------:R-:W-:-:S04]  /*3820*/  @P1 ISETP.GE.AND.EX P0, PT, R9, R23, PT, P0 ;  /* 0x000000170900120c */ /* 0x000fc80003f06300 */
[----:B------:R-:W-:-:S04]  /*3830*/  @P1 FSETP.LT.OR P0, PT, R25, R26, !P0 ;  /* 0x0000001a1900120b */ /* 0x000fc80004701400 */
[----:B------:R-:W-:Y:S02]  /*3840*/  @P1 FSEL R25, R26, R25, P0 ;  /* 0x000000191a191208 */ /* 0x000fe40000000000 */
[----:B------:R-:W-:Y:S01]  /*3850*/  @P1 SEL R22, R8, R22, P0 ;  /* 0x0000001608161207 */ /* 0x000fe20000000000 */
[----:B------:R-:W2:Y:S01]  /*3860*/  LDG.E.CONSTANT R26, desc[UR10][R28.64+-0x8] ;  /* 0xfffff80a1c1a7981 */ /* 0x000ea2000c1e9900 */
[----:B----4-:R-:W-:Y:S02]  /*3870*/  FSETP.GEU.AND P2, PT, R25, R27, PT ;  /* 0x0000001b1900720b */ /* 0x010fe40003f4e000 */
[----:B------:R-:W-:Y:S02]  /*3880*/  @P1 SEL R23, R9, R23, P0 ;  /* 0x0000001709171207 */ /* 0x000fe40000000000 */
[----:B------:R0:W3:Y:S09]  /*3890*/  LDG.E.64.CONSTANT R8, desc[UR10][R28.64] ;  /* 0x0000000a1c087981 */ /* 0x0000f2000c1e9b00 */
[----:B-----5:R-:W-:-:S04]  /*38a0*/  @P2 ISETP.GE.U32.AND P0, PT, R22, R10, PT ;  /* 0x0000000a1600220c */ /* 0x020fc80003f06070 */
[----:B------:R-:W-:-:S04]  /*38b0*/  @P2 ISETP.GE.AND.EX P0, PT, R23, R11, PT, P0 ;  /* 0x0000000b1700220c */ /* 0x000fc80003f06300 */
[----:B------:R-:W-:-:S04]  /*38c0*/  @P2 FSETP.LT.OR P0, PT, R27, R25, !P0 ;  /* 0x000000191b00220b */ /* 0x000fc80004701400 */
[----:B------:R-:W-:Y:S02]  /*38d0*/  @P2 FSEL R27, R25, R27, P0 ;  /* 0x0000001b191b2208 */ /* 0x000fe40000000000 */
[----:B------:R-:W4:Y:S02]  /*38e0*/  LDG.E.CONSTANT R25, desc[UR10][R28.64+-0x2008] ;  /* 0xffdff80a1c197981 */ /* 0x000f24000c1e9900 */
[----:B------:R-:W-:Y:S02]  /*38f0*/  FSETP.GEU.AND P1, PT, R27, R4, PT ;  /* 0x000000041b00720b */ /* 0x000fe40003f2e000 */
[----:B------:R-:W-:Y:S02]  /*3900*/  @P2 SEL R10, R22, R10, P0 ;  /* 0x0000000a160a2207 */ /* 0x000fe40000000000 */
[----:B------:R-:W-:Y:S02]  /*3910*/  @P2 SEL R11, R23, R11, P0 ;  /* 0x0000000b170b2207 */ /* 0x000fe40000000000 */
[----:B------:R-:W5:Y:S07]  /*3920*/  LDG.E.64.CONSTANT R22, desc[UR10][R28.64+-0x2000] ;  /* 0xffe0000a1c167981 */ /* 0x000f6e000c1e9b00 */
[----:B------:R-:W-:-:S04]  /*3930*/  @P1 ISETP.GE.U32.AND P0, PT, R10, R12, PT ;  /* 0x0000000c0a00120c */ /* 0x000fc80003f06070 */
[----:B------:R-:W-:-:S04]  /*3940*/  @P1 ISETP.GE.AND.EX P0, PT, R11, R13, PT, P0 ;  /* 0x0000000d0b00120c */ /* 0x000fc80003f06300 */
[----:B------:R-:W-:-:S04]  /*3950*/  @P1 FSETP.LT.OR P0, PT, R4, R27, !P0 ;  /* 0x0000001b0400120b */ /* 0x000fc80004701400 */
[----:B------:R-:W-:Y:S02]  /*3960*/  @P1 FSEL R4, R27, R4, P0 ;  /* 0x000000041b041208 */ /* 0x000fe40000000000 */
[----:B------:R-:W2:Y:S01]  /*3970*/  LDG.E.CONSTANT R27, desc[UR10][R28.64+-0x1008] ;  /* 0xffeff80a1c1b7981 */ /* 0x000ea2000c1e9900 */
[----:B------:R-:W-:Y:S02]  /*3980*/  @P1 SEL R12, R10, R12, P0 ;  /* 0x0000000c0a0c1207 */ /* 0x000fe40000000000 */
[----:B------:R-:W-:Y:S02]  /*3990*/  @P1 SEL R13, R11, R13, P0 ;  /* 0x0000000d0b0d1207 */ /* 0x000fe40000000000 */
[----:B------:R-:W3:Y:S01]  /*39a0*/  LDG.E.64.CONSTANT R10, desc[UR10][R28.64+-0x1000] ;  /* 0xfff0000a1c0a7981 */ /* 0x000ee2000c1e9b00 */
[----:B------:R-:W-:-:S13]  /*39b0*/  FSETP.GEU.AND P2, PT, R4, R5, PT ;  /* 0x000000050400720b */ /* 0x000fda0003f4e000 */
[----:B------:R-:W-:-:S04]  /*39c0*/  @P2 ISETP.GE.U32.AND P0, PT, R12, R14, PT ;  /* 0x0000000e0c00220c */ /* 0x000fc80003f06070 */
[----:B------:R-:W-:-:S04]  /*39d0*/  @P2 ISETP.GE.AND.EX P0, PT, R13, R15, PT, P0 ;  /* 0x0000000f0d00220c */ /* 0x000fc80003f06300 */
[----:B------:R-:W-:-:S04]  /*39e0*/  @P2 FSETP.LT.OR P0, PT, R5, R4, !P0 ;  /* 0x000000040500220b */ /* 0x000fc80004701400 */
[----:B------:R-:W-:-:S04]  /*39f0*/  @P2 FSEL R5, R4, R5, P0 ;  /* 0x0000000504052208 */ /* 0x000fc80000000000 */
[----:B------:R-:W-:Y:S02]  /*3a00*/  FSETP.GEU.AND P1, PT, R5, R6, PT ;  /* 0x000000060500720b */ /* 0x000fe40003f2e000 */
[----:B------:R-:W-:Y:S02]  /*3a10*/  @P2 SEL R14, R12, R14, P0 ;  /* 0x0000000e0c0e2207 */ /* 0x000fe40000000000 */
[----:B------:R-:W-:-:S09]  /*3a20*/  @P2 SEL R15, R13, R15, P0 ;  /* 0x0000000f0d0f2207 */ /* 0x000fd20000000000 */
        /* <DEDUP_REMOVED lines=17> */
[----:B------:R-:W-:Y:S02]  /*3b40*/  @P1 FSEL R24, R7, R24, P0 ;  /* 0x0000001807181208 */ /* 0x000fe40000000000 */
[----:B------:R-:W-:Y:S02]  /*3b50*/  @P1 SEL R20, R18, R20, P0 ;  /* 0x0000001412141207 */ /* 0x000fe40000000000 */
[----:B------:R-:W-:Y:S01]  /*3b60*/  @P1 SEL R21, R19, R21, P0 ;  /* 0x0000001513151207 */ /* 0x000fe20000000000 */
[----:B------:R-:W-:-:S04]  /*3b70*/  UIADD3 UR4, UP1, UPT, UR4, -0x2, URZ ;  /* 0xfffffffe04047890 */ /* 0x000fc8000ff3e0ff */
[----:B------:R-:W-:Y:S02]  /*3b80*/  UIADD3.X UR5, UPT, UPT, UR5, -0x1, URZ, UP1, !UPT ;  /* 0xffffffff05057890 */ /* 0x000fe40008ffe4ff */
[----:B------:R-:W-:-:S04]  /*3b90*/  UISETP.NE.U32.AND UP1, UPT, UR4, URZ, UPT ;  /* 0x000000ff0400728c */ /* 0x000fc8000bf25070 */
[----:B------:R-:W-:Y:S01]  /*3ba0*/  UISETP.NE.AND.EX UP1, UPT, UR5, URZ, UPT, UP1 ;  /* 0x000000ff0500728c */ /* 0x000fe2000bf25310 */
[----:B----4-:R-:W-:-:S13]  /*3bb0*/  FSETP.GEU.AND P2, PT, R24, R25, PT ;  /* 0x000000191800720b */ /* 0x010fda0003f4e000 */
[----:B-----5:R-:W-:-:S04]  /*3bc0*/  @P2 ISETP.GE.U32.AND P0, PT, R20, R22, PT ;  /* 0x000000161400220c */ /* 0x020fc80003f06070 */
[----:B------:R-:W-:-:S04]  /*3bd0*/  @P2 ISETP.GE.AND.EX P0, PT, R21, R23, PT, P0 ;  /* 0x000000171500220c */ /* 0x000fc80003f06300 */
[----:B------:R-:W-:-:S04]  /*3be0*/  @P2 FSETP.LT.OR P0, PT, R25, R24, !P0 ;  /* 0x000000181900220b */ /* 0x000fc80004701400 */
[----:B------:R-:W-:-:S04]  /*3bf0*/  @P2 FSEL R25, R24, R25, P0 ;  /* 0x0000001918192208 */ /* 0x000fc80000000000 */
[----:B--2---:R-:W-:Y:S02]  /*3c00*/  FSETP.GEU.AND P3, PT, R25, R27, PT ;  /* 0x0000001b1900720b */ /* 0x004fe40003f6e000 */
[----:B------:R-:W-:Y:S02]  /*3c10*/  @P2 SEL R22, R20, R22, P0 ;  /* 0x0000001614162207 */ /* 0x000fe40000000000 */
[----:B------:R-:W-:-:S09]  /*3c20*/  @P2 SEL R23, R21, R23, P0 ;  /* 0x0000001715172207 */ /* 0x000fd20000000000 */
[----:B---3--:R-:W-:-:S04]  /*3c30*/  @P3 ISETP.GE.U32.AND P0, PT, R22, R10, PT ;  /* 0x0000000a1600320c */ /* 0x008fc80003f06070 */
[----:B------:R-:W-:-:S04]  /*3c40*/  @P3 ISETP.GE.AND.EX P0, PT, R23, R11, PT, P0 ;  /* 0x0000000b1700320c */ /* 0x000fc80003f06300 */
[----:B------:R-:W-:-:S04]  /*3c50*/  @P3 FSETP.LT.OR P0, PT, R27, R25, !P0 ;  /* 0x000000191b00320b */ /* 0x000fc80004701400 */
[----:B------:R-:W-:-:S04]  /*3c60*/  @P3 FSEL R27, R25, R27, P0 ;  /* 0x0000001b191b3208 */ /* 0x000fc80000000000 */
[----:B------:R-:W-:Y:S02]  /*3c70*/  FSETP.GEU.AND P1, PT, R27, R26, PT ;  /* 0x0000001a1b00720b */ /* 0x000fe40003f2e000 */
[----:B------:R-:W-:Y:S02]  /*3c80*/  @P3 SEL R10, R22, R10, P0 ;  /* 0x0000000a160a3207 */ /* 0x000fe40000000000 */
[----:B------:R-:W-:Y:S02]  /*3c90*/  @P3 SEL R11, R23, R11, P0 ;  /* 0x0000000b170b3207 */ /* 0x000fe40000000000 */
[----:B0-----:R-:W-:-:S07]  /*3ca0*/  IADD3 R28, P3, PT, R28, 0xa000, RZ ;  /* 0x0000a0001c1c7810 */ /* 0x001fce0007f7e0ff */
[----:B------:R-:W-:-:S04]  /*3cb0*/  @P1 ISETP.GE.U32.AND P0, PT, R10, R8, PT ;  /* 0x000000080a00120c */ /* 0x000fc80003f06070 */
[----:B------:R-:W-:Y:S02]  /*3cc0*/  @P1 ISETP.GE.AND.EX P0, PT, R11, R9, PT, P0 ;  /* 0x000000090b00120c */ /* 0x000fe40003f06300 */
[----:B------:R-:W-:Y:S02]  /*3cd0*/  IADD3 R3, P2, PT, R3, 0xa00, RZ ;  /* 0x00000a0003037810 */ /* 0x000fe40007f5e0ff */
[----:B------:R-:W-:Y:S01]  /*3ce0*/  @P1 FSETP.LT.OR P0, PT, R26, R27, !P0 ;  /* 0x0000001b1a00120b */ /* 0x000fe20004701400 */
[----:B------:R-:W-:Y:S02]  /*3cf0*/  IMAD.X R29, RZ, RZ, R29, P3 ;  /* 0x000000ffff1d7224 */ /* 0x000fe400018e061d */
[----:B------:R-:W-:Y:S01]  /*3d00*/  IMAD.X R2, RZ, RZ, R2, P2 ;  /* 0x000000ffff027224 */ /* 0x000fe200010e0602 */
[----:B------:R-:W-:Y:S02]  /*3d10*/  @P1 FSEL R26, R27, R26, P0 ;  /* 0x0000001a1b1a1208 */ /* 0x000fe40000000000 */
[----:B------:R-:W-:-:S02]  /*3d20*/  @P1 SEL R8, R10, R8, P0 ;  /* 0x000000080a081207 */ /* 0x000fc40000000000 */
[----:B------:R-:W-:Y:S01]  /*3d30*/  @P1 SEL R9, R11, R9, P0 ;  /* 0x000000090b091207 */ /* 0x000fe20000000000 */
[----:B------:R-:W-:Y:S06]  /*3d40*/  BRA.U UP1, `(.L_x_276) ;  /* 0xfffffff901747547 */ /* 0x000fec000b83ffff */
.L_x_275:
[----:B------:R-:W-:Y:S05]  /*3d50*/  BRA.U !UP0, `(.L_x_274) ;  /* 0x0000000108d87547 */ /* 0x000fea000b800000 */
[----:B------:R-:W0:Y:S02]  /*3d60*/  LDC.64 R4, c[0x0][0x380] ;  /* 0x0000e000ff047b82 */ /* 0x000e240000000a00 */
[----:B0-----:R-:W-:-:S03]  /*3d70*/  IMAD.WIDE.U32 R4, R0, 0x10, R4 ;  /* 0x0000001000047825 */ /* 0x001fc600078e0004 */
[----:B------:R-:W-:-:S04]  /*3d80*/  LEA R14, P0, R3, R4, 0x4 ;  /* 0x00000004030e7211 */ /* 0x000fc800078020ff */
[----:B------:R-:W-:-:S05]  /*3d90*/  LEA.HI.X R15, R3, R5, R2, 0x4, P0 ;  /* 0x00000005030f7211 */ /* 0x000fca00000f2402 */
        /* <DEDUP_REMOVED lines=38> */
[----:B------:R-:W-:Y:S02]  /*4000*/  @P2 SEL R13, R5, R13, P0 ;  /* 0x0000000d050d2207 */ /* 0x000fe40000000000 */
[----:B------:R-:W-:-:S05]  /*4010*/  IADD3 R3, P2, PT, R3, 0x500, RZ ;  /* 0x0000050003037810 */ /* 0x000fca0007f5e0ff */
[----:B------:R-:W-:-:S04]  /*4020*/  IMAD.X R2, RZ, RZ, R2, P2 ;  /* 0x000000ffff027224 */ /* 0x000fc800010e0602 */
[----:B------:R-:W-:-:S04]  /*4030*/  @P1 ISETP.GE.U32.AND P0, PT, R12, R16, PT ;  /* 0x000000100c00120c */ /* 0x000fc80003f06070 */
[----:B------:R-:W-:-:S04]  /*4040*/  @P1 ISETP.GE.AND.EX P0, PT, R13, R17, PT, P0 ;  /* 0x000000110d00120c */ /* 0x000fc80003f06300 */
[----:B------:R-:W-:-:S04]  /*4050*/  @P1 FSETP.LT.OR P0, PT, R23, R20, !P0 ;  /* 0x000000141700120b */ /* 0x000fc80004701400 */
[----:B------:R-:W-:Y:S02]  /*4060*/  @P1 SEL R16, R12, R16, P0 ;  /* 0x000000100c101207 */ /* 0x000fe40000000000 */
[----:B------:R-:W-:Y:S02]  /*4070*/  @P1 SEL R17, R13, R17, P0 ;  /* 0x000000110d111207 */ /* 0x000fe40000000000 */
[----:B------:R-:W-:Y:S01]  /*4080*/  @P1 FSEL R23, R20, R23, P0 ;  /* 0x0000001714171208 */ /* 0x000fe20000000000 */
[----:B------:R-:W-:Y:S02]  /*4090*/  IMAD.MOV.U32 R8, RZ, RZ, R16 ;  /* 0x000000ffff087224 */ /* 0x000fe400078e0010 */
[----:B------:R-:W-:Y:S02]  /*40a0*/  IMAD.MOV.U32 R9, RZ, RZ, R17 ;  /* 0x000000ffff097224 */ /* 0x000fe400078e0011 */
[----:B------:R-:W-:-:S07]  /*40b0*/  IMAD.MOV.U32 R26, RZ, RZ, R23 ;  /* 0x000000ffff1a7224 */ /* 0x000fce00078e0017 */
.L_x_274:
[----:B------:R-:W0:Y:S02]  /*40c0*/  LDCU UR4, c[0x0][0x390] ;  /* 0x00007200ff0477ac */ /* 0x000e240008000800 */
[----:B0-----:R-:W-:Y:S02]  /*40d0*/  USHF.R.S32.HI UR5, URZ, 0x1f, UR4 ;  /* 0x0000001fff057899 */ /* 0x001fe40008011404 */
[----:B------:R-:W-:-:S04]  /*40e0*/  ISETP.GE.U32.AND P0, PT, R3, UR4, PT ;  /* 0x0000000403007c0c */ /* 0x000fc8000bf06070 */
[----:B------:R-:W-:-:S13]  /*40f0*/  ISETP.GE.AND.EX P0, PT, R2, UR5, PT, P0 ;  /* 0x0000000502007c0c */ /* 0x000fda000bf06300 */
[----:B------:R-:W-:Y:S05]  /*4100*/  @P0 BRA `(.L_x_277) ;  /* 0x0000000800480947 */ /* 0x000fea0003800000 */
[----:B------:R-:W-:Y:S01]  /*4110*/  IADD3 R5, PT, PT, -R3, UR4, RZ ;  /* 0x0000000403057c10 */ /* 0x000fe2000fffe1ff */
[----:B------:R-:W-:Y:S03]  /*4120*/  BSSY.RECONVERGENT B1, `(.L_x_277) ;  /* 0x0000090000017945 */ /* 0x000fe60003800200 */
[----:B------:R-:W-:-:S13]  /*4130*/  ISETP.GE.AND P0, PT, R0, R5, PT ;  /* 0x000000050000720c */ /* 0x000fda0003f06270 */
[----:B------:R-:W-:Y:S05]  /*4140*/  @P0 BRA `(.L_x_278) ;  /* 0x0000000800340947 */ /* 0x000fea0003800000 */
[----:B------:R-:W-:Y:S01]  /*4150*/  LOP3.LUT R4, RZ, R0, RZ, 0x33, !PT ;  /* 0x00000000ff047212 */ /* 0x000fe200078e33ff */
[----:B------:R-:W-:Y:S03]  /*4160*/  BSSY.RECONVERGENT B2, `(.L_x_279) ;  /* 0x000002d000027945 */ /* 0x000fe60003800200 */
[----:B------:R-:W-:-:S04]  /*4170*/  IADD3 R14, PT, PT, -R3, UR4, R4 ;  /* 0x00000004030e7c10 */ /* 0x000fc8000fffe104 */
[----:B------:R-:W-:-:S04]  /*4180*/  LOP3.LUT R4, R14, 0x300, RZ, 0xc0, !PT ;  /* 0x000003000e047812 */ /* 0x000fc800078ec0ff */
[----:B------:R-:W-:Y:S01]  /*4190*/  ISETP.NE.AND P0, PT, R4, 0x300, PT ;  /* 0x000003000400780c */ /* 0x000fe20003f05270 */
[----:B------:R-:W-:-:S12]  /*41a0*/  IMAD.MOV.U32 R4, RZ, RZ, R0 ;  /* 0x000000ffff047224 */ /* 0x000fd800078e0000 */
[----:B------:R-:W-:Y:S05]  /*41b0*/  @!P0 BRA `(.L_x_280) ;  /* 0x00000000009c8947 */ /* 0x000fea0003800000 */
[----:B------:R-:W0:Y:S01]  /*41c0*/  LDCU.64 UR6, c[0x0][0x380] ;  /* 0x00007000ff0677ac */ /* 0x000e220008000a00 */
[----:B------:R-:W-:Y:S02]  /*41d0*/  IADD3 R11, P0, PT, R0, R3, RZ ;  /* 0x00000003000b7210 */ /* 0x000fe40007f1e0ff */
[----:B------:R-:W-:-:S03]  /*41e0*/  LEA.HI R4, R14, 0x1, RZ, 0x18 ;  /* 0x000000010e047811 */ /* 0x000fc600078fc0ff */
[----:B------:R-:W-:Y:S01]  /*41f0*/  IMAD.X R10, RZ, RZ, R2, P0 ;  /* 0x000000ffff0a7224 */ /* 0x000fe200000e0602 */
[----:B------:R-:W-:Y:S01]  /*4200*/  LOP3.LUT R6, R4, 0x3, RZ, 0xc0, !PT ;  /* 0x0000000304067812 */ /* 0x000fe200078ec0ff */
[----:B------:R-:W-:-:S04]  /*4210*/  IMAD.MOV.U32 R4, RZ, RZ, R0 ;  /* 0x000000ffff047224 */ /* 0x000fc800078e0000 */
[----:B------:R-:W-:Y:S01]  /*4220*/  IMAD.MOV R12, RZ, RZ, -R6 ;  /* 0x000000ffff0c7224 */ /* 0x000fe200078e0a06 */
[----:B0-----:R-:W-:-:S04]  /*4230*/  LEA R13, P1, R11, UR6, 0x4 ;  /* 0x000000060b0d7c11 */ /* 0x001fc8000f8220ff */
[----:B------:R-:W-:-:S09]  /*4240*/  LEA.HI.X R11, R11, UR7, R10, 0x4, P1 ;  /* 0x000000070b0b7c11 */ /* 0x000fd200088f240a */
.L_x_283:
[----:B------:R-:W-:-:S05]  /*4250*/  IMAD.MOV.U32 R10, RZ, RZ, R13 ;  /* 0x000000ffff0a7224 */ /* 0x000fca00078e000d */
[----:B------:R-:W2:Y:S04]  /*4260*/  LDG.E.CONSTANT R16, desc[UR10][R10.64] ;  /* 0x0000000a0a107981 */ /* 0x000ea8000c1e9900 */
[----:B------:R-:W3:Y:S01]  /*4270*/  LDG.E.64.CONSTANT R6, desc[UR10][R10.64+0x8] ;  /* 0x0000080a0a067981 */ /* 0x000ee2000c1e9b00 */
[----:B------:R-:W-:Y:S01]  /*4280*/  VIADD R12, R12, 0x1 ;  /* 0x000000010c0c7836 */ /* 0x000fe20000000000 */
[----:B------:R-:W-:Y:S01]  /*4290*/  BSSY.RECONVERGENT B3, `(.L_x_281) ;  /* 0x0000016000037945 */ /* 0x000fe20003800200 */
[----:B------:R-:W-:Y:S01]  /*42a0*/  IMAD.MOV.U32 R17, RZ, RZ, R8 ;  /* 0x000000ffff117224 */ /* 0x000fe200078e0008 */
        /* <DEDUP_REMOVED lines=20> */
.L_x_282:
[----:B------:R-:W-:Y:S05]  /*43f0*/  BSYNC.RECONVERGENT B3 ;  /* 0x0000000000037941 */ /* 0x000fea0003800200 */
.L_x_281:
[----:B------:R-:W-:Y:S02]  /*4400*/  IMAD.X R11, RZ, RZ, R11, P3 ;  /* 0x000000ffff0b7224 */ /* 0x000fe400018e060b */
[----:B------:R-:W-:Y:S01]  /*4410*/  VIADD R4, R4, 0x100 ;  /* 0x0000010004047836 */ /* 0x000fe20000000000 */
[----:B------:R-:W-:Y:S06]  /*4420*/  @P2 BRA `(.L_x_283) ;  /* 0xfffffffc00882947 */ /* 0x000fec000383ffff */
.L_x_280:
[----:B------:R-:W-:Y:S05]  /*4430*/  BSYNC.RECONVERGENT B2 ;  /* 0x0000000000027941 */ /* 0x000fea0003800200 */
.L_x_279:
[----:B------:R-:W-:-:S13]  /*4440*/  ISETP.GE.U32.AND P0, PT, R14, 0x300, PT ;  /* 0x000003000e00780c */ /* 0x000fda0003f06070 */
[----:B------:R-:W-:Y:S05]  /*4450*/  @!P0 BRA `(.L_x_278) ;  /* 0x0000000400708947 */ /* 0x000fea0003800000 */
[----:B------:R-:W0:Y:S01]  /*4460*/  LDCU.64 UR6, c[0x0][0x380] ;  /* 0x00007000ff0677ac */ /* 0x000e220008000a00 */
[----:B------:R-:W-:-:S05]  /*4470*/  IADD3 R3, P0, PT, R4, R3, RZ ;  /* 0x0000000304037210 */ /* 0x000fca0007f1e0ff */
[----:B------:R-:W-:Y:S01]  /*4480*/  IMAD.X R2, RZ, RZ, R2, P0 ;  /* 0x000000ffff027224 */ /* 0x000fe200000e0602 */
[----:B0-----:R-:W-:-:S04]  /*4490*/  LEA R10, P1, R3, UR6, 0x4 ;  /* 0x00000006030a7c11 */ /* 0x001fc8000f8220ff */
[----:B------:R-:W-:Y:S02]  /*44a0*/  IADD3 R10, P0, PT, R10, 0x3008, RZ ;  /* 0x000030080a0a7810 */ /* 0x000fe40007f1e0ff */
[----:B------:R-:W-:-:S05]  /*44b0*/  LEA.HI.X R11, R3, UR7, R2, 0x4, P1 ;  /* 0x00000007030b7c11 */ /* 0x000fca00088f2402 */
[----:B------:R-:W-:-:S07]  /*44c0*/  IMAD.X R11, RZ, RZ, R11, P0 ;  /* 0x000000ffff0b7224 */ /* 0x000fce00000e060b */
.L_x_292:
[----:B------:R-:W2:Y:S04]  /*44d0*/  LDG.E.CONSTANT R17, desc[UR10][R10.64+-0x3008] ;  /* 0xffcff80a0a117981 */ /* 0x000ea8000c1e9900 */
[----:B------:R-:W3:Y:S04]  /*44e0*/  LDG.E.64.CONSTANT R14, desc[UR10][R10.64+-0x3000] ;  /* 0xffd0000a0a0e7981 */ /* 0x000ee8000c1e9b00 */
[----:B------:R0:W5:Y:S04]  /*44f0*/  LDG.E.CONSTANT R23, desc[UR10][R10.64+-0x2008] ;  /* 0xffdff80a0a177981 */ /* 0x000168000c1e9900 */
        /* <DEDUP_REMOVED lines=22> */
.L_x_285:
[----:B------:R-:W-:Y:S05]  /*4660*/  BSYNC.RECONVERGENT B2 ;  /* 0x0000000000027941 */ /* 0x000fea0003800200 */
.L_x_284:
        /* <DEDUP_REMOVED lines=17> */
.L_x_287:
[----:B------:R-:W-:Y:S05]  /*4780*/  BSYNC.RECONVERGENT B2 ;  /* 0x0000000000027941 */ /* 0x000fea0003800200 */
.L_x_286:
        /* <DEDUP_REMOVED lines=17> */
.L_x_289:
[----:B------:R-:W-:Y:S05]  /*48a0*/  BSYNC.RECONVERGENT B2 ;  /* 0x0000000000027941 */ /* 0x000fea0003800200 */
.L_x_288:
        /* <DEDUP_REMOVED lines=17> */
.L_x_291:
[----:B------:R-:W-:Y:S05]  /*49c0*/  BSYNC.RECONVERGENT B2 ;  /* 0x0000000000027941 */ /* 0x000fea0003800200 */
.L_x_290:
[----:B------:R-:W-:Y:S01]  /*49d0*/  VIADD R4, R4, 0x400 ;  /* 0x0000040004047836 */ /* 0x000fe20000000000 */
[----:B------:R-:W-:-:S04]  /*49e0*/  IADD3 R10, P1, PT, R10, 0x4000, RZ ;  /* 0x000040000a0a7810 */ /* 0x000fc80007f3e0ff */
[----:B------:R-:W-:Y:S01]  /*49f0*/  ISETP.GE.AND P0, PT, R4, R5, PT ;  /* 0x000000050400720c */ /* 0x000fe20003f06270 */
[----:B------:R-:W-:-:S12]  /*4a00*/  IMAD.X R11, RZ, RZ, R11, P1 ;  /* 0x000000ffff0b7224 */ /* 0x000fd800008e060b */
[----:B------:R-:W-:Y:S05]  /*4a10*/  @!P0 BRA `(.L_x_292) ;  /* 0xfffffff800ac8947 */ /* 0x000fea000383ffff */
.L_x_278:
[----:B------:R-:W-:Y:S05]  /*4a20*/  BSYNC.RECONVERGENT B1 ;  /* 0x0000000000017941 */ /* 0x000fea0003800200 */
.L_x_277:
[----:B------:R-:W0:Y:S01]  /*4a30*/  S2R R2, SR_LANEID ;  /* 0x0000000000027919 */ /* 0x000e220000000000 */
[----:B------:R-:W-:Y:S01]  /*4a40*/  BSSY.RECONVERGENT B1, `(.L_x_293) ;  /* 0x000001e000017945 */ /* 0x000fe20003800200 */
[----:B------:R-:W-:Y:S01]  /*4a50*/  IMAD.MOV.U32 R6, RZ, RZ, R8 ;  /* 0x000000ffff067224 */ /* 0x000fe200078e0008 */
[----:B------:R1:W2:Y:S01]  /*4a60*/  SHFL.DOWN PT, R3, R26, 0x1, 0x1f ;  /* 0x08201f001a037f89 */ /* 0x0002a200000e0000 */
[----:B------:R-:W-:-:S03]  /*4a70*/  IMAD.MOV.U32 R7, RZ, RZ, R9 ;  /* 0x000000ffff077224 */ /* 0x000fc600078e0009 */
[----:B------:R1:W3:Y:S04]  /*4a80*/  SHFL.DOWN PT, R5, R8, 0x1, 0x1f ;  /* 0x08201f0008057f89 */ /* 0x0002e800000e0000 */
[----:B------:R1:W4:Y:S01]  /*4a90*/  SHFL.DOWN PT, R4, R9, 0x1, 0x1f ;  /* 0x08201f0009047f89 */ /* 0x00032200000e0000 */
[C---:B0-----:R-:W-:Y:S02]  /*4aa0*/  ISETP.GT.AND P0, PT, R2.reuse, 0x1e, PT ;  /* 0x0000001e0200780c */ /* 0x041fe40003f04270 */
[C---:B------:R-:W-:Y:S02]  /*4ab0*/  ISETP.GT.AND P1, PT, R2.reuse, 0x1d, PT ;  /* 0x0000001d0200780c */ /* 0x040fe40003f24270 */
[C---:B------:R-:W-:Y:S02]  /*4ac0*/  ISETP.GT.AND P5, PT, R2.reuse, 0x1b, PT ;  /* 0x0000001b0200780c */ /* 0x040fe40003fa4270 */
[----:B------:R-:W-:-:S02]  /*4ad0*/  ISETP.GT.AND P4, PT, R2, 0x17, PT ;  /* 0x000000170200780c */ /* 0x000fc40003f84270 */
[C---:B------:R-:W-:Y:S02]  /*4ae0*/  ISETP.GT.AND P3, PT, R2.reuse, 0xf, PT ;  /* 0x0000000f0200780c */ /* 0x040fe40003f64270 */
[----:B------:R-:W-:Y:S01]  /*4af0*/  ISETP.NE.AND P2, PT, R2, RZ, PT ;  /* 0x000000ff0200720c */ /* 0x000fe20003f45270 */
[----:B------:R-:W-:Y:S02]  /*4b00*/  IMAD.MOV.U32 R2, RZ, RZ, R26 ;  /* 0x000000ffff027224 */ /* 0x000fe400078e001a */
[----:B-1234-:R-:W-:Y:S10]  /*4b10*/  @P0 BRA `(.L_x_294) ;  /* 0x0000000000400947 */ /* 0x01eff40003800000 */
        /* <DEDUP_REMOVED lines=9> */
[----:B------:R-:W-:-:S04]  /*4bb0*/  @!P6 ISETP.GE.U32.AND P0, PT, R8, R5, PT ;  /* 0x000000050800e20c */ /* 0x000fc80003f06070 */
[----:B------:R-:W-:-:S04]  /*4bc0*/  @!P6 ISETP.GE.AND.EX P0, PT, R9, R4, PT, P0 ;  /* 0x000000040900e20c */ /* 0x000fc80003f06300 */
[----:B------:R-:W-:Y:S02]  /*4bd0*/  @!P6 FSEL R2, R26, R3, !P0 ;  /* 0x000000031a02e208 */ /* 0x000fe40004000000 */
[----:B------:R-:W-:-:S04]  /*4be0*/  @!P6 ISETP.LT.U32.AND P0, PT, R8, R5, PT ;  /* 0x000000050800e20c */ /* 0x000fc80003f01070 */
[----:B------:R-:W-:-:S04]  /*4bf0*/  @!P6 ISETP.LT.AND.EX P0, PT, R9, R4, PT, P0 ;  /* 0x000000040900e20c */ /* 0x000fc80003f01300 */
[----:B------:R-:W-:Y:S02]  /*4c00*/  @!P6 SEL R6, R8, R5, P0 ;  /* 0x000000050806e207 */ /* 0x000fe40000000000 */
[----:B------:R-:W-:-:S07]  /*4c10*/  @!P6 SEL R7, R9, R4, P0 ;  /* 0x000000040907e207 */ /* 0x000fce0000000000 */
.L_x_294:
[----:B------:R-:W-:Y:S05]  /*4c20*/  BSYNC.RECONVERGENT B1 ;  /* 0x0000000000017941 */ /* 0x000fea0003800200 */
.L_x_293:
[----:B------:R0:W1:Y:S01]  /*4c30*/  SHFL.DOWN PT, R9, R2, 0x2, 0x1f ;  /* 0x08401f0002097f89 */ /* 0x00006200000e0000 */
[----:B------:R-:W-:Y:S01]  /*4c40*/  BSSY.RECONVERGENT B1, `(.L_x_295) ;  /* 0x0000017000017945 */ /* 0x000fe20003800200 */
[----:B------:R-:W-:Y:S02]  /*4c50*/  IMAD.MOV.U32 R3, RZ, RZ, R2 ;  /* 0x000000ffff037224 */ /* 0x000fe400078e0002 */
[----:B------:R0:W2:Y:S01]  /*4c60*/  SHFL.DOWN PT, R11, R6, 0x2, 0x1f ;  /* 0x08401f00060b7f89 */ /* 0x0000a200000e0000 */
[----:B------:R-:W-:Y:S02]  /*4c70*/  IMAD.MOV.U32 R4, RZ, RZ, R6 ;  /* 0x000000ffff047224 */ /* 0x000fe400078e0006 */
[----:B------:R-:W-:Y:S01]  /*4c80*/  IMAD.MOV.U32 R5, RZ, RZ, R7 ;  /* 0x000000ffff057224 */ /* 0x000fe200078e0007 */
[----:B------:R0:W3:Y:S01]  /*4c90*/  SHFL.DOWN PT, R8, R7, 0x2, 0x1f ;  /* 0x08401f0007087f89 */ /* 0x0000e200000e0000 */
[----:B------:R-:W-:Y:S05]  /*4ca0*/  @P1 BRA `(.L_x_296) ;  /* 0x0000000000401947 */ /* 0x000fea0003800000 */
[----:B-1----:R-:W-:Y:S01]  /*4cb0*/  FSETP.GEU.AND P0, PT, R2, R9, PT ;  /* 0x000000090200720b */ /* 0x002fe20003f0e000 */
[----:B------:R-:W-:Y:S02]  /*4cc0*/  IMAD.MOV.U32 R3, RZ, RZ, R9 ;  /* 0x000000ffff037224 */ /* 0x000fe400078e0009 */
[----:B--2---:R-:W-:Y:S02]  /*4cd0*/  IMAD.MOV.U32 R4, RZ, RZ, R11 ;  /* 0x000000ffff047224 */ /* 0x004fe400078e000b */
        /* <DEDUP_REMOVED lines=13> */
.L_x_296:
[----:B------:R-:W-:Y:S05]  /*4db0*/  BSYNC.RECONVERGENT B1 ;  /* 0x0000000000017941 */ /* 0x000fea0003800200 */
.L_x_295:
[----:B---3--:R3:W4:Y:S01]  /*4dc0*/  SHFL.DOWN PT, R8, R3, 0x4, 0x1f ;  /* 0x08801f0003087f89 */ /* 0x00872200000e0000 */
[----:B------:R-:W-:Y:S01]  /*4dd0*/  BSSY.RECONVERGENT B1, `(.L_x_297) ;  /* 0x0000017000017945 */ /* 0x000fe20003800200 */
[----:B0-----:R-:W-:Y:S02]  /*4de0*/  IMAD.MOV.U32 R2, RZ, RZ, R3 ;  /* 0x000000ffff027224 */ /* 0x001fe400078e0003 */
[----:B-1----:R3:W0:Y:S01]  /*4df0*/  SHFL.DOWN PT, R9, R4, 0x4, 0x1f ;  /* 0x08801f0004097f89 */ /* 0x00262200000e0000 */
[----:B------:R-:W-:Y:S02]  /*4e00*/  IMAD.MOV.U32 R6, RZ, RZ, R4 ;  /* 0x000000ffff067224 */ /* 0x000fe400078e0004 */
[----:B------:R-:W-:Y:S01]  /*4e10*/  IMAD.MOV.U32 R7, RZ, RZ, R5 ;  /* 0x000000ffff077224 */ /* 0x000fe200078e0005 */
[----:B------:R3:W1:Y:S01]  /*4e20*/  SHFL.DOWN PT, R10, R5, 0x4, 0x1f ;  /* 0x08801f00050a7f89 */ /* 0x00066200000e0000 */
[----:B------:R-:W-:Y:S05]  /*4e30*/  @P5 BRA `(.L_x_298) ;  /* 0x0000000000405947 */ /* 0x000fea0003800000 */
[----:B----4-:R-:W-:Y:S01]  /*4e40*/  FSETP.GEU.AND P0, PT, R3, R8, PT ;  /* 0x000000080300720b */ /* 0x010fe20003f0e000 */
[----:B------:R-:W-:Y:S02]  /*4e50*/  IMAD.MOV.U32 R2, RZ, RZ, R8 ;  /* 0x000000ffff027224 */ /* 0x000fe400078e0008 */
[----:B0-----:R-:W-:Y:S02]  /*4e60*/  IMAD.MOV.U32 R6, RZ, RZ, R9 ;  /* 0x000000ffff067224 */ /* 0x001fe400078e0009 */
[----:B-1----:R-:W-:-:S08]  /*4e70*/  IMAD.MOV.U32 R7, RZ, RZ, R10 ;  /* 0x000000ffff077224 */ /* 0x002fd000078e000a */
        /* <DEDUP_REMOVED lines=12> */
.L_x_298:
[----:B------:R-:W-:Y:S05]  /*4f40*/  BSYNC.RECONVERGENT B1 ;  /* 0x0000000000017941 */ /* 0x000fea0003800200 */
.L_x_297:
[----:B0-----:R0:W0:Y:S01]  /*4f50*/  SHFL.DOWN PT, R9, R2, 0x8, 0x1f ;  /* 0x09001f0002097f89 */ /* 0x00102200000e0000 */
[----:B------:R-:W-:Y:S01]  /*4f60*/  BSSY.RECONVERGENT B1, `(.L_x_299) ;  /* 0x0000017000017945 */ /* 0x000fe20003800200 */
[----:B---3--:R-:W-:Y:S02]  /*4f70*/  IMAD.MOV.U32 R3, RZ, RZ, R2 ;  /* 0x000000ffff037224 */ /* 0x008fe400078e0002 */
[----:B--2---:R2:W3:Y:S01]  /*4f80*/  SHFL.DOWN PT, R11, R6, 0x8, 0x1f ;  /* 0x09001f00060b7f89 */ /* 0x0044e200000e0000 */
[----:B------:R-:W-:Y:S02]  /*4f90*/  IMAD.MOV.U32 R4, RZ, RZ, R6 ;  /* 0x000000ffff047224 */ /* 0x000fe400078e0006 */
[----:B------:R-:W-:Y:S01]  /*4fa0*/  IMAD.MOV.U32 R5, RZ, RZ, R7 ;  /* 0x000000ffff057224 */ /* 0x000fe200078e0007 */
[----:B----4-:R2:W4:Y:S01]  /*4fb0*/  SHFL.DOWN PT, R8, R7, 0x8, 0x1f ;  /* 0x09001f0007087f89 */ /* 0x01052200000e0000 */
[----:B------:R-:W-:Y:S05]  /*4fc0*/  @P4 BRA `(.L_x_300) ;  /* 0x0000000000404947 */ /* 0x000fea0003800000 */
[----:B0-----:R-:W-:Y:S01]  /*4fd0*/  FSETP.GEU.AND P0, PT, R2, R9, PT ;  /* 0x000000090200720b */ /* 0x001fe20003f0e000 */
[----:B------:R-:W-:Y:S02]  /*4fe0*/  IMAD.MOV.U32 R3, RZ, RZ, R9 ;  /* 0x000000ffff037224 */ /* 0x000fe400078e0009 */
[----:B---3--:R-:W-:Y:S02]  /*4ff0*/  IMAD.MOV.U32 R4, RZ, RZ, R11 ;  /* 0x000000ffff047224 */ /* 0x008fe400078e000b */
[----:B----4-:R-:W-:-:S08]  /*5000*/  IMAD.MOV.U32 R5, RZ, RZ, R8 ;  /* 0x000000ffff057224 */ /* 0x010fd000078e0008 */
        /* <DEDUP_REMOVED lines=12> */
.L_x_300:
[----:B------:R-:W-:Y:S05]  /*50d0*/  BSYNC.RECONVERGENT B1 ;  /* 0x0000000000017941 */ /* 0x000fea0003800200 */
.L_x_299:
[----:B0-----:R0:W0:Y:S01]  /*50e0*/  SHFL.DOWN PT, R2, R3, 0x10, 0x1f ;  /* 0x0a001f0003027f89 */ /* 0x00102200000e0000 */
[----:B------:R-:W-:Y:S01]  /*50f0*/  BSSY.RECONVERGENT B1, `(.L_x_301) ;  /* 0x0000017000017945 */ /* 0x000fe20003800200 */
[----:B----4-:R-:W-:Y:S02]  /*5100*/  IMAD.MOV.U32 R8, RZ, RZ, R3 ;  /* 0x000000ffff087224 */ /* 0x010fe400078e0003 */
[----:B------:R4:W0:Y:S01]  /*5110*/  SHFL.DOWN PT, R9, R4, 0x10, 0x1f ;  /* 0x0a001f0004097f89 */ /* 0x00082200000e0000 */
[----:B--2---:R-:W-:Y:S02]  /*5120*/  IMAD.MOV.U32 R7, RZ, RZ, R4 ;  /* 0x000000ffff077224 */ /* 0x004fe400078e0004 */
[----:B------:R-:W-:Y:S01]  /*5130*/  IMAD.MOV.U32 R6, RZ, RZ, R5 ;  /* 0x000000ffff067224 */ /* 0x000fe200078e0005 */
[----:B-1----:R4:W1:Y:S01]  /*5140*/  SHFL.DOWN PT, R10, R5, 0x10, 0x1f ;  /* 0x0a001f00050a7f89 */ /* 0x00286200000e0000 */
[----:B------:R-:W-:Y:S05]  /*5150*/  @P3 BRA `(.L_x_302) ;  /* 0x0000000000403947 */ /* 0x000fea0003800000 */
[----:B0-----:R-:W-:Y:S01]  /*5160*/  FSETP.GEU.AND P0, PT, R3, R2, PT ;  /* 0x000000020300720b */ /* 0x001fe20003f0e000 */
[----:B------:R-:W-:Y:S02]  /*5170*/  IMAD.MOV.U32 R8, RZ, RZ, R2 ;  /* 0x000000ffff087224 */ /* 0x000fe400078e0002 */
[----:B------:R-:W-:Y:S02]  /*5180*/  IMAD.MOV.U32 R7, RZ, RZ, R9 ;  /* 0x000000ffff077224 */ /* 0x000fe400078e0009 */
        /* <DEDUP_REMOVED lines=13> */
.L_x_302:
[----:B------:R-:W-:Y:S05]  /*5260*/  BSYNC.RECONVERGENT B1 ;  /* 0x0000000000017941 */ /* 0x000fea0003800200 */
.L_x_301:
[----:B------:R-:W-:Y:S04]  /*5270*/  BSSY.RECONVERGENT B1, `(.L_x_303) ;  /* 0x000000c000017945 */ /* 0x000fe80003800200 */
[----:B------:R-:W-:Y:S05]  /*5280*/  @P2 BRA `(.L_x_304) ;  /* 0x0000000000282947 */ /* 0x000fea0003800000 */
[----:B----4-:R-:W2:Y:S01]  /*5290*/  S2R R4, SR_CgaCtaId ;  /* 0x0000000000047919 */ /* 0x010ea20000008800 */
[----:B0-----:R-:W-:Y:S02]  /*52a0*/  MOV R3, 0x400 ;  /* 0x0000040000037802 */ /* 0x001fe40000000f00 */
[----:B------:R-:W-:-:S04]  /*52b0*/  SHF.R.U32.HI R2, RZ, 0x1, R0 ;  /* 0x00000001ff027819 */ /* 0x000fc80000011600 */
[----:B------:R-:W-:Y:S02]  /*52c0*/  LOP3.LUT R2, R2, 0x1f0, RZ, 0xc0, !PT ;  /* 0x000001f002027812 */ /* 0x000fe400078ec0ff */
[----:B--2---:R-:W-:-:S05]  /*52d0*/  LEA R3, R4, R3, 0x18 ;  /* 0x0000000304037211 */ /* 0x004fca00078ec0ff */
[----:B------:R-:W-:Y:S02]  /*52e0*/  IMAD.IADD R5, R2, 0x1, R3 ;  /* 0x0000000102057824 */ /* 0x000fe400078e0203 */
[----:B------:R-:W-:Y:S02]  /*52f0*/  IMAD.MOV.U32 R2, RZ, RZ, R7 ;  /* 0x000000ffff027224 */ /* 0x000fe400078e0007 */
[----:B------:R-:W-:Y:S01]  /*5300*/  IMAD.MOV.U32 R3, RZ, RZ, R6 ;  /* 0x000000ffff037224 */ /* 0x000fe200078e0006 */
[----:B------:R2:W-:Y:S04]  /*5310*/  STS [R5+0x8], R8 ;  /* 0x0000080805007388 */ /* 0x0005e80000000800 */
[----:B------:R2:W-:Y:S02]  /*5320*/  STS.64 [R5+0x10], R2 ;  /* 0x0000100205007388 */ /* 0x0005e40000000a00 */
.L_x_304:
[----:B------:R-:W-:Y:S05]  /*5330*/  BSYNC.RECONVERGENT B1 ;  /* 0x0000000000017941 */ /* 0x000fea0003800200 */
.L_x_303:
        /* <DEDUP_REMOVED lines=8> */
[----:B----4-:R-:W2:Y:S04]  /*53c0*/  LDS.64 R4, [R24+0x20] ;  /* 0x0000200018047984 */ /* 0x010ea80000000a00 */
[----:B------:R4:W1:Y:S04]  /*53d0*/  LDS R18, [R24+0x28] ;  /* 0x0000280018127984 */ /* 0x0008680000000800 */
[----:B------:R4:W1:Y:S01]  /*53e0*/  LDS R16, [R24+0x38] ;  /* 0x0000380018107984 */ /* 0x0008620000000800 */
[----:B0-----:R-:W-:Y:S01]  /*53f0*/  FSETP.GEU.AND P0, PT, R8, R3, PT ;  /* 0x000000030800720b */ /* 0x001fe20003f0e000 */
[----:B------:R-:W-:-:S02]  /*5400*/  IMAD.MOV.U32 R19, RZ, RZ, R3 ;  /* 0x000000ffff137224 */ /* 0x000fc400078e0003 */
[----:B--2---:R-:W-:Y:S02]  /*5410*/  IMAD.MOV.U32 R21, RZ, RZ, R4 ;  /* 0x000000ffff157224 */ /* 0x004fe400078e0004 */
[----:B------:R-:W-:-:S08]  /*5420*/  IMAD.MOV.U32 R20, RZ, RZ, R5 ;  /* 0x000000ffff147224 */ /* 0x000fd000078e0005 */
[----:B-1--4-:R-:W-:Y:S05]  /*5430*/  @!P0 BRA `(.L_x_306) ;  /* 0x00000000002c8947 */ /* 0x012fea0003800000 */
        /* <DEDUP_REMOVED lines=11> */
.L_x_306:
[----:B------:R-:W-:Y:S05]  /*54f0*/  BSYNC.RECONVERGENT B1 ;  /* 0x0000000000017941 */ /* 0x000fea0003800200 */
.L_x_305:
[----:B------:R-:W0:Y:S01]  /*5500*/  LDS.64 R4, [R24+0x30] ;  /* 0x0000300018047984 */ /* 0x000e220000000a00 */
[----:B------:R-:W-:Y:S01]  /*5510*/  FSETP.GEU.AND P0, PT, R19, R18, PT ;  /* 0x000000121300720b */ /* 0x000fe20003f0e000 */
[----:B------:R-:W-:Y:S01]  /*5520*/  BSSY.RECONVERGENT B1, `(.L_x_307) ;  /* 0x0000019000017945 */ /* 0x000fe20003800200 */
[----:B------:R-:W-:Y:S01]  /*5530*/  IMAD.MOV.U32 R23, RZ, RZ, R18 ;  /* 0x000000ffff177224 */ /* 0x000fe200078e0012 */
[----:B------:R1:W2:Y:S04]  /*5540*/  LDS R17, [R24+0x48] ;  /* 0x0000480018117984 */ /* 0x0002a80000000800 */
[----:B------:R1:W4:Y:S04]  /*5550*/  LDS R15, [R24+0x58] ;  /* 0x00005800180f7984 */ /* 0x0003280000000800 */
[----:B------:R1:W1:Y:S04]  /*5560*/  LDS R14, [R24+0x68] ;  /* 0x00006800180e7984 */ /* 0x0002680000000800 */
[----:B------:R0:W1:Y:S04]  /*5570*/  LDS R0, [R24+0x78] ;  /* 0x0000780018007984 */ /* 0x0000680000000800 */
[----:B------:R0:W1:Y:S04]  /*5580*/  LDS.64 R6, [R24+0x40] ;  /* 0x0000400018067984 */ /* 0x0000680000000a00 */
[----:B------:R0:W1:Y:S04]  /*5590*/  LDS.64 R8, [R24+0x50] ;  /* 0x0000500018087984 */ /* 0x0000680000000a00 */
[----:B---3--:R3:W1:Y:S04]  /*55a0*/  LDS.64 R10, [R24+0x60] ;  /* 0x00006000180a7984 */ /* 0x0086680000000a00 */
        /* <DEDUP_REMOVED lines=16> */
.L_x_308:
[----:B------:R-:W-:Y:S05]  /*56b0*/  BSYNC.RECONVERGENT B1 ;  /* 0x0000000000017941 */ /* 0x000fea0003800200 */
.L_x_307:
        /* <DEDUP_REMOVED lines=17> */
.L_x_310:
[----:B------:R-:W-:Y:S05]  /*57d0*/  BSYNC.RECONVERGENT B1 ;  /* 0x0000000000017941 */ /* 0x000fea0003800200 */
.L_x_309:
[----:B--2---:R-:W-:Y:S01]  /*57e0*/  FSETP.GEU.AND P0, PT, R4, R17, PT ;  /* 0x000000110400720b */ /* 0x004fe20003f0e000 */
        /* <DEDUP_REMOVED lines=16> */
.L_x_312:
[----:B------:R-:W-:Y:S05]  /*58f0*/  BSYNC.RECONVERGENT B1 ;  /* 0x0000000000017941 */ /* 0x000fea0003800200 */
.L_x_311:
[----:B----4-:R-:W-:Y:S01]  /*5900*/  FSETP.GEU.AND P0, PT, R6, R15, PT ;  /* 0x0000000f0600720b */ /* 0x010fe20003f0e000 */
        /* <DEDUP_REMOVED lines=16> */
.L_x_314:
[----:B------:R-:W-:Y:S05]  /*5a10*/  BSYNC.RECONVERGENT B1 ;  /* 0x0000000000017941 */ /* 0x000fea0003800200 */
.L_x_313:
        /* <DEDUP_REMOVED lines=17> */
.L_x_316:
[----:B------:R-:W-:Y:S05]  /*5b30*/  BSYNC.RECONVERGENT B1 ;  /* 0x0000000000017941 */ /* 0x000fea0003800200 */
.L_x_315:
        /* <DEDUP_REMOVED lines=16> */
.L_x_237:
[----:B------:R-:W-:Y:S05]  /*5c40*/  BSYNC.RECONVERGENT B0 ;  /* 0x0000000000007941 */ /* 0x000fea0003800200 */
.L_x_204:
[----:B------:R-:W-:Y:S05]  /*5c50*/  @P1 EXIT ;  /* 0x000000000000194d */ /* 0x000fea0003800000 */
[----:B0-2-4-:R-:W0:Y:S01]  /*5c60*/  LDC.64 R2, c[0x0][0x388] ;  /* 0x0000e200ff027b82 */ /* 0x015e220000000a00 */
[----:B------:R-:W-:-:S04]  /*5c70*/  LOP3.LUT R7, R7, R6, RZ, 0x3c, !PT ;  /* 0x0000000607077212 */ /* 0x000fc800078e3cff */
[----:B------:R-:W-:-:S04]  /*5c80*/  LOP3.LUT R6, R7, R6, RZ, 0x3c, !PT ;  /* 0x0000000607067212 */ /* 0x000fc800078e3cff */
[----:B------:R-:W-:-:S05]  /*5c90*/  LOP3.LUT R7, R7, R6, RZ, 0x3c, !PT ;  /* 0x0000000607077212 */ /* 0x000fca00078e3cff */
[----:B0-----:R-:W-:Y:S04]  /*5ca0*/  STG.E.64 desc[UR10][R2.64+0x8], R6 ;  /* 0x0000080602007986 */ /* 0x001fe8000c101b0a */
[----:B------:R-:W-:Y:S01]  /*5cb0*/  STG.E desc[UR10][R2.64], R8 ;  /* 0x0000000802007986 */ /* 0x000fe2000c10190a */
[----:B------:R-:W-:Y:S05]  /*5cc0*/  EXIT ;  /* 0x000000000000794d */ /* 0x000fea0003800000 */
.L_x_317:
        /* <DEDUP_REMOVED lines=11> */
.L_x_938:


//--------------------- .text._ZN6thrust24THRUST_300001_SM_1000_NS8cuda_cub4core6detail13_kernel_agentINS1_8__reduce10DrainAgentIlEEJN3cub18CUB_300001_SM_10009GridQueueIyEElEEEvDpT0_ --------------------------
	.section	.text._ZN6thrust24THRUST_300001_SM_1000_NS8cuda_cub4core6detail13_kernel_agentINS1_8__reduce10DrainAgentIlEEJN3cub18CUB_300001_SM_10009GridQueueIyEElEEEvDpT0_,"ax",@progbits
	.align	128
        .global         _ZN6thrust24THRUST_300001_SM_1000_NS8cuda_cub4core6detail13_kernel_agentINS1_8__reduce10DrainAgentIlEEJN3cub18CUB_300001_SM_10009GridQueueIyEElEEEvDpT0_
        .type           _ZN6thrust24THRUST_300001_SM_1000_NS8cuda_cub4core6detail13_kernel_agentINS1_8__reduce10DrainAgentIlEEJN3cub18CUB_300001_SM_10009GridQueueIyEElEEEvDpT0_,@function
        .size           _ZN6thrust24THRUST_300001_SM_1000_NS8cuda_cub4core6detail13_kernel_agentINS1_8__reduce10DrainAgentIlEEJN3cub18CUB_300001_SM_10009GridQueueIyEElEEEvDpT0_,(.L_x_939 - _ZN6thrust24THRUST_300001_SM_1000_NS8cuda_cub4core6detail13_kernel_agentINS1_8__reduce10DrainAgentIlEEJN3cub18CUB_300001_SM_10009GridQueueIyEElEEEvDpT0_)
        .other          _ZN6thrust24THRUST_300001_SM_1000_NS8cuda_cub4core6detail13_kernel_agentINS1_8__reduce10DrainAgentIlEEJN3cub18CUB_300001_SM_10009GridQueueIyEElEEEvDpT0_,@"STO_CUDA_ENTRY STV_DEFAULT"
_ZN6thrust24THRUST_300001_SM_1000_NS8cuda_cub4core6detail13_kernel_agentINS1_8__reduce10DrainAgentIlEEJN3cub18CUB_300001_SM_10009GridQueueIyEElEEEvDpT0_:
.text._ZN6thrust24THRUST_300001_SM_1000_NS8cuda_cub4core6detail13_kernel_agentINS1_8__reduce10DrainAgentIlEEJN3cub18CUB_300001_SM_10009GridQueueIyEElEEEvDpT0_:
[----:B------:R-:W-:Y:S08]  /*0000*/  LDC R1, c[0x0][0x37c] ;  /* 0x0000df00ff017b82 */ /* 0x000ff00000000800 */
[----:B------:R-:W0:Y:S01]  /*0010*/  LDC.64 R2, c[0x0][0x380] ;  /* 0x0000e000ff027b82 */ /* 0x000e220000000a00 */
[----:B------:R-:W0:Y:S07]  /*0020*/  LDCU.64 UR4, c[0x0][0x358] ;  /* 0x00006b00ff0477ac */ /* 0x000e2e0008000a00 */
[----:B------:R-:W1:Y:S01]  /*0030*/  LDC.64 R4, c[0x0][0x388] ;  /* 0x0000e200ff047b82 */ /* 0x000e620000000a00 */
[----:B0-----:R-:W-:Y:S04]  /*0040*/  STG.E.64 desc[UR4][R2.64+0x8], RZ ;  /* 0x000008ff02007986 */ /* 0x001fe8000c101b04 */
[----:B-1----:R-:W-:Y:S01]  /*0050*/  STG.E.64 desc[UR4][R2.64], R4 ;  /* 0x0000000402007986 */ /* 0x002fe2000c101b04 */
[----:B------:R-:W-:Y:S05]  /*0060*/  EXIT ;  /* 0x000000000000794d */ /* 0x000fea0003800000 */
.L_x_318:
        /* <DEDUP_REMOVED lines=9> */
.L_x_939:


//--------------------- .text._ZN6thrust24THRUST_300001_SM_1000_NS8cuda_cub4core6detail13_kernel_agentINS1_8__reduce11ReduceAgentINS0_12zip_iteratorIN4cuda3std3__45tupleIJNS0_6detail15normal_iteratorINS0_10device_ptrIfEEEENS0_17counting_iteratorIlNS0_11use_defaultESI_SI_EEEEEEEPNSB_IJflEEESM_lNS1_9__extrema9arg_max_fIflNSA_4lessIfEEEEEEJSL_SN_lN3cub18CUB_300001_SM_100013GridEvenShareIlEENSV_9GridQueueIyEESS_EEEvDpT0_ --------------------------
	.section	.text._ZN6thrust24THRUST_300001_SM_1000_NS8cuda_cub4core6detail13_kernel_agentINS1_8__reduce11ReduceAgentINS0_12zip_iteratorIN4cuda3std3__45tupleIJNS0_6detail15normal_iteratorINS0_10device_ptrIfEEEENS0_17counting_iteratorIlNS0_11use_defaultESI_SI_EEEEEEEPNSB_IJflEEESM_lNS1_9__extrema9arg_max_fIflNSA_4lessIfEEEEEEJSL_SN_lN3cub18CUB_300001_SM_100013GridEvenShareIlEENSV_9GridQueueIyEESS_EEEvDpT0_,"ax",@progbits
	.align	128
        .global         _ZN6thrust24THRUST_300001_SM_1000_NS8cuda_cub4core6detail13_kernel_agentINS1_8__reduce11ReduceAgentINS0_12zip_iteratorIN4cuda3std3__45tupleIJNS0_6detail15normal_iteratorINS0_10device_ptrIfEEEENS0_17counting_iteratorIlNS0_11use_defaultESI_SI_EEEEEEEPNSB_IJflEEESM_lNS1_9__extrema9arg_max_fIflNSA_4lessIfEEEEEEJSL_SN_lN3cub18CUB_300001_SM_100013GridEvenShareIlEENSV_9GridQueueIyEESS_EEEvDpT0_
        .type           _ZN6thrust24THRUST_300001_SM_1000_NS8cuda_cub4core6detail13_kernel_agentINS1_8__reduce11ReduceAgentINS0_12zip_iteratorIN4cuda3std3__45tupleIJNS0_6detail15normal_iteratorINS0_10device_ptrIfEEEENS0_17counting_iteratorIlNS0_11use_defaultESI_SI_EEEEEEEPNSB_IJflEEESM_lNS1_9__extrema9arg_max_fIflNSA_4lessIfEEEEEEJSL_SN_lN3cub18CUB_300001_SM_100013GridEvenShareIlEENSV_9GridQueueIyEESS_EEEvDpT0_,@function
        .size           _ZN6thrust24THRUST_300001_SM_1000_NS8cuda_cub4core6detail13_kernel_agentINS1_8__reduce11ReduceAgentINS0_12zip_iteratorIN4cuda3std3__45tupleIJNS0_6detail15normal_iteratorINS0_10device_ptrIfEEEENS0_17counting_iteratorIlNS0_11use_defaultESI_SI_EEEEEEEPNSB_IJflEEESM_lNS1_9__extrema9arg_max_fIflNSA_4lessIfEEEEEEJSL_SN_lN3cub18CUB_300001_SM_100013GridEvenShareIlEENSV_9GridQueueIyEESS_EEEvDpT0_,(.L_x_940 - _ZN6thrust24THRUST_300001_SM_1000_NS8cuda_cub4core6detail13_kernel_agentINS1_8__reduce11ReduceAgentINS0_12zip_iteratorIN4cuda3std3__45tupleIJNS0_6detail15normal_iteratorINS0_10device_ptrIfEEEENS0_17counting_iteratorIlNS0_11use_defaultESI_SI_EEEEEEEPNSB_IJflEEESM_lNS1_9__extrema9arg_max_fIflNSA_4lessIfEEEEEEJSL_SN_lN3cub18CUB_300001_SM_100013GridEvenShareIlEENSV_9GridQueueIyEESS_EEEvDpT0_)
        .other          _ZN6thrust24THRUST_300001_SM_1000_NS8cuda_cub4core6detail13_kernel_agentINS1_8__reduce11ReduceAgentINS0_12zip_iteratorIN4cuda3std3__45tupleIJNS0_6detail15normal_iteratorINS0_10device_ptrIfEEEENS0_17counting_iteratorIlNS0_11use_defaultESI_SI_EEEEEEEPNSB_IJflEEESM_lNS1_9__extrema9arg_max_fIflNSA_4lessIfEEEEEEJSL_SN_lN3cub18CUB_300001_SM_100013GridEvenShareIlEENSV_9GridQueueIyEESS_EEEvDpT0_,@"STO_CUDA_ENTRY STV_DEFAULT"
_ZN6thrust24THRUST_300001_SM_1000_NS8cuda_cub4core6detail13_kernel_agentINS1_8__reduce11ReduceAgentINS0_12zip_iteratorIN4cuda3std3__45tupleIJNS0_6detail15normal_iteratorINS0_10device_ptrIfEEEENS0_17counting_iteratorIlNS0_11use_defaultESI_SI_EEEEEEEPNSB_IJflEEESM_lNS1_9__extrema9arg_max_fIflNSA_4lessIfEEEEEEJSL_SN_lN3cub18CUB_300001_SM_100013GridEvenShareIlEENSV_9GridQueueIyEESS_EEEvDpT0_:
.text._ZN6thrust24THRUST_300001_SM_1000_NS8cuda_cub4core6detail13_kernel_agentINS1_8__reduce11ReduceAgentINS0_12zip_iteratorIN4cuda3std3__45tupleIJNS0_6detail15normal_iteratorINS0_10device_ptrIfEEEENS0_17counting_iteratorIlNS0_11use_defaultESI_SI_EEEEEEEPNSB_IJflEEESM_lNS1_9__extrema9arg_max_fIflNSA_4lessIfEEEEEEJSL_SN_lN3cub18CUB_300001_SM_100013GridEvenShareIlEENSV_9GridQueueIyEESS_EEEvDpT0_:
[----:B------:R-:W-:Y:S01]  /*0000*/  LDC R1, c[0x0][0x37c] ;  /* 0x0000df00ff017b82 */ /* 0x000fe20000000800 */
[----:B------:R-:W0:Y:S01]  /*0010*/  S2R R0, SR_CTAID.X ;  /* 0x0000000000007919 */ /* 0x000e220000002500 */
[----:B------:R-:W1:Y:S01]  /*0020*/  LDCU.64 UR4, c[0x0][0x398] ;  /* 0x00007300ff0477ac */ /* 0x000e620008000a00 */
[----:B------:R-:W-:Y:S01]  /*0030*/  BSSY.RECONVERGENT B0, `(.L_x_319) ;  /* 0x00005a5000007945 */ /* 0x000fe20003800200 */
[----:B------:R-:W2:Y:S01]  /*0040*/  LDCU UR6, c[0x0][0x370] ;  /* 0x00006e00ff0677ac */ /* 0x000ea20008000800 */
[----:B------:R-:W3:Y:S01]  /*0050*/  LDCU.64 UR10, c[0x0][0x358] ;  /* 0x00006b00ff0a77ac */ /* 0x000ee20008000a00 */
[----:B-1----:R-:W-:Y:S02]  /*0060*/  IMAD.U32 R7, RZ, RZ, UR4 ;  /* 0x00000004ff077e24 */ /* 0x002fe4000f8e00ff */
[----:B------:R-:W-:Y:S01]  /*0070*/  IMAD.U32 R18, RZ, RZ, UR5 ;  /* 0x00000005ff127e24 */ /* 0x000fe2000f8e00ff */
[----:B--2---:R-:W-:Y:S01]  /*0080*/  UIMAD UR6, UR6, 0x500, URZ ;  /* 0x00000500060678a4 */ /* 0x004fe2000f8e02ff */
[----:B0-----:R-:W-:-:S05]  /*0090*/  IMAD R6, R0, 0x500, RZ ;  /* 0x0000050000067824 */ /* 0x001fca00078e02ff */
[----:B------:R-:W-:-:S04]  /*00a0*/  IADD3 R2, P1, PT, R6, 0x500, RZ ;  /* 0x0000050006027810 */ /* 0x000fc80007f3e0ff */
[----:B------:R-:W-:Y:S01]  /*00b0*/  ISETP.GT.U32.AND P0, PT, R2, R7, PT ;  /* 0x000000070200720c */ /* 0x000fe20003f04070 */
[----:B------:R-:W-:-:S05]  /*00c0*/  IMAD.X R3, RZ, RZ, RZ, P1 ;  /* 0x000000ffff037224 */ /* 0x000fca00008e06ff */
[----:B------:R-:W-:-:S13]  /*00d0*/  ISETP.GT.AND.EX P0, PT, R3, R18, PT, P0 ;  /* 0x000000120300720c */ /* 0x000fda0003f04300 */
[----:B---3--:R-:W-:Y:S05]  /*00e0*/  @!P0 BRA `(.L_x_320) ;  /* 0x0000003000d48947 */ /* 0x008fea0003800000 */
[----:B------:R-:W0:Y:S01]  /*00f0*/  S2R R9, SR_TID.X ;  /* 0x0000000000097919 */ /* 0x000e220000002100 */
[----:B------:R-:W-:Y:S01]  /*0100*/  IMAD.IADD R10, R7, 0x1, -R6 ;  /* 0x00000001070a7824 */ /* 0x000fe200078e0a06 */
[----:B------:R-:W-:Y:S01]  /*0110*/  BSSY.RECONVERGENT B1, `(.L_x_321) ;  /* 0x0000010000017945 */ /* 0x000fe20003800200 */
[----:B------:R-:W-:Y:S02]  /*0120*/  IMAD.MOV.U32 R12, RZ, RZ, RZ ;  /* 0x000000ffff0c7224 */ /* 0x000fe400078e00ff */
[----:B------:R-:W-:Y:S02]  /*0130*/  IMAD.MOV.U32 R11, RZ, RZ, RZ ;  /* 0x000000ffff0b7224 */ /* 0x000fe400078e00ff */
[----:B------:R-:W-:Y:S01]  /*0140*/  IMAD.MOV.U32 R8, RZ, RZ, RZ ;  /* 0x000000ffff087224 */ /* 0x000fe200078e00ff */
[----:B0-----:R-:W-:Y:S01]  /*0150*/  ISETP.GE.AND P0, PT, R9, R10, PT ;  /* 0x0000000a0900720c */ /* 0x001fe20003f06270 */
[----:B------:R-:W-:-:S12]  /*0160*/  IMAD.MOV.U32 R13, RZ, RZ, R9 ;  /* 0x000000ffff0d7224 */ /* 0x000fd800078e0009 */
[----:B------:R-:W-:Y:S05]  /*0170*/  @P0 BRA `(.L_x_322) ;  /* 0x0000000000240947 */ /* 0x000fea0003800000 */
[----:B------:R-:W0:Y:S01]  /*0180*/  LDCU.128 UR4, c[0x0][0x380] ;  /* 0x00007000ff0477ac */ /* 0x000e220008000c00 */
[----:B------:R-:W-:-:S05]  /*0190*/  IADD3 R11, P0, PT, R6, R9, RZ ;  /* 0x00000009060b7210 */ /* 0x000fca0007f1e0ff */
[----:B------:R-:W-:Y:S01]  /*01a0*/  IMAD.X R8, RZ, RZ, RZ, P0 ;  /* 0x000000ffff087224 */ /* 0x000fe200000e06ff */
[----:B0-----:R-:W-:-:S04]  /*01b0*/  LEA R2, P1, R11, UR4, 0x2 ;  /* 0x000000040b027c11 */ /* 0x001fc8000f8210ff */
[----:B------:R-:W-:-:S05]  /*01c0*/  LEA.HI.X R3, R11, UR5, R8, 0x2, P1 ;  /* 0x000000050b037c11 */ /* 0x000fca00088f1408 */
[----:B------:R0:W5:Y:S01]  /*01d0*/  LDG.E R12, desc[UR10][R2.64] ;  /* 0x0000000a020c7981 */ /* 0x000162000c1e1900 */
[----:B------:R-:W-:Y:S01]  /*01e0*/  IADD3 R11, P0, PT, R11, UR6, RZ ;  /* 0x000000060b0b7c10 */ /* 0x000fe2000ff1e0ff */
[----:B------:R-:W-:-:S03]  /*01f0*/  VIADD R13, R9, 0x100 ;  /* 0x00000100090d7836 */ /* 0x000fc60000000000 */
[----:B------:R-:W-:-:S09]  /*0200*/  IADD3.X R8, PT, PT, R8, UR7, RZ, P0, !PT ;  /* 0x0000000708087c10 */ /* 0x000fd200087fe4ff */
.L_x_322:
[----:B------:R-:W-:Y:S05]  /*0210*/  BSYNC.RECONVERGENT B1 ;  /* 0x0000000000017941 */ /* 0x000fea0003800200 */
.L_x_321:
[----:B------:R-:W-:Y:S01]  /*0220*/  ISETP.GE.AND P0, PT, R13, R10, PT ;  /* 0x0000000a0d00720c */ /* 0x000fe20003f06270 */
[----:B------:R-:W-:-:S12]  /*0230*/  BSSY.RECONVERGENT B1, `(.L_x_323) ;  /* 0x0000099000017945 */ /* 0x000fd80003800200 */
[----:B------:R-:W-:Y:S05]  /*0240*/  @P0 BRA `(.L_x_324) ;  /* 0x00000008005c0947 */ /* 0x000fea0003800000 */
[----:B0-----:R-:W-:Y:S01]  /*0250*/  LOP3.LUT R2, RZ, R13, RZ, 0x33, !PT ;  /* 0x0000000dff027212 */ /* 0x001fe200078e33ff */
[----:B------:R-:W-:Y:S03]  /*0260*/  BSSY.RECONVERGENT B2, `(.L_x_325) ;  /* 0x000002e000027945 */ /* 0x000fe60003800200 */
[----:B------:R-:W-:-:S04]  /*0270*/  IADD3 R15, PT, PT, -R6, R7, R2 ;  /* 0x00000007060f7210 */ /* 0x000fc80007ffe102 */
[----:B------:R-:W-:-:S04]  /*0280*/  LOP3.LUT R2, R15, 0x300, RZ, 0xc0, !PT ;  /* 0x000003000f027812 */ /* 0x000fc800078ec0ff */
[----:B------:R-:W-:-:S13]  /*0290*/  ISETP.NE.AND P0, PT, R2, 0x300, PT ;  /* 0x000003000200780c */ /* 0x000fda0003f05270 */
[----:B------:R-:W-:Y:S05]  /*02a0*/  @!P0 BRA `(.L_x_326) ;  /* 0x0000000000a48947 */ /* 0x000fea0003800000 */
[----:B------:R-:W0:Y:S01]  /*02b0*/  LDCU.128 UR4, c[0x0][0x380] ;  /* 0x00007000ff0477ac */ /* 0x000e220008000c00 */
[----:B------:R-:W-:Y:S02]  /*02c0*/  IADD3 R3, P0, PT, R6, R13, RZ ;  /* 0x0000000d06037210 */ /* 0x000fe40007f1e0ff */
[----:B------:R-:W-:-:S03]  /*02d0*/  LEA.HI R2, R15, 0x1, RZ, 0x18 ;  /* 0x000000010f027811 */ /* 0x000fc600078fc0ff */
[----:B------:R-:W-:Y:S01]  /*02e0*/  IMAD.X R14, RZ, RZ, RZ, P0 ;  /* 0x000000ffff0e7224 */ /* 0x000fe200000e06ff */
[----:B------:R-:W-:-:S05]  /*02f0*/  LOP3.LUT R2, R2, 0x3, RZ, 0xc0, !PT ;  /* 0x0000000302027812 */ /* 0x000fca00078ec0ff */
[----:B------:R-:W-:Y:S01]  /*0300*/  IMAD.MOV R4, RZ, RZ, -R2 ;  /* 0x000000ffff047224 */ /* 0x000fe200078e0a02 */
[C---:B0-----:R-:W-:Y:S02]  /*0310*/  LEA R5, P2, R3.reuse, UR4, 0x2 ;  /* 0x0000000403057c11 */ /* 0x041fe4000f8410ff */
[C---:B------:R-:W-:Y:S02]  /*0320*/  IADD3 R7, P1, PT, R3.reuse, UR6, RZ ;  /* 0x0000000603077c10 */ /* 0x040fe4000ff3e0ff */
[----:B------:R-:W-:Y:S02]  /*0330*/  LEA.HI.X R3, R3, UR5, R14, 0x2, P2 ;  /* 0x0000000503037c11 */ /* 0x000fe400090f140e */
[----:B------:R-:W-:-:S09]  /*0340*/  IADD3.X R14, PT, PT, R14, UR7, RZ, P1, !PT ;  /* 0x000000070e0e7c10 */ /* 0x000fd20008ffe4ff */
.L_x_329:
[----:B------:R-:W-:-:S05]  /*0350*/  IMAD.MOV.U32 R2, RZ, RZ, R5 ;  /* 0x000000ffff027224 */ /* 0x000fca00078e0005 */
[----:B------:R-:W2:Y:S01]  /*0360*/  LDG.E R19, desc[UR10][R2.64] ;  /* 0x0000000a02137981 */ /* 0x000ea2000c1e1900 */
[----:B------:R-:W-:Y:S01]  /*0370*/  VIADD R4, R4, 0x1 ;  /* 0x0000000104047836 */ /* 0x000fe20000000000 */
[----:B------:R-:W-:Y:S01]  /*0380*/  BSSY.RECONVERGENT B3, `(.L_x_327) ;  /* 0x0000016000037945 */ /* 0x000fe20003800200 */
[----:B------:R-:W-:Y:S01]  /*0390*/  IMAD.MOV.U32 R18, RZ, RZ, R11 ;  /* 0x000000ffff127224 */ /* 0x000fe200078e000b */
[----:B------:R-:W-:Y:S01]  /*03a0*/  IADD3 R5, P3, PT, R5, 0x400, RZ ;  /* 0x0000040005057810 */ /* 0x000fe20007f7e0ff */
[----:B------:R-:W-:Y:S01]  /*03b0*/  IMAD.MOV.U32 R17, RZ, RZ, R8 ;  /* 0x000000ffff117224 */ /* 0x000fe200078e0008 */
[----:B------:R-:W-:Y:S01]  /*03c0*/  ISETP.NE.AND P2, PT, R4, RZ, PT ;  /* 0x000000ff0400720c */ /* 0x000fe20003f45270 */
[----:B-----5:R-:W-:Y:S02]  /*03d0*/  IMAD.MOV.U32 R16, RZ, RZ, R12 ;  /* 0x000000ffff107224 */ /* 0x020fe400078e000c */
[----:B------:R-:W-:Y:S02]  /*03e0*/  IMAD.MOV.U32 R11, RZ, RZ, R7 ;  /* 0x000000ffff0b7224 */ /* 0x000fe400078e0007 */
[----:B------:R-:W-:Y:S01]  /*03f0*/  IMAD.MOV.U32 R8, RZ, RZ, R14 ;  /* 0x000000ffff087224 */ /* 0x000fe200078e000e */
[----:B--2---:R-:W-:Y:S01]  /*0400*/  FSETP.GEU.AND P0, PT, R12, R19, PT ;  /* 0x000000130c00720b */ /* 0x004fe20003f0e000 */
[----:B------:R-:W-:-:S12]  /*0410*/  IMAD.MOV.U32 R12, RZ, RZ, R19 ;  /* 0x000000ffff0c7224 */ /* 0x000fd800078e0013 */
        /* <DEDUP_REMOVED lines=12> */
.L_x_328:
[----:B------:R-:W-:Y:S05]  /*04e0*/  BSYNC.RECONVERGENT B3 ;  /* 0x0000000000037941 */ /* 0x000fea0003800200 */
.L_x_327:
[----:B------:R-:W-:Y:S01]  /*04f0*/  IADD3 R7, P0, PT, R7, 0x100, RZ ;  /* 0x0000010007077810 */ /* 0x000fe20007f1e0ff */
[----:B------:R-:W-:Y:S02]  /*0500*/  VIADD R13, R13, 0x100 ;  /* 0x000001000d0d7836 */ /* 0x000fe40000000000 */
[----:B------:R-:W-:Y:S02]  /*0510*/  IMAD.X R3, RZ, RZ, R3, P3 ;  /* 0x000000ffff037224 */ /* 0x000fe400018e0603 */
[----:B------:R-:W-:Y:S01]  /*0520*/  IMAD.X R14, RZ, RZ, R14, P0 ;  /* 0x000000ffff0e7224 */ /* 0x000fe200000e060e */
[----:B------:R-:W-:Y:S07]  /*0530*/  @P2 BRA `(.L_x_329) ;  /* 0xfffffffc00842947 */ /* 0x000fee000383ffff */
.L_x_326:
[----:B------:R-:W-:Y:S05]  /*0540*/  BSYNC.RECONVERGENT B2 ;  /* 0x0000000000027941 */ /* 0x000fea0003800200 */
.L_x_325:
[----:B------:R-:W-:-:S13]  /*0550*/  ISETP.GE.U32.AND P0, PT, R15, 0x300, PT ;  /* 0x000003000f00780c */ /* 0x000fda0003f06070 */
[----:B------:R-:W-:Y:S05]  /*0560*/  @!P0 BRA `(.L_x_324) ;  /* 0x0000000400948947 */ /* 0x000fea0003800000 */
[----:B------:R-:W0:Y:S01]  /*0570*/  LDC.64 R4, c[0x0][0x380] ;  /* 0x0000e000ff047b82 */ /* 0x000e220000000a00 */
[----:B------:R-:W-:-:S07]  /*0580*/  VIADD R7, R13, 0x200 ;  /* 0x000002000d077836 */ /* 0x000fce0000000000 */
[----:B------:R-:W1:Y:S02]  /*0590*/  LDC.64 R2, c[0x0][0x388] ;  /* 0x0000e200ff027b82 */ /* 0x000e640000000a00 */
.L_x_338:
[----:B------:R-:W-:-:S05]  /*05a0*/  VIADD R13, R7, 0xfffffe00 ;  /* 0xfffffe00070d7836 */ /* 0x000fca0000000000 */
[----:B------:R-:W-:-:S04]  /*05b0*/  IADD3 R19, P0, PT, R6, R13, RZ ;  /* 0x0000000d06137210 */ /* 0x000fc80007f1e0ff */
[----:B------:R-:W-:Y:S02]  /*05c0*/  LEA.HI.X.SX32 R18, R13, RZ, 0x1, P0 ;  /* 0x000000ff0d127211 */ /* 0x000fe400000f0eff */
[----:B0-----:R-:W-:-:S04]  /*05d0*/  LEA R16, P0, R19, R4, 0x2 ;  /* 0x0000000413107211 */ /* 0x001fc800078010ff */
[----:B------:R-:W-:-:S05]  /*05e0*/  LEA.HI.X R17, R19, R5, R18, 0x2, P0 ;  /* 0x0000000513117211 */ /* 0x000fca00000f1412 */
[----:B------:R-:W2:Y:S04]  /*05f0*/  LDG.E R25, desc[UR10][R16.64] ;  /* 0x0000000a10197981 */ /* 0x000ea8000c1e1900 */
[----:B-----5:R0:W5:Y:S04]  /*0600*/  LDG.E R15, desc[UR10][R16.64+0x400] ;  /* 0x0004000a100f7981 */ /* 0x020168000c1e1900 */
[----:B------:R0:W5:Y:S04]  /*0610*/  LDG.E R13, desc[UR10][R16.64+0x800] ;  /* 0x0008000a100d7981 */ /* 0x000168000c1e1900 */
[----:B------:R0:W5:Y:S01]  /*0620*/  LDG.E R14, desc[UR10][R16.64+0xc00] ;  /* 0x000c000a100e7981 */ /* 0x000162000c1e1900 */
[----:B-1----:R-:W-:Y:S01]  /*0630*/  IADD3 R20, P1, PT, R19, R2, RZ ;  /* 0x0000000213147210 */ /* 0x002fe20007f3e0ff */
[----:B------:R-:W-:Y:S01]  /*0640*/  BSSY.RECONVERGENT B2, `(.L_x_330) ;  /* 0x0000013000027945 */ /* 0x000fe20003800200 */
[----:B------:R-:W-:-:S03]  /*0650*/  VIADD R19, R7, 0xffffff00 ;  /* 0xffffff0007137836 */ /* 0x000fc60000000000 */
[----:B------:R-:W-:Y:S02]  /*0660*/  IMAD.X R23, R18, 0x1, R3, P1 ;  /* 0x0000000112177824 */ /* 0x000fe400008e0603 */
[----:B------:R-:W-:Y:S02]  /*0670*/  IMAD.MOV.U32 R21, RZ, RZ, R20 ;  /* 0x000000ffff157224 */ /* 0x000fe400078e0014 */
[----:B------:R-:W-:Y:S01]  /*0680*/  IMAD.MOV.U32 R22, RZ, RZ, R23 ;  /* 0x000000ffff167224 */ /* 0x000fe200078e0017 */
[----:B--2---:R-:W-:Y:S01]  /*0690*/  FSETP.GEU.AND P0, PT, R12, R25, PT ;  /* 0x000000190c00720b */ /* 0x004fe20003f0e000 */
[----:B------:R-:W-:-:S12]  /*06a0*/  IMAD.MOV.U32 R18, RZ, RZ, R25 ;  /* 0x000000ffff127224 */ /* 0x000fd800078e0019 */
[----:B0-----:R-:W-:Y:S05]  /*06b0*/  @!P0 BRA `(.L_x_331) ;  /* 0x00000000002c8947 */ /* 0x001fea0003800000 */
        /* <DEDUP_REMOVED lines=11> */
.L_x_331:
[----:B------:R-:W-:Y:S05]  /*0770*/  BSYNC.RECONVERGENT B2 ;  /* 0x0000000000027941 */ /* 0x000fea0003800200 */
.L_x_330:
[----:B-----5:R-:W-:Y:S01]  /*0780*/  FSETP.GEU.AND P0, PT, R18, R15, PT ;  /* 0x0000000f1200720b */ /* 0x020fe20003f0e000 */
[----:B------:R-:W-:Y:S01]  /*0790*/  BSSY.RECONVERGENT B2, `(.L_x_332) ;  /* 0x0000013000027945 */ /* 0x000fe20003800200 */
[----:B------:R-:W-:Y:S02]  /*07a0*/  SHF.R.S32.HI R8, RZ, 0x1f, R19 ;  /* 0x0000001fff087819 */ /* 0x000fe40000011413 */
[----:B------:R-:W-:-:S04]  /*07b0*/  IADD3 R12, P1, P2, R19, R2, R6 ;  /* 0x00000002130c7210 */ /* 0x000fc80007a3e006 */
[----:B------:R-:W-:Y:S01]  /*07c0*/  IADD3.X R11, PT, PT, R8, R3, RZ, P1, P2 ;  /* 0x00000003080b7210 */ /* 0x000fe20000fe44ff */
[----:B------:R-:W-:Y:S02]  /*07d0*/  IMAD.MOV.U32 R19, RZ, RZ, R12 ;  /* 0x000000ffff137224 */ /* 0x000fe400078e000c */
[----:B------:R-:W-:Y:S02]  /*07e0*/  IMAD.MOV.U32 R8, RZ, RZ, R15 ;  /* 0x000000ffff087224 */ /* 0x000fe400078e000f */
[----:B------:R-:W-:Y:S01]  /*07f0*/  IMAD.MOV.U32 R20, RZ, RZ, R11 ;  /* 0x000000ffff147224 */ /* 0x000fe200078e000b */
[----:B------:R-:W-:Y:S06]  /*0800*/  @!P0 BRA `(.L_x_333) ;  /* 0x00000000002c8947 */ /* 0x000fec0003800000 */
        /* <DEDUP_REMOVED lines=11> */
.L_x_333:
[----:B------:R-:W-:Y:S05]  /*08c0*/  BSYNC.RECONVERGENT B2 ;  /* 0x0000000000027941 */ /* 0x000fea0003800200 */
.L_x_332:
[----:B------:R-:W-:Y:S01]  /*08d0*/  FSETP.GEU.AND P0, PT, R8, R13, PT ;  /* 0x0000000d0800720b */ /* 0x000fe20003f0e000 */
[C---:B------:R-:W-:Y:S01]  /*08e0*/  VIADD R11, R7.reuse, 0x100 ;  /* 0x00000100070b7836 */ /* 0x040fe20000000000 */
[----:B------:R-:W-:Y:S01]  /*08f0*/  SHF.R.S32.HI R12, RZ, 0x1f, R7 ;  /* 0x0000001fff0c7819 */ /* 0x000fe20000011407 */
[----:B------:R-:W-:Y:S01]  /*0900*/  BSSY.RECONVERGENT B2, `(.L_x_334) ;  /* 0x0000014000027945 */ /* 0x000fe20003800200 */
[-CC-:B------:R-:W-:Y:S01]  /*0910*/  IADD3 R18, P1, P4, R7, R2.reuse, R6.reuse ;  /* 0x0000000207127210 */ /* 0x180fe20007c3e006 */
[----:B------:R-:W-:Y:S01]  /*0920*/  IMAD.MOV.U32 R15, RZ, RZ, R13 ;  /* 0x000000ffff0f7224 */ /* 0x000fe200078e000d */
[----:B------:R-:W-:Y:S02]  /*0930*/  IADD3 R23, P2, P3, R11, R2, R6 ;  /* 0x000000020b177210 */ /* 0x000fe40007b5e006 */
[----:B------:R-:W-:Y:S01]  /*0940*/  IADD3.X R21, PT, PT, R12, R3, RZ, P1, P4 ;  /* 0x000000030c157210 */ /* 0x000fe20000fe84ff */
[----:B------:R-:W-:Y:S01]  /*0950*/  IMAD.MOV.U32 R16, RZ, RZ, R18 ;  /* 0x000000ffff107224 */ /* 0x000fe200078e0012 */
[----:B------:R-:W-:-:S03]  /*0960*/  SHF.R.S32.HI R12, RZ, 0x1f, R11 ;  /* 0x0000001fff0c7819 */ /* 0x000fc6000001140b */
        /* <DEDUP_REMOVED lines=13> */
.L_x_335:
[----:B------:R-:W-:Y:S05]  /*0a40*/  BSYNC.RECONVERGENT B2 ;  /* 0x0000000000027941 */ /* 0x000fea0003800200 */
.L_x_334:
[----:B------:R-:W-:Y:S01]  /*0a50*/  FSETP.GEU.AND P0, PT, R15, R14, PT ;  /* 0x0000000e0f00720b */ /* 0x000fe20003f0e000 */
[----:B------:R-:W-:Y:S01]  /*0a60*/  BSSY.RECONVERGENT B2, `(.L_x_336) ;  /* 0x0000011000027945 */ /* 0x000fe20003800200 */
[----:B------:R-:W-:Y:S01]  /*0a70*/  IADD3.X R18, PT, PT, R12, R3, RZ, P2, P3 ;  /* 0x000000030c127210 */ /* 0x000fe200017e64ff */
[----:B------:R-:W-:Y:S02]  /*0a80*/  IMAD.MOV.U32 R11, RZ, RZ, R23 ;  /* 0x000000ffff0b7224 */ /* 0x000fe400078e0017 */
[----:B------:R-:W-:Y:S02]  /*0a90*/  IMAD.MOV.U32 R12, RZ, RZ, R14 ;  /* 0x000000ffff0c7224 */ /* 0x000fe400078e000e */
[----:B------:R-:W-:-:S06]  /*0aa0*/  IMAD.MOV.U32 R8, RZ, RZ, R18 ;  /* 0x000000ffff087224 */ /* 0x000fcc00078e0012 */
        /* <DEDUP_REMOVED lines=12> */
.L_x_337:
[----:B------:R-:W-:Y:S05]  /*0b70*/  BSYNC.RECONVERGENT B2 ;  /* 0x0000000000027941 */ /* 0x000fea0003800200 */
.L_x_336:
[C---:B------:R-:W-:Y:S02]  /*0b80*/  VIADD R13, R7.reuse, 0x200 ;  /* 0x00000200070d7836 */ /* 0x040fe40000000000 */
[----:B------:R-:W-:-:S03]  /*0b90*/  VIADD R7, R7, 0x400 ;  /* 0x0000040007077836 */ /* 0x000fc60000000000 */
[----:B------:R-:W-:-:S13]  /*0ba0*/  ISETP.GE.AND P0, PT, R13, R10, PT ;  /* 0x0000000a0d00720c */ /* 0x000fda0003f06270 */
[----:B------:R-:W-:Y:S05]  /*0bb0*/  @!P0 BRA `(.L_x_338) ;  /* 0xfffffff800788947 */ /* 0x000fea000383ffff */
.L_x_324:
[----:B------:R-:W-:Y:S05]  /*0bc0*/  BSYNC.RECONVERGENT B1 ;  /* 0x0000000000017941 */ /* 0x000fea0003800200 */
.L_x_323:
[----:B------:R-:W-:-:S13]  /*0bd0*/  ISETP.GE.AND P0, PT, R10, 0x100, PT ;  /* 0x000001000a00780c */ /* 0x000fda0003f06270 */
[----:B------:R-:W-:Y:S05]  /*0be0*/  @!P0 BRA `(.L_x_339) ;  /* 0x00000010008c8947 */ /* 0x000fea0003800000 */
[----:B------:R-:W1:Y:S01]  /*0bf0*/  S2R R10, SR_LANEID ;  /* 0x00000000000a7919 */ /* 0x000e620000000000 */
[----:B------:R-:W-:Y:S01]  /*0c00*/  BSSY.RECONVERGENT B1, `(.L_x_340) ;  /* 0x000001b000017945 */ /* 0x000fe20003800200 */
[----:B------:R-:W-:Y:S01]  /*0c10*/  IMAD.MOV.U32 R6, RZ, RZ, R11 ;  /* 0x000000ffff067224 */ /* 0x000fe200078e000b */
[----:B0----5:R0:W2:Y:S01]  /*0c20*/  SHFL.DOWN PT, R3, R12, 0x1, 0x1f ;  /* 0x08201f000c037f89 */ /* 0x0210a200000e0000 */
[----:B------:R-:W-:Y:S02]  /*0c30*/  IMAD.MOV.U32 R7, RZ, RZ, R8 ;  /* 0x000000ffff077224 */ /* 0x000fe400078e0008 */
[----:B------:R-:W-:Y:S01]  /*0c40*/  IMAD.MOV.U32 R2, RZ, RZ, R12 ;  /* 0x000000ffff027224 */ /* 0x000fe200078e000c */
[----:B------:R0:W3:Y:S04]  /*0c50*/  SHFL.DOWN PT, R4, R11, 0x1, 0x1f ;  /* 0x08201f000b047f89 */ /* 0x0000e800000e0000 */
[----:B------:R0:W4:Y:S01]  /*0c60*/  SHFL.DOWN PT, R5, R8, 0x1, 0x1f ;  /* 0x08201f0008057f89 */ /* 0x00012200000e0000 */
[----:B-1----:R-:W-:-:S02]  /*0c70*/  ISETP.GT.AND P0, PT, R10, 0x1e, PT ;  /* 0x0000001e0a00780c */ /* 0x002fc40003f04270 */
[C---:B------:R-:W-:Y:S02]  /*0c80*/  ISETP.GT.AND P1, PT, R10.reuse, 0x1d, PT ;  /* 0x0000001d0a00780c */ /* 0x040fe40003f24270 */
[----:B------:R-:W-:-:S09]  /*0c90*/  ISETP.GT.AND P3, PT, R10, 0x1b, PT ;  /* 0x0000001b0a00780c */ /* 0x000fd20003f64270 */
[----:B0-234-:R-:W-:Y:S05]  /*0ca0*/  @P0 BRA `(.L_x_341) ;  /* 0x0000000000400947 */ /* 0x01dfea0003800000 */
        /* <DEDUP_REMOVED lines=16> */
.L_x_341:
[----:B------:R-:W-:Y:S05]  /*0db0*/  BSYNC.RECONVERGENT B1 ;  /* 0x0000000000017941 */ /* 0x000fea0003800200 */
.L_x_340:
        /* <DEDUP_REMOVED lines=27> */
.L_x_343:
[----:B------:R-:W-:Y:S05]  /*0f70*/  BSYNC.RECONVERGENT B1 ;  /* 0x0000000000017941 */ /* 0x000fea0003800200 */
.L_x_342:
        /* <DEDUP_REMOVED lines=9> */
[----:B0-----:R-:W-:Y:S02]  /*1010*/  IMAD.MOV.U32 R6, RZ, RZ, R11 ;  /* 0x000000ffff067224 */ /* 0x001fe400078e000b */
[----:B-1----:R-:W-:Y:S02]  /*1020*/  IMAD.MOV.U32 R7, RZ, RZ, R10 ;  /* 0x000000ffff077224 */ /* 0x002fe400078e000a */
        /* <DEDUP_REMOVED lines=13> */
.L_x_345:
[----:B------:R-:W-:Y:S05]  /*1100*/  BSYNC.RECONVERGENT B1 ;  /* 0x0000000000017941 */ /* 0x000fea0003800200 */
.L_x_344:
        /* <DEDUP_REMOVED lines=9> */
[----:B---3--:R-:W-:Y:S02]  /*11a0*/  IMAD.MOV.U32 R4, RZ, RZ, R13 ;  /* 0x000000ffff047224 */ /* 0x008fe400078e000d */
        /* <DEDUP_REMOVED lines=14> */
.L_x_347:
[----:B------:R-:W-:Y:S05]  /*1290*/  BSYNC.RECONVERGENT B1 ;  /* 0x0000000000017941 */ /* 0x000fea0003800200 */
.L_x_346:
[----:B0-----:R0:W0:Y:S01]  /*12a0*/  SHFL.DOWN PT, R2, R3, 0x10, 0x1f ;  /* 0x0a001f0003027f89 */ /* 0x00102200000e0000 */
[----:B------:R-:W-:Y:S01]  /*12b0*/  BSSY.RECONVERGENT B1, `(.L_x_348) ;  /* 0x0000017000017945 */ /* 0x000fe20003800200 */
[----:B--2---:R-:W-:Y:S02]  /*12c0*/  IMAD.MOV.U32 R7, RZ, RZ, R4 ;  /* 0x000000ffff077224 */ /* 0x004fe400078e0004 */
[----:B------:R2:W0:Y:S01]  /*12d0*/  SHFL.DOWN PT, R11, R4, 0x10, 0x1f ;  /* 0x0a001f00040b7f89 */ /* 0x00042200000e0000 */
[----:B----4-:R-:W-:Y:S02]  /*12e0*/  IMAD.MOV.U32 R8, RZ, RZ, R5 ;  /* 0x000000ffff087224 */ /* 0x010fe400078e0005 */
[----:B------:R-:W-:Y:S01]  /*12f0*/  IMAD.MOV.U32 R6, RZ, RZ, R3 ;  /* 0x000000ffff067224 */ /* 0x000fe200078e0003 */
[----:B-1----:R2:W1:Y:S01]  /*1300*/  SHFL.DOWN PT, R10, R5, 0x10, 0x1f ;  /* 0x0a001f00050a7f89 */ /* 0x00246200000e0000 */
[----:B------:R-:W-:Y:S05]  /*1310*/  @P4 BRA `(.L_x_349) ;  /* 0x0000000000404947 */ /* 0x000fea0003800000 */
[----:B0-----:R-:W-:Y:S01]  /*1320*/  FSETP.GEU.AND P0, PT, R3, R2, PT ;  /* 0x000000020300720b */ /* 0x001fe20003f0e000 */
[----:B------:R-:W-:Y:S02]  /*1330*/  IMAD.MOV.U32 R7, RZ, RZ, R11 ;  /* 0x000000ffff077224 */ /* 0x000fe400078e000b */
        /* <DEDUP_REMOVED lines=14> */
.L_x_349:
[----:B------:R-:W-:Y:S05]  /*1420*/  BSYNC.RECONVERGENT B1 ;  /* 0x0000000000017941 */ /* 0x000fea0003800200 */
.L_x_348:
[----:B------:R-:W-:Y:S04]  /*1430*/  BSSY.RECONVERGENT B1, `(.L_x_350) ;  /* 0x000000c000017945 */ /* 0x000fe80003800200 */
[----:B------:R-:W-:Y:S05]  /*1440*/  @P2 BRA `(.L_x_351) ;  /* 0x0000000000282947 */ /* 0x000fea0003800000 */
[----:B--2---:R-:W2:Y:S01]  /*1450*/  S2R R4, SR_CgaCtaId ;  /* 0x0000000000047919 */ /* 0x004ea20000008800 */
        /* <DEDUP_REMOVED lines=9> */
.L_x_351:
[----:B------:R-:W-:Y:S05]  /*14f0*/  BSYNC.RECONVERGENT B1 ;  /* 0x0000000000017941 */ /* 0x000fea0003800200 */
.L_x_350:
[----:B------:R-:W-:Y:S01]  /*1500*/  BAR.SYNC.DEFER_BLOCKING 0x0 ;  /* 0x0000000000007b1d */ /* 0x000fe20000010000 */
[----:B------:R-:W-:-:S13]  /*1510*/  ISETP.NE.AND P2, PT, R9, RZ, PT ;  /* 0x000000ff0900720c */ /* 0x000fda0003f45270 */
[----:B------:R-:W-:Y:S05]  /*1520*/  @P2 BRA `(.L_x_352) ;  /* 0x0000004400542947 */ /* 0x000fea0003800000 */
[----:B0---4-:R-:W0:Y:S01]  /*1530*/  S2R R3, SR_CgaCtaId ;  /* 0x0000000000037919 */ /* 0x011e220000008800 */
[----:B------:R-:W-:Y:S01]  /*1540*/  MOV R2, 0x400 ;  /* 0x0000040000027802 */ /* 0x000fe20000000f00 */
[----:B------:R-:W-:Y:S03]  /*1550*/  BSSY.RECONVERGENT B1, `(.L_x_353) ;  /* 0x0000016000017945 */ /* 0x000fe60003800200 */
[----:B0-----:R-:W-:-:S05]  /*1560*/  LEA R26, R3, R2, 0x18 ;  /* 0x00000002031a7211 */ /* 0x001fca00078ec0ff */
[----:B--2---:R-:W0:Y:S04]  /*1570*/  LDS R5, [R26+0x18] ;  /* 0x000018001a057984 */ /* 0x004e280000000800 */
[----:B------:R2:W4:Y:S04]  /*1580*/  LDS.64 R2, [R26+0x20] ;  /* 0x000020001a027984 */ /* 0x0005280000000a00 */
[----:B------:R2:W1:Y:S04]  /*1590*/  LDS R22, [R26+0x28] ;  /* 0x000028001a167984 */ /* 0x0004680000000800 */
[----:B------:R2:W1:Y:S01]  /*15a0*/  LDS R16, [R26+0x38] ;  /* 0x000038001a107984 */ /* 0x0004620000000800 */
[----:B0-----:R-:W-:Y:S01]  /*15b0*/  FSETP.GEU.AND P0, PT, R6, R5, PT ;  /* 0x000000050600720b */ /* 0x001fe20003f0e000 */
[----:B------:R-:W-:-:S12]  /*15c0*/  IMAD.MOV.U32 R21, RZ, RZ, R5 ;  /* 0x000000ffff157224 */ /* 0x000fd800078e0005 */
[----:B-12-4-:R-:W-:Y:S05]  /*15d0*/  @!P0 BRA `(.L_x_354) ;  /* 0x0000000000348947 */ /* 0x016fea0003800000 */
        /* <DEDUP_REMOVED lines=13> */
.L_x_354:
[----:B------:R-:W-:Y:S05]  /*16b0*/  BSYNC.RECONVERGENT B1 ;  /* 0x0000000000017941 */ /* 0x000fea0003800200 */
.L_x_353:
        /* <DEDUP_REMOVED lines=21> */
[C---:B------:R-:W-:Y:S02]  /*1810*/  @P3 ISETP.LT.U32.AND P1, PT, R2.reuse, R6, PT ;  /* 0x000000060200320c */ /* 0x040fe40003f21070 */
[CC--:B------:R-:W-:Y:S02]  /*1820*/  @P3 ISETP.GE.AND.EX P0, PT, R3.reuse, R7.reuse, PT, P0 ;  /* 0x000000070300320c */ /* 0x0c0fe40003f06300 */
[----:B------:R-:W-:Y:S02]  /*1830*/  @P3 ISETP.LT.AND.EX P1, PT, R3, R7, PT, P1 ;  /* 0x000000070300320c */ /* 0x000fe40003f21310 */
[----:B------:R-:W-:Y:S02]  /*1840*/  @P3 FSEL R23, R21, R22, !P0 ;  /* 0x0000001615173208 */ /* 0x000fe40004000000 */
[----:B------:R-:W-:-:S02]  /*1850*/  @P3 SEL R25, R2, R6, P1 ;  /* 0x0000000602193207 */ /* 0x000fc40000800000 */
[----:B------:R-:W-:-:S07]  /*1860*/  @P3 SEL R24, R3, R7, P1 ;  /* 0x0000000703183207 */ /* 0x000fce0000800000 */
.L_x_356:
[----:B------:R-:W-:Y:S05]  /*1870*/  BSYNC.RECONVERGENT B1 ;  /* 0x0000000000017941 */ /* 0x000fea0003800200 */
.L_x_355:
        /* <DEDUP_REMOVED lines=17> */
.L_x_358:
[----:B------:R-:W-:Y:S05]  /*1990*/  BSYNC.RECONVERGENT B1 ;  /* 0x0000000000017941 */ /* 0x000fea0003800200 */
.L_x_357:
        /* <DEDUP_REMOVED lines=17> */
.L_x_360:
[----:B------:R-:W-:Y:S05]  /*1ab0*/  BSYNC.RECONVERGENT B1 ;  /* 0x0000000000017941 */ /* 0x000fea0003800200 */
.L_x_359:
        /* <DEDUP_REMOVED lines=17> */
.L_x_362:
[----:B------:R-:W-:Y:S05]  /*1bd0*/  BSYNC.RECONVERGENT B1 ;  /* 0x0000000000017941 */ /* 0x000fea0003800200 */
.L_x_361:
        /* <DEDUP_REMOVED lines=17> */
.L_x_364:
[----:B------:R-:W-:Y:S05]  /*1cf0*/  BSYNC.RECONVERGENT B1 ;  /* 0x0000000000017941 */ /* 0x000fea0003800200 */
.L_x_363:
        /* <DEDUP_REMOVED lines=18> */
.L_x_339:
[----:B------:R-:W1:Y:S01]  /*1e20*/  S2R R14, SR_LANEID ;  /* 0x00000000000e7919 */ /* 0x000e620000000000 */
[----:B0-----:R-:W-:Y:S01]  /*1e30*/  LOP3.LUT R2, R9, 0x3e0, RZ, 0xc0, !PT ;  /* 0x000003e009027812 */ /* 0x001fe200078ec0ff */
[----:B------:R-:W-:Y:S01]  /*1e40*/  BSSY.RECONVERGENT B1, `(.L_x_365) ;  /* 0x0000027000017945 */ /* 0x000fe20003800200 */
[----:B------:R-:W-:Y:S02]  /*1e50*/  IMAD.MOV.U32 R16, RZ, RZ, R8 ;  /* 0x000000ffff107224 */ /* 0x000fe400078e0008 */
[----:B------:R-:W-:Y:S01]  /*1e60*/  LOP3.LUT R5, RZ, R2, RZ, 0x33, !PT ;  /* 0x00000002ff057212 */ /* 0x000fe200078e33ff */
[----:B------:R-:W-:-:S05]  /*1e70*/  VIADD R3, R2, 0x20 ;  /* 0x0000002002037836 */ /* 0x000fca0000000000 */
[----:B------:R-:W-:Y:S01]  /*1e80*/  ISETP.GT.AND P0, PT, R3, R10, PT ;  /* 0x0000000a0300720c */ /* 0x000fe20003f04270 */
[----:B------:R-:W-:-:S05]  /*1e90*/  IMAD.IADD R3, R10, 0x1, R5 ;  /* 0x000000010a037824 */ /* 0x000fca00078e0205 */
[----:B------:R-:W-:-:S05]  /*1ea0*/  SEL R3, R3, 0x1f, P0 ;  /* 0x0000001f03037807 */ /* 0x000fca0000000000 */
[----:B-----5:R0:W2:Y:S04]  /*1eb0*/  SHFL.DOWN PT, R5, R12, 0x1, R3 ;  /* 0x082000000c057989 */ /* 0x0200a800000e0003 */
[----:B------:R0:W3:Y:S01]  /*1ec0*/  SHFL.DOWN PT, R7, R8, 0x1, R3 ;  /* 0x0820000008077989 */ /* 0x0000e200000e0003 */
[CC--:B-1----:R-:W-:Y:S01]  /*1ed0*/  ISETP.GE.AND P0, PT, R14.reuse, R3.reuse, PT ;  /* 0x000000030e00720c */ /* 0x0c2fe20003f06270 */
[C---:B------:R-:W-:Y:S01]  /*1ee0*/  VIADD R4, R14.reuse, 0x4 ;  /* 0x000000040e047836 */ /* 0x040fe20000000000 */
[C---:B------:R-:W-:Y:S01]  /*1ef0*/  ISETP.NE.AND P2, PT, R14.reuse, RZ, PT ;  /* 0x000000ff0e00720c */ /* 0x040fe20003f45270 */
[C---:B------:R-:W-:Y:S02]  /*1f00*/  VIADD R2, R14.reuse, 0x2 ;  /* 0x000000020e027836 */ /* 0x040fe40000000000 */
[----:B------:R-:W-:Y:S01]  /*1f10*/  VIADD R6, R14, 0x8 ;  /* 0x000000080e067836 */ /* 0x000fe20000000000 */
[-C--:B------:R-:W-:Y:S01]  /*1f20*/  ISETP.GT.AND P5, PT, R4, R3.reuse, PT ;  /* 0x000000030400720c */ /* 0x080fe20003fa4270 */
[----:B------:R-:W-:Y:S01]  /*1f30*/  VIADD R14, R14, 0x10 ;  /* 0x000000100e0e7836 */ /* 0x000fe20000000000 */
[----:B------:R0:W1:Y:S01]  /*1f40*/  SHFL.DOWN PT, R4, R11, 0x1, R3 ;  /* 0x082000000b047989 */ /* 0x00006200000e0003 */
[-C--:B------:R-:W-:Y:S01]  /*1f50*/  ISETP.GT.AND P1, PT, R2, R3.reuse, PT ;  /* 0x000000030200720c */ /* 0x080fe20003f24270 */
[----:B------:R-:W-:Y:S01]  /*1f60*/  IMAD.MOV.U32 R2, RZ, RZ, R12 ;  /* 0x000000ffff027224 */ /* 0x000fe200078e000c */
[-C--:B------:R-:W-:Y:S01]  /*1f70*/  ISETP.GT.AND P4, PT, R6, R3.reuse, PT ;  /* 0x000000030600720c */ /* 0x080fe20003f84270 */
[----:B------:R-:W-:Y:S01]  /*1f80*/  IMAD.MOV.U32 R6, RZ, RZ, R11 ;  /* 0x000000ffff067224 */ /* 0x000fe200078e000b */
[----:B------:R-:W-:Y:S01]  /*1f90*/  ISETP.GT.AND P3, PT, R14, R3, PT ;  /* 0x000000030e00720c */ /* 0x000fe20003f64270 */
[----:B--2---:R-:W-:-:S12]  /*1fa0*/  @P0 BRA `(.L_x_366) ;  /* 0x0000000000400947 */ /* 0x004fd80003800000 */
[----:B------:R-:W-:Y:S01]  /*1fb0*/  FSETP.GEU.AND P0, PT, R12, R5, PT ;  /* 0x000000050c00720b */ /* 0x000fe20003f0e000 */
        /* <DEDUP_REMOVED lines=15> */
.L_x_366:
[----:B------:R-:W-:Y:S05]  /*20b0*/  BSYNC.RECONVERGENT B1 ;  /* 0x0000000000017941 */ /* 0x000fea0003800200 */
.L_x_365:
[----:B------:R2:W4:Y:S01]  /*20c0*/  SHFL.DOWN PT, R5, R2, 0x2, R3 ;  /* 0x0840000002057989 */ /* 0x00052200000e0003 */
[----:B------:R-:W-:Y:S01]  /*20d0*/  BSSY.RECONVERGENT B1, `(.L_x_367) ;  /* 0x0000017000017945 */ /* 0x000fe20003800200 */
[----:B-1----:R-:W-:Y:S02]  /*20e0*/  IMAD.MOV.U32 R4, RZ, RZ, R2 ;  /* 0x000000ffff047224 */ /* 0x002fe400078e0002 */
[----:B---3--:R2:W1:Y:S01]  /*20f0*/  SHFL.DOWN PT, R7, R6, 0x2, R3 ;  /* 0x0840000006077989 */ /* 0x00846200000e0003 */
[----:B0-----:R-:W-:Y:S02]  /*2100*/  IMAD.MOV.U32 R12, RZ, RZ, R6 ;  /* 0x000000ffff0c7224 */ /* 0x001fe400078e0006 */
[----:B------:R-:W-:Y:S01]  /*2110*/  IMAD.MOV.U32 R14, RZ, RZ, R16 ;  /* 0x000000ffff0e7224 */ /* 0x000fe200078e0010 */
[----:B------:R2:W0:Y:S01]  /*2120*/  SHFL.DOWN PT, R11, R16, 0x2, R3 ;  /* 0x08400000100b7989 */ /* 0x00042200000e0003 */
[----:B------:R-:W-:Y:S05]  /*2130*/  @P1 BRA `(.L_x_368) ;  /* 0x0000000000401947 */ /* 0x000fea0003800000 */
[----:B----4-:R-:W-:Y:S01]  /*2140*/  FSETP.GEU.AND P0, PT, R2, R5, PT ;  /* 0x000000050200720b */ /* 0x010fe20003f0e000 */
[----:B------:R-:W-:Y:S02]  /*2150*/  IMAD.MOV.U32 R4, RZ, RZ, R5 ;  /* 0x000000ffff047224 */ /* 0x000fe400078e0005 */
[----:B-1----:R-:W-:Y:S02]  /*2160*/  IMAD.MOV.U32 R12, RZ, RZ, R7 ;  /* 0x000000ffff0c7224 */ /* 0x002fe400078e0007 */
        /* <DEDUP_REMOVED lines=13> */
.L_x_368:
[----:B------:R-:W-:Y:S05]  /*2240*/  BSYNC.RECONVERGENT B1 ;  /* 0x0000000000017941 */ /* 0x000fea0003800200 */
.L_x_367:
[----:B----4-:R3:W4:Y:S01]  /*2250*/  SHFL.DOWN PT, R5, R4, 0x4, R3 ;  /* 0x0880000004057989 */ /* 0x01072200000e0003 */
[----:B------:R-:W-:Y:S01]  /*2260*/  BSSY.RECONVERGENT B1, `(.L_x_369) ;  /* 0x0000017000017945 */ /* 0x000fe20003800200 */
[----:B--2---:R-:W-:Y:S02]  /*2270*/  IMAD.MOV.U32 R2, RZ, RZ, R4 ;  /* 0x000000ffff027224 */ /* 0x004fe400078e0004 */
[----:B-1----:R3:W1:Y:S01]  /*2280*/  SHFL.DOWN PT, R7, R12, 0x4, R3 ;  /* 0x088000000c077989 */ /* 0x00266200000e0003 */
[----:B------:R-:W-:Y:S02]  /*2290*/  IMAD.MOV.U32 R6, RZ, RZ, R12 ;  /* 0x000000ffff067224 */ /* 0x000fe400078e000c */
[----:B------:R-:W-:Y:S01]  /*22a0*/  IMAD.MOV.U32 R8, RZ, RZ, R14 ;  /* 0x000000ffff087224 */ /* 0x000fe200078e000e */
[----:B0-----:R3:W0:Y:S01]  /*22b0*/  SHFL.DOWN PT, R11, R14, 0x4, R3 ;  /* 0x088000000e0b7989 */ /* 0x00162200000e0003 */
        /* <DEDUP_REMOVED lines=17> */
.L_x_370:
[----:B------:R-:W-:Y:S05]  /*23d0*/  BSYNC.RECONVERGENT B1 ;  /* 0x0000000000017941 */ /* 0x000fea0003800200 */
.L_x_369:
[----:B----4-:R2:W4:Y:S01]  /*23e0*/  SHFL.DOWN PT, R5, R2, 0x8, R3 ;  /* 0x0900000002057989 */ /* 0x01052200000e0003 */
[----:B------:R-:W-:Y:S01]  /*23f0*/  BSSY.RECONVERGENT B1, `(.L_x_371) ;  /* 0x0000017000017945 */ /* 0x000fe20003800200 */
[----:B---3--:R-:W-:Y:S02]  /*2400*/  IMAD.MOV.U32 R4, RZ, RZ, R2 ;  /* 0x000000ffff047224 */ /* 0x008fe400078e0002 */
        /* <DEDUP_REMOVED lines=21> */
.L_x_372:
[----:B------:R-:W-:Y:S05]  /*2560*/  BSYNC.RECONVERGENT B1 ;  /* 0x0000000000017941 */ /* 0x000fea0003800200 */
.L_x_371:
[----:B----4-:R3:W4:Y:S01]  /*2570*/  SHFL.DOWN PT, R5, R4, 0x10, R3 ;  /* 0x0a00000004057989 */ /* 0x01072200000e0003 */
[----:B------:R-:W-:Y:S01]  /*2580*/  BSSY.RECONVERGENT B1, `(.L_x_373) ;  /* 0x0000017000017945 */ /* 0x000fe20003800200 */
[----:B--2---:R-:W-:Y:S02]  /*2590*/  IMAD.MOV.U32 R6, RZ, RZ, R4 ;  /* 0x000000ffff067224 */ /* 0x004fe400078e0004 */
[----:B0-----:R3:W0:Y:S01]  /*25a0*/  SHFL.DOWN PT, R11, R12, 0x10, R3 ;  /* 0x0a0000000c0b7989 */ /* 0x00162200000e0003 */
[----:B-1----:R-:W-:Y:S02]  /*25b0*/  IMAD.MOV.U32 R7, RZ, RZ, R12 ;  /* 0x000000ffff077224 */ /* 0x002fe400078e000c */
[----:B------:R-:W-:Y:S01]  /*25c0*/  IMAD.MOV.U32 R8, RZ, RZ, R14 ;  /* 0x000000ffff087224 */ /* 0x000fe200078e000e */
[----:B------:R3:W1:Y:S01]  /*25d0*/  SHFL.DOWN PT, R13, R14, 0x10, R3 ;  /* 0x0a0000000e0d7989 */ /* 0x00066200000e0003 */
        /* <DEDUP_REMOVED lines=17> */
.L_x_374:
[----:B------:R-:W-:Y:S05]  /*26f0*/  BSYNC.RECONVERGENT B1 ;  /* 0x0000000000017941 */ /* 0x000fea0003800200 */
.L_x_373:
[----:B------:R-:W-:Y:S04]  /*2700*/  BSSY.RECONVERGENT B1, `(.L_x_375) ;  /* 0x000000c000017945 */ /* 0x000fe80003800200 */
[----:B------:R-:W-:Y:S05]  /*2710*/  @P2 BRA `(.L_x_376) ;  /* 0x0000000000282947 */ /* 0x000fea0003800000 */
[----:B---3--:R-:W2:Y:S01]  /*2720*/  S2R R4, SR_CgaCtaId ;  /* 0x0000000000047919 */ /* 0x008ea20000008800 */
[----:B------:R-:W-:Y:S02]  /*2730*/  MOV R3, 0x400 ;  /* 0x0000040000037802 */ /* 0x000fe40000000f00 */
[----:B------:R-:W-:-:S04]  /*2740*/  SHF.R.U32.HI R2, RZ, 0x1, R9 ;  /* 0x00000001ff027819 */ /* 0x000fc80000011609 */
[----:B------:R-:W-:Y:S02]  /*2750*/  LOP3.LUT R2, R2, 0x1f0, RZ, 0xc0, !PT ;  /* 0x000001f002027812 */ /* 0x000fe400078ec0ff */
[----:B--2---:R-:W-:-:S05]  /*2760*/  LEA R3, R4, R3, 0x18 ;  /* 0x0000000304037211 */ /* 0x004fca00078ec0ff */
[----:B----4-:R-:W-:Y:S02]  /*2770*/  IMAD.IADD R5, R2, 0x1, R3 ;  /* 0x0000000102057824 */ /* 0x010fe400078e0203 */
[----:B------:R-:W-:Y:S02]  /*2780*/  IMAD.MOV.U32 R2, RZ, RZ, R7 ;  /* 0x000000ffff027224 */ /* 0x000fe400078e0007 */
[----:B------:R-:W-:Y:S01]  /*2790*/  IMAD.MOV.U32 R3, RZ, RZ, R8 ;  /* 0x000000ffff037224 */ /* 0x000fe200078e0008 */
[----:B------:R2:W-:Y:S04]  /*27a0*/  STS [R5+0x8], R6 ;  /* 0x0000080605007388 */ /* 0x0005e80000000800 */
[----:B------:R2:W-:Y:S02]  /*27b0*/  STS.64 [R5+0x10], R2 ;  /* 0x0000100205007388 */ /* 0x0005e40000000a00 */
.L_x_376:
[----:B------:R-:W-:Y:S05]  /*27c0*/  BSYNC.RECONVERGENT B1 ;  /* 0x0000000000017941 */ /* 0x000fea0003800200 */
.L_x_375:
[----:B------:R-:W-:Y:S01]  /*27d0*/  BAR.SYNC.DEFER_BLOCKING 0x0 ;  /* 0x0000000000007b1d */ /* 0x000fe20000010000 */
[----:B------:R-:W-:-:S13]  /*27e0*/  ISETP.NE.AND P2, PT, R9, RZ, PT ;  /* 0x000000ff0900720c */ /* 0x000fda0003f45270 */
[----:B------:R-:W-:Y:S05]  /*27f0*/  @P2 BRA `(.L_x_352) ;  /* 0x0000003000a02947 */ /* 0x000fea0003800000 */
[C---:B------:R-:W-:Y:S01]  /*2800*/  ISETP.GE.AND P0, PT, R10.reuse, 0x21, PT ;  /* 0x000000210a00780c */ /* 0x040fe20003f06270 */
[----:B--2---:R-:W-:Y:S01]  /*2810*/  IMAD.MOV.U32 R2, RZ, RZ, R6 ;  /* 0x000000ffff027224 */ /* 0x004fe200078e0006 */
[C---:B------:R-:W-:Y:S01]  /*2820*/  ISETP.GE.AND P5, PT, R10.reuse, 0x41, PT ;  /* 0x000000410a00780c */ /* 0x040fe20003fa6270 */
[----:B0-----:R-:W-:Y:S01]  /*2830*/  IMAD.MOV.U32 R11, RZ, RZ, R7 ;  /* 0x000000ffff0b7224 */ /* 0x001fe200078e0007 */
[C---:B------:R-:W-:Y:S01]  /*2840*/  ISETP.GE.AND P4, PT, R10.reuse, 0x61, PT ;  /* 0x000000610a00780c */ /* 0x040fe20003f86270 */
[----:B---3--:R-:W-:Y:S01]  /*2850*/  IMAD.MOV.U32 R4, RZ, RZ, R8 ;  /* 0x000000ffff047224 */ /* 0x008fe200078e0008 */
[----:B------:R-:W-:-:S07]  /*2860*/  ISETP.GE.AND P3, PT, R10, 0x81, PT ;  /* 0x000000810a00780c */ /* 0x000fce0003f66270 */
[----:B------:R-:W-:Y:S06]  /*2870*/  @!P0 BRA `(.L_x_377) ;  /* 0x00000000005c8947 */ /* 0x000fec0003800000 */
[----:B------:R-:W0:Y:S01]  /*2880*/  S2UR UR5, SR_CgaCtaId ;  /* 0x00000000000579c3 */ /* 0x000e220000008800 */
[----:B------:R-:W-:Y:S01]  /*2890*/  UMOV UR4, 0x400 ;  /* 0x0000040000047882 */ /* 0x000fe20000000000 */
[----:B------:R-:W-:Y:S01]  /*28a0*/  BSSY.RECONVERGENT B1, `(.L_x_377) ;  /* 0x0000014000017945 */ /* 0x000fe20003800200 */
        /* <DEDUP_REMOVED lines=19> */
.L_x_378:
[----:B------:R-:W-:Y:S05]  /*29e0*/  BSYNC.RECONVERGENT B1 ;  /* 0x0000000000017941 */ /* 0x000fea0003800200 */
.L_x_377:
[----:B------:R-:W-:Y:S02]  /*29f0*/  IMAD.MOV.U32 R3, RZ, RZ, R2 ;  /* 0x000000ffff037224 */ /* 0x000fe400078e0002 */
[----:B------:R-:W-:Y:S02]  /*2a00*/  IMAD.MOV.U32 R9, RZ, RZ, R11 ;  /* 0x000000ffff097224 */ /* 0x000fe400078e000b */
[----:B------:R-:W-:Y:S01]  /*2a10*/  IMAD.MOV.U32 R8, RZ, RZ, R4 ;  /* 0x000000ffff087224 */ /* 0x000fe200078e0004 */
[----:B------:R-:W-:Y:S06]  /*2a20*/  @!P5 BRA `(.L_x_379) ;  /* 0x00000000005cd947 */ /* 0x000fec0003800000 */
[----:B------:R-:W0:Y:S01]  /*2a30*/  S2UR UR5, SR_CgaCtaId ;  /* 0x00000000000579c3 */ /* 0x000e220000008800 */
[----:B------:R-:W-:Y:S01]  /*2a40*/  UMOV UR4, 0x400 ;  /* 0x0000040000047882 */ /* 0x000fe20000000000 */
[----:B------:R-:W-:Y:S01]  /*2a50*/  BSSY.RECONVERGENT B1, `(.L_x_379) ;  /* 0x0000014000017945 */ /* 0x000fe20003800200 */
[----:B0-----:R-:W-:-:S09]  /*2a60*/  ULEA UR4, UR5, UR4, 0x18 ;  /* 0x0000000405047291 */ /* 0x001fd2000f8ec0ff */
[----:B----4-:R-:W0:Y:S04]  /*2a70*/  LDS R5, [UR4+0x28] ;  /* 0x00002804ff057984 */ /* 0x010e280008000800 */
        /* <DEDUP_REMOVED lines=17> */
.L_x_380:
[----:B------:R-:W-:Y:S05]  /*2b90*/  BSYNC.RECONVERGENT B1 ;  /* 0x0000000000017941 */ /* 0x000fea0003800200 */
.L_x_379:
[C---:B------:R-:W-:Y:S01]  /*2ba0*/  ISETP.GE.AND P1, PT, R10.reuse, 0xa1, PT ;  /* 0x000000a10a00780c */ /* 0x040fe20003f26270 */
[----:B------:R-:W-:Y:S01]  /*2bb0*/  IMAD.MOV.U32 R2, RZ, RZ, R3 ;  /* 0x000000ffff027224 */ /* 0x000fe200078e0003 */
[C---:B------:R-:W-:Y:S01]  /*2bc0*/  ISETP.GE.AND P5, PT, R10.reuse, 0xc1, PT ;  /* 0x000000c10a00780c */ /* 0x040fe20003fa6270 */
[----:B------:R-:W-:Y:S01]  /*2bd0*/  IMAD.MOV.U32 R7, RZ, RZ, R9 ;  /* 0x000000ffff077224 */ /* 0x000fe200078e0009 */
[----:B------:R-:W-:Y:S01]  /*2be0*/  ISETP.GE.AND P6, PT, R10, 0xe1, PT ;  /* 0x000000e10a00780c */ /* 0x000fe20003fc6270 */
[----:B------:R-:W-:Y:S01]  /*2bf0*/  IMAD.MOV.U32 R6, RZ, RZ, R8 ;  /* 0x000000ffff067224 */ /* 0x000fe200078e0008 */
[----:B------:R-:W-:Y:S11]  /*2c00*/  @!P4 BRA `(.L_x_381) ;  /* 0x00000000005cc947 */ /* 0x000ff60003800000 */
        /* <DEDUP_REMOVED lines=15> */
[----:B------:R-:W-:-:S04]  /*2d00*/  @P4 ISETP.GE.U32.AND P0, PT, R9, R10, PT ;  /* 0x0000000a0900420c */ /* 0x000fc80003f06070 */
[----:B------:R-:W-:-:S04]  /*2d10*/  @P4 ISETP.GE.AND.EX P0, PT, R8, R11, PT, P0 ;  /* 0x0000000b0800420c */ /* 0x000fc80003f06300 */
[----:B------:R-:W-:Y:S02]  /*2d20*/  @P4 FSEL R2, R3, R4, !P0 ;  /* 0x0000000403024208 */ /* 0x000fe40004000000 */
[----:B------:R-:W-:-:S04]  /*2d30*/  @P4 ISETP.LT.U32.AND P0, PT, R9, R10, PT ;  /* 0x0000000a0900420c */ /* 0x000fc80003f01070 */
[----:B------:R-:W-:-:S04]  /*2d40*/  @P4 ISETP.LT.AND.EX P0, PT, R8, R11, PT, P0 ;  /* 0x0000000b0800420c */ /* 0x000fc80003f01300 */
[----:B------:R-:W-:Y:S02]  /*2d50*/  @P4 SEL R7, R9, R10, P0 ;  /* 0x0000000a09074207 */ /* 0x000fe40000000000 */
[----:B------:R-:W-:-:S07]  /*2d60*/  @P4 SEL R6, R8, R11, P0 ;  /* 0x0000000b08064207 */ /* 0x000fce0000000000 */
.L_x_382:
[----:B------:R-:W-:Y:S05]  /*2d70*/  BSYNC.RECONVERGENT B1 ;  /* 0x0000000000017941 */ /* 0x000fea0003800200 */
.L_x_381:
        /* <DEDUP_REMOVED lines=26> */
.L_x_384:
[----:B------:R-:W-:Y:S05]  /*2f20*/  BSYNC.RECONVERGENT B1 ;  /* 0x0000000000017941 */ /* 0x000fea0003800200 */
.L_x_383:
        /* <DEDUP_REMOVED lines=26> */
.L_x_386:
[----:B------:R-:W-:Y:S05]  /*30d0*/  BSYNC.RECONVERGENT B1 ;  /* 0x0000000000017941 */ /* 0x000fea0003800200 */
.L_x_385:
        /* <DEDUP_REMOVED lines=26> */
.L_x_388:
[----:B------:R-:W-:Y:S05]  /*3280*/  BSYNC.RECONVERGENT B1 ;  /* 0x0000000000017941 */ /* 0x000fea0003800200 */
.L_x_387:
[----:B------:R-:W-:Y:S02]  /*3290*/  IMAD.MOV.U32 R6, RZ, RZ, R3 ;  /* 0x000000ffff067224 */ /* 0x000fe400078e0003 */
[----:B------:R-:W-:Y:S02]  /*32a0*/  IMAD.MOV.U32 R7, RZ, RZ, R9 ;  /* 0x000000ffff077224 */ /* 0x000fe400078e0009 */
[----:B------:R-:W-:Y:S01]  /*32b0*/  IMAD.MOV.U32 R8, RZ, RZ, R4 ;  /* 0x000000ffff087224 */ /* 0x000fe200078e0004 */
[----:B------:R-:W-:Y:S06]  /*32c0*/  @!P6 BRA `(.L_x_352) ;  /* 0x0000002400ece947 */ /* 0x000fec0003800000 */
[----:B------:R-:W0:Y:S01]  /*32d0*/  S2UR UR5, SR_CgaCtaId ;  /* 0x00000000000579c3 */ /* 0x000e220000008800 */
[----:B------:R-:W-:Y:S02]  /*32e0*/  UMOV UR4, 0x400 ;  /* 0x0000040000047882 */ /* 0x000fe40000000000 */
        /* <DEDUP_REMOVED lines=21> */
.L_x_320:
[----:B------:R-:W0:Y:S01]  /*3440*/  S2R R11, SR_TID.X ;  /* 0x00000000000b7919 */ /* 0x000e220000002100 */
[----:B------:R-:W1:Y:S02]  /*3450*/  LDCU.128 UR12, c[0x0][0x380] ;  /* 0x00007000ff0c77ac */ /* 0x000e640008000c00 */
[----:B-1----:R-:W-:Y:S02]  /*3460*/  IMAD.U32 R12, RZ, RZ, UR12 ;  /* 0x0000000cff0c7e24 */ /* 0x002fe4000f8e00ff */
[----:B------:R-:W-:Y:S01]  /*3470*/  IMAD.U32 R13, RZ, RZ, UR13 ;  /* 0x0000000dff0d7e24 */ /* 0x000fe2000f8e00ff */
[----:B0-----:R-:W-:-:S05]  /*3480*/  IADD3 R3, P0, PT, R6, R11, RZ ;  /* 0x0000000b06037210 */ /* 0x001fca0007f1e0ff */
[----:B------:R-:W-:Y:S01]  /*3490*/  IMAD.X R4, RZ, RZ, RZ, P0 ;  /* 0x000000ffff047224 */ /* 0x000fe200000e06ff */
[----:B------:R-:W-:-:S04]  /*34a0*/  LEA R2, P0, R3, R12, 0x2 ;  /* 0x0000000c03027211 */ /* 0x000fc800078010ff */
[----:B------:R-:W-:-:S05]  /*34b0*/  LEA.HI.X R3, R3, R13, R4, 0x2, P0 ;  /* 0x0000000d03037211 */ /* 0x000fca00000f1404 */
[----:B------:R-:W2:Y:S04]  /*34c0*/  LDG.E R4, desc[UR10][R2.64] ;  /* 0x0000000a02047981 */ /* 0x000ea8000c1e1900 */
[----:B------:R-:W2:Y:S04]  /*34d0*/  LDG.E R5, desc[UR10][R2.64+0x400] ;  /* 0x0004000a02057981 */ /* 0x000ea8000c1e1900 */
[----:B------:R-:W3:Y:S04]  /*34e0*/  LDG.E R8, desc[UR10][R2.64+0x800] ;  /* 0x0008000a02087981 */ /* 0x000ee8000c1e1900 */
[----:B------:R-:W4:Y:S04]  /*34f0*/  LDG.E R9, desc[UR10][R2.64+0xc00] ;  /* 0x000c000a02097981 */ /* 0x000f28000c1e1900 */
[----:B------:R0:W5:Y:S01]  /*3500*/  LDG.E R10, desc[UR10][R2.64+0x1000] ;  /* 0x0010000a020a7981 */ /* 0x000162000c1e1900 */
[----:B------:R-:W-:-:S02]  /*3510*/  IMAD.U32 R14, RZ, RZ, UR14 ;  /* 0x0000000eff0e7e24 */ /* 0x000fc4000f8e00ff */
[----:B------:R-:W-:-:S03]  /*3520*/  IMAD.U32 R15, RZ, RZ, UR15 ;  /* 0x0000000fff0f7e24 */ /* 0x000fc6000f8e00ff */
[----:B0-----:R-:W-:-:S05]  /*3530*/  IADD3 R2, P4, PT, R6, R14, RZ ;  /* 0x0000000e06027210 */ /* 0x001fca0007f9e0ff */
[----:B------:R-:W-:Y:S01]  /*3540*/  IMAD.X R3, RZ, RZ, R15, P4 ;  /* 0x000000ffff037224 */ /* 0x000fe200020e060f */
[----:B--2---:R-:W-:-:S04]  /*3550*/  FSETP.GEU.AND P0, PT, R4, R5, PT ;  /* 0x000000050400720b */ /* 0x004fc80003f0e000 */
[----:B------:R-:W-:Y:S01]  /*3560*/  FSEL R5, R4, R5, P0 ;  /* 0x0000000504057208 */ /* 0x000fe20000000000 */
[----:B------:R-:W-:-:S03]  /*3570*/  VIADD R4, R11, 0x200 ;  /* 0x000002000b047836 */ /* 0x000fc60000000000 */
[----:B---3--:R-:W-:-:S04]  /*3580*/  FSETP.GEU.AND P1, PT, R5, R8, PT ;  /* 0x000000080500720b */ /* 0x008fc80003f2e000 */
[----:B------:R-:W-:-:S04]  /*3590*/  FSEL R8, R5, R8, P1 ;  /* 0x0000000805087208 */ /* 0x000fc80000800000 */
[----:B----4-:R-:W-:-:S04]  /*35a0*/  FSETP.GEU.AND P3, PT, R8, R9, PT ;  /* 0x000000090800720b */ /* 0x010fc80003f6e000 */
[----:B------:R-:W-:Y:S01]  /*35b0*/  FSEL R5, R8, R9, P3 ;  /* 0x0000000908057208 */ /* 0x000fe20001800000 */
[C---:B------:R-:W-:Y:S01]  /*35c0*/  VIADD R8, R11.reuse, 0x100 ;  /* 0x000001000b087836 */ /* 0x040fe20000000000 */
[----:B------:R-:W-:Y:S02]  /*35d0*/  LOP3.LUT R9, R11, 0x400, RZ, 0xfc, !PT ;  /* 0x000004000b097812 */ /* 0x000fe400078efcff */
[----:B-----5:R-:W-:Y:S02]  /*35e0*/  FSETP.GEU.AND P2, PT, R5, R10, PT ;  /* 0x0000000a0500720b */ /* 0x020fe40003f4e000 */
[----:B------:R-:W-:Y:S02]  /*35f0*/  @P1 SEL R4, R11, R8, P0 ;  /* 0x000000080b041207 */ /* 0x000fe40000000000 */
[----:B------:R-:W-:Y:S01]  /*3600*/  ISETP.LE.U32.AND P1, PT, R7, UR6, PT ;  /* 0x0000000607007c0c */ /* 0x000fe2000bf23070 */
[----:B------:R-:W-:-:S03]  /*3610*/  @!P3 VIADD R4, R11, 0x300 ;  /* 0x000003000b04b836 */ /* 0x000fc60000000000 */
[----:B------:R-:W-:-:S05]  /*3620*/  ISETP.GE.U32.AND.EX P1, PT, RZ, R18, PT, P1 ;  /* 0x00000012ff00720c */ /* 0x000fca0003f26110 */
[C---:B------:R-:W-:Y:S02]  /*3630*/  @P2 ISETP.GE.U32.AND P0, PT, R4.reuse, R9, PT ;  /* 0x000000090400220c */ /* 0x040fe40003f06070 */
[-C--:B------:R-:W-:Y:S02]  /*3640*/  IADD3 R9, P3, PT, R9, R2.reuse, RZ ;  /* 0x0000000209097210 */ /* 0x080fe40007f7e0ff */
[----:B------:R-:W-:Y:S02]  /*3650*/  @P2 IADD3 R2, P4, PT, R4, R2, RZ ;  /* 0x0000000204022210 */ /* 0x000fe40007f9e0ff */
[----:B------:R-:W-:Y:S01]  /*3660*/  @P2 ISETP.GE.U32.AND.EX P0, PT, RZ, RZ, PT, P0 ;  /* 0x000000ffff00220c */ /* 0x000fe20003f06100 */
[--C-:B------:R-:W-:Y:S02]  /*3670*/  IMAD.X R8, RZ, RZ, R3.reuse, P3 ;  /* 0x000000ffff087224 */ /* 0x100fe400018e0603 */
[----:B------:R-:W-:Y:S01]  /*3680*/  @P2 IMAD.X R3, RZ, RZ, R3, P4 ;  /* 0x000000ffff032224 */ /* 0x000fe200020e0603 */
[----:B------:R-:W-:-:S04]  /*3690*/  @P2 FSETP.LT.OR P0, PT, R10, R5, !P0 ;  /* 0x000000050a00220b */ /* 0x000fc80004701400 */
[----:B------:R-:W-:Y:S02]  /*36a0*/  @P2 FSEL R10, R5, R10, P0 ;  /* 0x0000000a050a2208 */ /* 0x000fe40000000000 */
[----:B------:R-:W-:Y:S02]  /*36b0*/  @P2 SEL R9, R2, R9, P0 ;  /* 0x0000000902092207 */ /* 0x000fe40000000000 */
[----:B------:R-:W-:Y:S01]  /*36c0*/  @P2 SEL R8, R3, R8, P0 ;  /* 0x0000000803082207 */ /* 0x000fe20000000000 */
[----:B------:R-:W-:Y:S06]  /*36d0*/  @P1 BRA `(.L_x_389) ;  /* 0x0000001000641947 */ /* 0x000fec0003800000 */
[----:B------:R-:W0:Y:S01]  /*36e0*/  LDCU.64 UR8, c[0x0][0x3e8] ;  /* 0x00007d00ff0877ac */ /* 0x000e220008000a00 */
[----:B------:R-:W-:Y:S01]  /*36f0*/  ISETP.NE.AND P0, PT, R11, RZ, PT ;  /* 0x000000ff0b00720c */ /* 0x000fe20003f05270 */
[----:B------:R-:W-:Y:S01]  /*3700*/  BSSY.RECONVERGENT B1, `(.L_x_390) ;  /* 0x0000012000017945 */ /* 0x000fe20003800200 */
[----:B------:R-:W-:Y:S01]  /*3710*/  UMOV UR4, 0x8 ;  /* 0x0000000800047882 */ /* 0x000fe20000000000 */
[----:B------:R-:W-:Y:S02]  /*3720*/  UMOV UR5, 0x0 ;  /* 0x0000000000057882 */ /* 0x000fe40000000000 */
[----:B0-----:R-:W-:-:S04]  /*3730*/  UIMAD.WIDE.U32 UR4, UR8, 0x1, UR4 ;  /* 0x00000001080478a5 */ /* 0x001fc8000f8e0004 */
[----:B------:R-:W-:Y:S02]  /*3740*/  UIADD3 UR7, UPT, UPT, UR5, UR9, URZ ;  /* 0x0000000905077290 */ /* 0x000fe4000fffe0ff */
[----:B------:R-:W-:Y:S02]  /*3750*/  IMAD.U32 R3, RZ, RZ, UR5 ;  /* 0x00000005ff037e24 */ /* 0x000fe4000f8e00ff */
[----:B------:R-:W-:Y:S02]  /*3760*/  IMAD.U32 R2, RZ, RZ, UR4 ;  /* 0x00000004ff027e24 */ /* 0x000fe4000f8e00ff */
[----:B------:R-:W-:Y:S01]  /*3770*/  IMAD.U32 R3, RZ, RZ, UR7 ;  /* 0x00000007ff037e24 */ /* 0x000fe2000f8e00ff */
[----:B------:R-:W-:Y:S06]  /*3780*/  @P0 BRA `(.L_x_391) ;  /* 0x0000000000240947 */ /* 0x000fec0003800000 */
[----:B------:R-:W-:Y:S02]  /*3790*/  IMAD.MOV.U32 R16, RZ, RZ, 0x500 ;  /* 0x00000500ff107424 */ /* 0x000fe400078e00ff */
[----:B------:R-:W-:-:S05]  /*37a0*/  IMAD.MOV.U32 R17, RZ, RZ, 0x0 ;  /* 0x00000000ff117424 */ /* 0x000fca00078e00ff */
[----:B------:R-:W2:Y:S01]  /*37b0*/  ATOMG.E.ADD.64.STRONG.GPU PT, R4, desc[UR10][R2.64], R16 ;  /* 0x80000010020479a8 */ /* 0x000ea200081ef50a */
[----:B------:R-:W0:Y:S01]  /*37c0*/  S2UR UR5, SR_CgaCtaId ;  /* 0x00000000000579c3 */ /* 0x000e220000008800 */
[----:B------:R-:W-:Y:S02]  /*37d0*/  UMOV UR4, 0x400 ;  /* 0x0000040000047882 */ /* 0x000fe40000000000 */
[----:B0-----:R-:W-:Y:S01]  /*37e0*/  ULEA UR4, UR5, UR4, 0x18 ;  /* 0x0000000405047291 */ /* 0x001fe2000f8ec0ff */
[----:B--2---:R-:W-:-:S05]  /*37f0*/  IADD3 R4, P0, PT, R4, UR6, RZ ;  /* 0x0000000604047c10 */ /* 0x004fca000ff1e0ff */
[----:B------:R-:W-:-:S05]  /*3800*/  IMAD.X R5, RZ, RZ, R5, P0 ;  /* 0x000000ffff057224 */ /* 0x000fca00000e0605 */
[----:B------:R0:W-:Y:S03]  /*3810*/  STS.64 [UR4+0x98], R4 ;  /* 0x00009804ff007988 */ /* 0x0001e60008000a04 */
.L_x_391:
[----:B------:R-:W-:Y:S05]  /*3820*/  BSYNC.RECONVERGENT B1 ;  /* 0x0000000000017941 */ /* 0x000fea0003800200 */
.L_x_390:
[----:B------:R-:W1:Y:S08]  /*3830*/  S2UR UR5, SR_CgaCtaId ;  /* 0x00000000000579c3 */ /* 0x000e700000008800 */
[----:B------:R-:W-:Y:S06]  /*3840*/  BAR.SYNC.DEFER_BLOCKING 0x0 ;  /* 0x0000000000007b1d */ /* 0x000fec0000010000 */
[----:B------:R-:W-:-:S02]  /*3850*/  UMOV UR4, 0x400 ;  /* 0x0000040000047882 */ /* 0x000fc40000000000 */
[----:B-1----:R-:W-:-:S06]  /*3860*/  ULEA UR4, UR5, UR4, 0x18 ;  /* 0x0000000405047291 */ /* 0x002fcc000f8ec0ff */
[----:B------:R-:W-:-:S05]  /*3870*/  IMAD.U32 R23, RZ, RZ, UR4 ;  /* 0x00000004ff177e24 */ /* 0x000fca000f8e00ff */
[----:B0-----:R-:W0:Y:S02]  /*3880*/  LDS.64 R4, [R23+0x98] ;  /* 0x0000980017047984 */ /* 0x001e240000000a00 */
[----:B0-----:R-:W-:-:S04]  /*3890*/  IADD3 R6, P1, PT, R4, 0x500, RZ ;  /* 0x0000050004067810 */ /* 0x001fc80007f3e0ff */
[----:B------:R-:W-:Y:S01]  /*38a0*/  ISETP.GT.U32.AND P0, PT, R6, R7, PT ;  /* 0x000000070600720c */ /* 0x000fe20003f04070 */
[----:B------:R-:W-:-:S05]  /*38b0*/  IMAD.X R17, RZ, RZ, R5, P1 ;  /* 0x000000ffff117224 */ /* 0x000fca00008e0605 */
[----:B------:R-:W-:-:S13]  /*38c0*/  ISETP.GT.AND.EX P0, PT, R17, R18, PT, P0 ;  /* 0x000000121100720c */ /* 0x000fda0003f04300 */
[----:B------:R-:W-:Y:S05]  /*38d0*/  @P0 BRA `(.L_x_392) ;  /* 0x0000000400700947 */ /* 0x000fea0003800000 */
[----:B------:R-:W-:Y:S01]  /*38e0*/  BSSY.RECONVERGENT B1, `(.L_x_392) ;  /* 0x000005b000017945 */ /* 0x000fe20003800200 */
[----:B------:R-:W-:Y:S01]  /*38f0*/  IMAD.MOV.U32 R16, RZ, RZ, R10 ;  /* 0x000000ffff107224 */ /* 0x000fe200078e000a */
[----:B------:R-:W0:Y:S01]  /*3900*/  LDCU.64 UR8, c[0x0][0x398] ;  /* 0x00007300ff0877ac */ /* 0x000e220008000a00 */
[----:B------:R-:W-:Y:S02]  /*3910*/  IMAD.MOV.U32 R19, RZ, RZ, R9 ;  /* 0x000000ffff137224 */ /* 0x000fe400078e0009 */
[----:B------:R-:W-:Y:S01]  /*3920*/  IMAD.MOV.U32 R6, RZ, RZ, R8 ;  /* 0x000000ffff067224 */ /* 0x000fe200078e0008 */
[----:B------:R-:W1:Y:S06]  /*3930*/  LDCU.128 UR12, c[0x0][0x380] ;  /* 0x00007000ff0c77ac */ /* 0x000e6c0008000c00 */
.L_x_395:
[----:B------:R-:W-:Y:S01]  /*3940*/  IADD3 R9, P0, PT, R11, R4, RZ ;  /* 0x000000040b097210 */ /* 0x000fe20007f1e0ff */
[----:B-1----:R-:W-:Y:S02]  /*3950*/  IMAD.U32 R12, RZ, RZ, UR12 ;  /* 0x0000000cff0c7e24 */ /* 0x002fe4000f8e00ff */
[----:B------:R-:W-:Y:S02]  /*3960*/  IMAD.U32 R13, RZ, RZ, UR13 ;  /* 0x0000000dff0d7e24 */ /* 0x000fe4000f8e00ff */
[----:B------:R-:W-:Y:S01]  /*3970*/  IMAD.X R8, RZ, RZ, R5, P0 ;  /* 0x000000ffff087224 */ /* 0x000fe200000e0605 */
[----:B------:R-:W-:-:S04]  /*3980*/  LEA R4, P0, R9, R12, 0x2 ;  /* 0x0000000c09047211 */ /* 0x000fc800078010ff */
[----:B------:R-:W-:-:S05]  /*3990*/  LEA.HI.X R5, R9, R13, R8, 0x2, P0 ;  /* 0x0000000d09057211 */ /* 0x000fca00000f1408 */
[----:B------:R-:W2:Y:S04]  /*39a0*/  LDG.E R7, desc[UR10][R4.64] ;  /* 0x0000000a04077981 */ /* 0x000ea8000c1e1900 */
[----:B------:R-:W3:Y:S04]  /*39b0*/  LDG.E R24, desc[UR10][R4.64+0x400] ;  /* 0x0004000a04187981 */ /* 0x000ee8000c1e1900 */
[----:B------:R-:W4:Y:S04]  /*39c0*/  LDG.E R18, desc[UR10][R4.64+0x800] ;  /* 0x0008000a04127981 */ /* 0x000f28000c1e1900 */
[----:B------:R-:W4:Y:S01]  /*39d0*/  LDG.E R17, desc[UR10][R4.64+0xc00] ;  /* 0x000c000a04117981 */ /* 0x000f22000c1e1900 */
[----:B------:R-:W-:-:S02]  /*39e0*/  IMAD.U32 R14, RZ, RZ, UR14 ;  /* 0x0000000eff0e7e24 */ /* 0x000fc4000f8e00ff */
[----:B------:R-:W-:Y:S01]  /*39f0*/  IMAD.U32 R15, RZ, RZ, UR15 ;  /* 0x0000000fff0f7e24 */ /* 0x000fe2000f8e00ff */
[----:B------:R1:W5:Y:S01]  /*3a00*/  LDG.E R10, desc[UR10][R4.64+0x1000] ;  /* 0x0010000a040a7981 */ /* 0x000362000c1e1900 */
[----:B------:R-:W-:Y:S01]  /*3a10*/  BSSY.RECONVERGENT B2, `(.L_x_393) ;  /* 0x000002c000027945 */ /* 0x000fe20003800200 */
[----:B------:R-:W-:Y:S01]  /*3a20*/  BAR.SYNC.DEFER_BLOCKING 0x0 ;  /* 0x0000000000007b1d */ /* 0x000fe20000010000 */
[----:B------:R-:W-:-:S04]  /*3a30*/  IADD3 R26, P0, PT, R9, R14, RZ ;  /* 0x0000000e091a7210 */ /* 0x000fc80007f1e0ff */
[----:B------:R-:W-:Y:S01]  /*3a40*/  IADD3 R20, P3, PT, R26, 0x100, RZ ;  /* 0x000001001a147810 */ /* 0x000fe20007f7e0ff */
[----:B------:R-:W-:Y:S01]  /*3a50*/  IMAD.X R27, R8, 0x1, R15, P0 ;  /* 0x00000001081b7824 */ /* 0x000fe200000e060f */
[C---:B------:R-:W-:Y:S02]  /*3a60*/  IADD3 R21, P4, PT, R26.reuse, 0x200, RZ ;  /* 0x000002001a157810 */ /* 0x040fe40007f9e0ff */
[----:B------:R-:W-:Y:S01]  /*3a70*/  IADD3 R9, P6, PT, R26, 0x400, RZ ;  /* 0x000004001a097810 */ /* 0x000fe20007fde0ff */
[--C-:B------:R-:W-:Y:S01]  /*3a80*/  IMAD.X R25, RZ, RZ, R27.reuse, P3 ;  /* 0x000000ffff197224 */ /* 0x100fe200018e061b */
[----:B------:R-:W-:Y:S01]  /*3a90*/  ISETP.NE.AND P3, PT, R11, RZ, PT ;  /* 0x000000ff0b00720c */ /* 0x000fe20003f65270 */
[--C-:B------:R-:W-:Y:S02]  /*3aa0*/  IMAD.X R22, RZ, RZ, R27.reuse, P4 ;  /* 0x000000ffff167224 */ /* 0x100fe400020e061b */
[----:B------:R-:W-:Y:S01]  /*3ab0*/  IMAD.X R8, RZ, RZ, R27, P6 ;  /* 0x000000ffff087224 */ /* 0x000fe200030e061b */
[----:B--2---:R-:W-:-:S13]  /*3ac0*/  FSETP.GEU.AND P2, PT, R16, R7, PT ;  /* 0x000000071000720b */ /* 0x004fda0003f4e000 */
[----:B------:R-:W-:-:S04]  /*3ad0*/  @P2 ISETP.GE.U32.AND P0, PT, R19, R26, PT ;  /* 0x0000001a1300220c */ /* 0x000fc80003f06070 */
[----:B------:R-:W-:-:S04]  /*3ae0*/  @P2 ISETP.GE.AND.EX P0, PT, R6, R27, PT, P0 ;  /* 0x0000001b0600220c */ /* 0x000fc80003f06300 */
[----:B------:R-:W-:-:S04]  /*3af0*/  @P2 FSETP.LT.OR P0, PT, R7, R16, !P0 ;  /* 0x000000100700220b */ /* 0x000fc80004701400 */
[----:B------:R-:W-:Y:S02]  /*3b00*/  @P2 FSEL R7, R16, R7, P0 ;  /* 0x0000000710072208 */ /* 0x000fe40000000000 */
[----:B------:R-:W-:Y:S02]  /*3b10*/  IADD3 R16, P5, PT, R26, 0x300, RZ ;  /* 0x000003001a107810 */ /* 0x000fe40007fbe0ff */
[----:B---3--:R-:W-:Y:S02]  /*3b20*/  FSETP.GEU.AND P1, PT, R7, R24, PT ;  /* 0x000000180700720b */ /* 0x008fe40003f2e000 */
[----:B------:R-:W-:Y:S01]  /*3b30*/  @P2 SEL R26, R19, R26, P0 ;  /* 0x0000001a131a2207 */ /* 0x000fe20000000000 */
[----:B------:R-:W-:Y:S01]  /*3b40*/  IMAD.X R19, RZ, RZ, R27, P5 ;  /* 0x000000ffff137224 */ /* 0x000fe200028e061b */
[----:B------:R-:W-:-:S09]  /*3b50*/  @P2 SEL R27, R6, R27, P0 ;  /* 0x0000001b061b2207 */ /* 0x000fd20000000000 */
[----:B------:R-:W-:-:S04]  /*3b60*/  @P1 ISETP.GE.U32.AND P0, PT, R26, R20, PT ;  /* 0x000000141a00120c */ /* 0x000fc80003f06070 */
[----:B------:R-:W-:-:S04]  /*3b70*/  @P1 ISETP.GE.AND.EX P0, PT, R27, R25, PT, P0 ;  /* 0x000000191b00120c */ /* 0x000fc80003f06300 */
[----:B------:R-:W-:-:S04]  /*3b80*/  @P1 FSETP.LT.OR P0, PT, R24, R7, !P0 ;  /* 0x000000071800120b */ /* 0x000fc80004701400 */
[----:B------:R-:W-:Y:S02]  /*3b90*/  @P1 FSEL R24, R7, R24, P0 ;  /* 0x0000001807181208 */ /* 0x000fe40000000000 */
[----:B------:R-:W-:Y:S02]  /*3ba0*/  @P1 SEL R20, R26, R20, P0 ;  /* 0x000000141a141207 */ /* 0x000fe40000000000 */
[----:B----4-:R-:W-:Y:S02]  /*3bb0*/  FSETP.GEU.AND P2, PT, R24, R18, PT ;  /* 0x000000121800720b */ /* 0x010fe40003f4e000 */
[----:B------:R-:W-:-:S11]  /*3bc0*/  @P1 SEL R25, R27, R25, P0 ;  /* 0x000000191b191207 */ /* 0x000fd60000000000 */
[----:B------:R-:W-:-:S04]  /*3bd0*/  @P2 ISETP.GE.U32.AND P0, PT, R20, R21, PT ;  /* 0x000000151400220c */ /* 0x000fc80003f06070 */
[----:B------:R-:W-:-:S04]  /*3be0*/  @P2 ISETP.GE.AND.EX P0, PT, R25, R22, PT, P0 ;  /* 0x000000161900220c */ /* 0x000fc80003f06300 */
[----:B------:R-:W-:-:S04]  /*3bf0*/  @P2 FSETP.LT.OR P0, PT, R18, R24, !P0 ;  /* 0x000000181200220b */ /* 0x000fc80004701400 */
[----:B------:R-:W-:-:S04]  /*3c00*/  @P2 FSEL R18, R24, R18, P0 ;  /* 0x0000001218122208 */ /* 0x000fc80000000000 */
[----:B------:R-:W-:Y:S01]  /*3c10*/  FSETP.GEU.AND P1, PT, R18, R17, PT ;  /* 0x000000111200720b */ /* 0x000fe20003f2e000 */
[----:B-1----:R-:W-:-:S12]  /*3c20*/  @P3 BRA `(.L_x_394) ;  /* 0x0000000000283947 */ /* 0x002fd80003800000 */
[----:B------:R-:W-:Y:S02]  /*3c30*/  IMAD.MOV.U32 R4, RZ, RZ, 0x500 ;  /* 0x00000500ff047424 */ /* 0x000fe400078e00ff */
[----:B------:R-:W-:-:S06]  /*3c40*/  IMAD.MOV.U32 R5, RZ, RZ, 0x0 ;  /* 0x00000000ff057424 */ /* 0x000fcc00078e00ff */
[----:B------:R-:W2:Y:S01]  /*3c50*/  ATOMG.E.ADD.64.STRONG.GPU PT, R4, desc[UR10][R2.64], R4 ;  /* 0x80000004020479a8 */ /* 0x000ea200081ef50a */
[----:B------:R-:W1:Y:S01]  /*3c60*/  S2UR UR5, SR_CgaCtaId ;  /* 0x00000000000579c3 */ /* 0x000e620000008800 */
[----:B------:R-:W-:Y:S02]  /*3c70*/  UMOV UR4, 0x400 ;  /* 0x0000040000047882 */ /* 0x000fe40000000000 */
[----:B-1----:R-:W-:-:S06]  /*3c80*/  ULEA UR4, UR5, UR4, 0x18 ;  /* 0x0000000405047291 */ /* 0x002fcc000f8ec0ff */
[----:B------:R-:W-:Y:S01]  /*3c90*/  IMAD.U32 R23, RZ, RZ, UR4 ;  /* 0x00000004ff177e24 */ /* 0x000fe2000f8e00ff */
[----:B--2---:R-:W-:-:S05]  /*3ca0*/  IADD3 R6, P3, PT, R4, UR6, RZ ;  /* 0x0000000604067c10 */ /* 0x004fca000ff7e0ff */
[----:B------:R-:W-:-:S05]  /*3cb0*/  IMAD.X R7, RZ, RZ, R5, P3 ;  /* 0x000000ffff077224 */ /* 0x000fca00018e0605 */
[----:B------:R1:W-:Y:S03]  /*3cc0*/  STS.64 [R23+0x98], R6 ;  /* 0x0000980617007388 */ /* 0x0003e60000000a00 */
.L_x_394:
[----:B0-----:R-:W-:Y:S05]  /*3cd0*/  BSYNC.RECONVERGENT B2 ;  /* 0x0000000000027941 */ /* 0x001fea0003800200 */
.L_x_393:
[----:B------:R-:W-:Y:S01]  /*3ce0*/  BAR.SYNC.DEFER_BLOCKING 0x0 ;  /* 0x0000000000007b1d */ /* 0x000fe20000010000 */
[----:B------:R-:W-:Y:S01]  /*3cf0*/  @P2 SEL R21, R20, R21, P0 ;  /* 0x0000001514152207 */ /* 0x000fe20000000000 */
[----:B-1----:R-:W-:Y:S01]  /*3d00*/  IMAD.U32 R7, RZ, RZ, UR8 ;  /* 0x00000008ff077e24 */ /* 0x002fe2000f8e00ff */
[----:B------:R-:W-:Y:S02]  /*3d10*/  @P2 SEL R22, R25, R22, P0 ;  /* 0x0000001619162207 */ /* 0x000fe40000000000 */
[----:B------:R-:W-:-:S04]  /*3d20*/  @P1 ISETP.GE.U32.AND P0, PT, R21, R16, PT ;  /* 0x000000101500120c */ /* 0x000fc80003f06070 */
[----:B------:R-:W-:-:S04]  /*3d30*/  @P1 ISETP.GE.AND.EX P0, PT, R22, R19, PT, P0 ;  /* 0x000000131600120c */ /* 0x000fc80003f06300 */
[----:B------:R-:W-:-:S04]  /*3d40*/  @P1 FSETP.LT.OR P0, PT, R17, R18, !P0 ;  /* 0x000000121100120b */ /* 0x000fc80004701400 */
[----:B------:R-:W-:Y:S01]  /*3d50*/  @P1 FSEL R17, R18, R17, P0 ;  /* 0x0000001112111208 */ /* 0x000fe20000000000 */
[----:B------:R-:W-:Y:S01]  /*3d60*/  IMAD.U32 R18, RZ, RZ, UR9 ;  /* 0x00000009ff127e24 */ /* 0x000fe2000f8e00ff */
[----:B------:R-:W-:Y:S02]  /*3d70*/  @P1 SEL R16, R21, R16, P0 ;  /* 0x0000001015101207 */ /* 0x000fe40000000000 */
[----:B-----5:R-:W-:Y:S02]  /*3d80*/  FSETP.GEU.AND P2, PT, R17, R10, PT ;  /* 0x0000000a1100720b */ /* 0x020fe40003f4e000 */
[----:B------:R-:W-:Y:S01]  /*3d90*/  @P1 SEL R19, R22, R19, P0 ;  /* 0x0000001316131207 */ /* 0x000fe20000000000 */
[----:B------:R-:W0:Y:S10]  /*3da0*/  LDS.64 R4, [R23+0x98] ;  /* 0x0000980017047984 */ /* 0x000e340000000a00 */
[----:B------:R-:W-:-:S04]  /*3db0*/  @P2 ISETP.GE.U32.AND P0, PT, R16, R9, PT ;  /* 0x000000091000220c */ /* 0x000fc80003f06070 */
[----:B------:R-:W-:-:S04]  /*3dc0*/  @P2 ISETP.GE.AND.EX P0, PT, R19, R8, PT, P0 ;  /* 0x000000081300220c */ /* 0x000fc80003f06300 */
[----:B------:R-:W-:-:S04]  /*3dd0*/  @P2 FSETP.LT.OR P0, PT, R10, R17, !P0 ;  /* 0x000000110a00220b */ /* 0x000fc80004701400 */
[----:B------:R-:W-:Y:S02]  /*3de0*/  @P2 FSEL R10, R17, R10, P0 ;  /* 0x0000000a110a2208 */ /* 0x000fe40000000000 */
[----:B------:R-:W-:Y:S02]  /*3df0*/  @P2 SEL R9, R16, R9, P0 ;  /* 0x0000000910092207 */ /* 0x000fe40000000000 */
[----:B------:R-:W-:Y:S01]  /*3e00*/  @P2 SEL R8, R19, R8, P0 ;  /* 0x0000000813082207 */ /* 0x000fe20000000000 */
[----:B------:R-:W-:Y:S02]  /*3e10*/  IMAD.MOV.U32 R16, RZ, RZ, R10 ;  /* 0x000000ffff107224 */ /* 0x000fe400078e000a */
[----:B------:R-:W-:Y:S01]  /*3e20*/  IMAD.MOV.U32 R19, RZ, RZ, R9 ;  /* 0x000000ffff137224 */ /* 0x000fe200078e0009 */
[----:B0-----:R-:W-:-:S04]  /*3e30*/  IADD3 R6, P3, PT, R4, 0x500, RZ ;  /* 0x0000050004067810 */ /* 0x001fc80007f7e0ff */
[----:B------:R-:W-:Y:S01]  /*3e40*/  ISETP.GT.U32.AND P1, PT, R6, R7, PT ;  /* 0x000000070600720c */ /* 0x000fe20003f24070 */
[----:B------:R-:W-:Y:S02]  /*3e50*/  IMAD.X R21, RZ, RZ, R5, P3 ;  /* 0x000000ffff157224 */ /* 0x000fe400018e0605 */
[----:B------:R-:W-:-:S03]  /*3e60*/  IMAD.MOV.U32 R6, RZ, RZ, R8 ;  /* 0x000000ffff067224 */ /* 0x000fc600078e0008 */
[----:B------:R-:W-:-:S13]  /*3e70*/  ISETP.GT.AND.EX P0, PT, R21, R18, PT, P1 ;  /* 0x000000121500720c */ /* 0x000fda0003f04310 */
[----:B------:R-:W-:Y:S05]  /*3e80*/  @!P0 BRA `(.L_x_395) ;  /* 0xfffffff800ac8947 */ /* 0x000fea000383ffff */
[----:B------:R-:W-:Y:S05]  /*3e90*/  BSYNC.RECONVERGENT B1 ;  /* 0x0000000000017941 */ /* 0x000fea0003800200 */
.L_x_392:
[----:B------:R-:W-:Y:S01]  /*3ea0*/  ISETP.GE.U32.AND P0, PT, R4, R7, PT ;  /* 0x000000070400720c */ /* 0x000fe20003f06070 */
[----:B------:R-:W-:Y:S03]  /*3eb0*/  BSSY.RECONVERGENT B1, `(.L_x_389) ;  /* 0x000009b000017945 */ /* 0x000fe60003800200 */
[----:B------:R-:W-:-:S13]  /*3ec0*/  ISETP.GE.AND.EX P0, PT, R5, R18, PT, P0 ;  /* 0x000000120500720c */ /* 0x000fda0003f06300 */
[----:B------:R-:W-:Y:S05]  /*3ed0*/  @P0 BRA `(.L_x_396) ;  /* 0x0000000800600947 */ /* 0x000fea0003800000 */
[----:B------:R-:W-:-:S05]  /*3ee0*/  IMAD.IADD R16, R7, 0x1, -R4 ;  /* 0x0000000107107824 */ /* 0x000fca00078e0a04 */
[----:B------:R-:W-:-:S13]  /*3ef0*/  ISETP.GE.AND P0, PT, R11, R16, PT ;  /* 0x000000100b00720c */ /* 0x000fda0003f06270 */
[----:B------:R-:W-:Y:S05]  /*3f00*/  @P0 BRA `(.L_x_396) ;  /* 0x0000000800540947 */ /* 0x000fea0003800000 */
[----:B------:R-:W-:Y:S01]  /*3f10*/  LOP3.LUT R2, RZ, R11, RZ, 0x33, !PT ;  /* 0x0000000bff027212 */ /* 0x000fe200078e33ff */
[----:B------:R-:W-:Y:S01]  /*3f20*/  BSSY.RECONVERGENT B2, `(.L_x_397) ;  /* 0x000002f000027945 */ /* 0x000fe20003800200 */
[----:B------:R-:W-:Y:S02]  /*3f30*/  IMAD.MOV.U32 R17, RZ, RZ, R11 ;  /* 0x000000ffff117224 */ /* 0x000fe400078e000b */
[----:B------:R-:W-:-:S04]  /*3f40*/  IADD3 R7, PT, PT, -R4, R7, R2 ;  /* 0x0000000704077210 */ /* 0x000fc80007ffe102 */
[----:B------:R-:W-:-:S04]  /*3f50*/  LOP3.LUT R2, R7, 0x300, RZ, 0xc0, !PT ;  /* 0x0000030007027812 */ /* 0x000fc800078ec0ff */
[----:B------:R-:W-:-:S13]  /*3f60*/  ISETP.NE.AND P0, PT, R2, 0x300, PT ;  /* 0x000003000200780c */ /* 0x000fda0003f05270 */
[----:B------:R-:W-:Y:S05]  /*3f70*/  @!P0 BRA `(.L_x_398) ;  /* 0x0000000000a48947 */ /* 0x000fea0003800000 */
[----:B------:R-:W-:Y:S01]  /*3f80*/  IADD3 R3, P0, PT, R11, R4, RZ ;  /* 0x000000040b037210 */ /* 0x000fe20007f1e0ff */
[----:B------:R-:W-:Y:S01]  /*3f90*/  IMAD.MOV.U32 R17, RZ, RZ, R11 ;  /* 0x000000ffff117224 */ /* 0x000fe200078e000b */
[----:B------:R-:W-:Y:S02]  /*3fa0*/  LEA.HI R2, R7, 0x1, RZ, 0x18 ;  /* 0x0000000107027811 */ /* 0x000fe400078fc0ff */
[C---:B------:R-:W-:Y:S01]  /*3fb0*/  LEA R12, P1, R3.reuse, R12, 0x2 ;  /* 0x0000000c030c7211 */ /* 0x040fe200078210ff */
[----:B------:R-:W-:Y:S01]  /*3fc0*/  IMAD.X R6, RZ, RZ, R5, P0 ;  /* 0x000000ffff067224 */ /* 0x000fe200000e0605 */
[C---:B------:R-:W-:Y:S02]  /*3fd0*/  IADD3 R14, P0, PT, R3.reuse, R14, RZ ;  /* 0x0000000e030e7210 */ /* 0x040fe40007f1e0ff */
[----:B------:R-:W-:Y:S02]  /*3fe0*/  LOP3.LUT R2, R2, 0x3, RZ, 0xc0, !PT ;  /* 0x0000000302027812 */ /* 0x000fe400078ec0ff */
[----:B------:R-:W-:Y:S01]  /*3ff0*/  LEA.HI.X R3, R3, R13, R6, 0x2, P1 ;  /* 0x0000000d03037211 */ /* 0x000fe200008f1406 */
[----:B------:R-:W-:-:S02]  /*4000*/  IMAD.X R15, R6, 0x1, R15, P0 ;  /* 0x00000001060f7824 */ /* 0x000fc400000e060f */
[----:B------:R-:W-:-:S07]  /*4010*/  IMAD.MOV R6, RZ, RZ, -R2 ;  /* 0x000000ffff067224 */ /* 0x000fce00078e0a02 */
.L_x_401:
[----:B------:R-:W-:-:S06]  /*4020*/  IMAD.MOV.U32 R2, RZ, RZ, R12 ;  /* 0x000000ffff027224 */ /* 0x000fcc00078e000c */
[----:B------:R-:W2:Y:S01]  /*4030*/  LDG.E R2, desc[UR10][R2.64] ;  /* 0x0000000a02027981 */ /* 0x000ea2000c1e1900 */
[----:B------:R-:W-:Y:S01]  /*4040*/  VIADD R6, R6, 0x1 ;  /* 0x0000000106067836 */ /* 0x000fe20000000000 */
[----:B------:R-:W-:Y:S01]  /*4050*/  BSSY.RECONVERGENT B3, `(.L_x_399) ;  /* 0x0000016000037945 */ /* 0x000fe20003800200 */
[----:B------:R-:W-:Y:S01]  /*4060*/  IMAD.MOV.U32 R13, RZ, RZ, R9 ;  /* 0x000000ffff0d7224 */ /* 0x000fe200078e0009 */
[----:B------:R-:W-:Y:S01]  /*4070*/  IADD3 R12, P3, PT, R12, 0x400, RZ ;  /* 0x000004000c0c7810 */ /* 0x000fe20007f7e0ff */
[----:B------:R-:W-:Y:S01]  /*4080*/  IMAD.MOV.U32 R18, RZ, RZ, R8 ;  /* 0x000000ffff127224 */ /* 0x000fe200078e0008 */
[----:B------:R-:W-:Y:S01]  /*4090*/  ISETP.NE.AND P2, PT, R6, RZ, PT ;  /* 0x000000ff0600720c */ /* 0x000fe20003f45270 */
[----:B------:R-:W-:Y:S02]  /*40a0*/  IMAD.MOV.U32 R19, RZ, RZ, R10 ;  /* 0x000000ffff137224 */ /* 0x000fe400078e000a */
        /* <DEDUP_REMOVED lines=16> */
.L_x_400:
[----:B------:R-:W-:Y:S05]  /*41b0*/  BSYNC.RECONVERGENT B3 ;  /* 0x0000000000037941 */ /* 0x000fea0003800200 */
.L_x_399:
[----:B------:R-:W-:Y:S01]  /*41c0*/  IADD3 R14, P0, PT, R14, 0x100, RZ ;  /* 0x000001000e0e7810 */ /* 0x000fe20007f1e0ff */
[----:B------:R-:W-:Y:S02]  /*41d0*/  VIADD R17, R17, 0x100 ;  /* 0x0000010011117836 */ /* 0x000fe40000000000 */
[----:B------:R-:W-:Y:S02]  /*41e0*/  IMAD.X R3, RZ, RZ, R3, P3 ;  /* 0x000000ffff037224 */ /* 0x000fe400018e0603 */
[----:B------:R-:W-:Y:S01]  /*41f0*/  IMAD.X R15, RZ, RZ, R15, P0 ;  /* 0x000000ffff0f7224 */ /* 0x000fe200000e060f */
[----:B------:R-:W-:Y:S07]  /*4200*/  @P2 BRA `(.L_x_401) ;  /* 0xfffffffc00842947 */ /* 0x000fee000383ffff */
.L_x_398:
[----:B------:R-:W-:Y:S05]  /*4210*/  BSYNC.RECONVERGENT B2 ;  /* 0x0000000000027941 */ /* 0x000fea0003800200 */
.L_x_397:
[----:B------:R-:W-:-:S13]  /*4220*/  ISETP.GE.U32.AND P0, PT, R7, 0x300, PT ;  /* 0x000003000700780c */ /* 0x000fda0003f06070 */
[----:B------:R-:W-:Y:S05]  /*4230*/  @!P0 BRA `(.L_x_396) ;  /* 0x0000000400888947 */ /* 0x000fea0003800000 */
[----:B------:R-:W0:Y:S01]  /*4240*/  LDC.64 R6, c[0x0][0x380] ;  /* 0x0000e000ff067b82 */ /* 0x000e220000000a00 */
[----:B------:R-:W-:-:S07]  /*4250*/  VIADD R13, R17, 0x200 ;  /* 0x00000200110d7836 */ /* 0x000fce0000000000 */
[----:B------:R-:W1:Y:S02]  /*4260*/  LDC.64 R2, c[0x0][0x388] ;  /* 0x0000e200ff027b82 */ /* 0x000e640000000a00 */
.L_x_410:
[----:B------:R-:W-:-:S05]  /*4270*/  VIADD R15, R13, 0xfffffe00 ;  /* 0xfffffe000d0f7836 */ /* 0x000fca0000000000 */
[----:B------:R-:W-:-:S05]  /*4280*/  IADD3 R19, P0, PT, R15, R4, RZ ;  /* 0x000000040f137210 */ /* 0x000fca0007f1e0ff */
[----:B------:R-:W-:Y:S01]  /*4290*/  IMAD.X R20, RZ, RZ, R5, P0 ;  /* 0x000000ffff147224 */ /* 0x000fe200000e0605 */
[----:B0-----:R-:W-:-:S04]  /*42a0*/  LEA R14, P0, R19, R6, 0x2 ;  /* 0x00000006130e7211 */ /* 0x001fc800078010ff */
[----:B------:R-:W-:-:S05]  /*42b0*/  LEA.HI.X R15, R19, R7, R20, 0x2, P0 ;  /* 0x00000007130f7211 */ /* 0x000fca00000f1414 */
[----:B------:R-:W2:Y:S04]  /*42c0*/  LDG.E R25, desc[UR10][R14.64] ;  /* 0x0000000a0e197981 */ /* 0x000ea8000c1e1900 */
[----:B------:R0:W5:Y:S04]  /*42d0*/  LDG.E R18, desc[UR10][R14.64+0x400] ;  /* 0x0004000a0e127981 */ /* 0x000168000c1e1900 */
        /* <DEDUP_REMOVED lines=22> */
.L_x_403:
[----:B------:R-:W-:Y:S05]  /*4440*/  BSYNC.RECONVERGENT B2 ;  /* 0x0000000000027941 */ /* 0x000fea0003800200 */
.L_x_402:
[----:B-----5:R-:W-:Y:S01]  /*4450*/  FSETP.GEU.AND P0, PT, R19, R18, PT ;  /* 0x000000121300720b */ /* 0x020fe20003f0e000 */
[----:B------:R-:W-:Y:S01]  /*4460*/  BSSY.RECONVERGENT B2, `(.L_x_404) ;  /* 0x0000013000027945 */ /* 0x000fe20003800200 */
[----:B------:R-:W-:Y:S01]  /*4470*/  IADD3 R21, P1, P2, R4, R2, R21 ;  /* 0x0000000204157210 */ /* 0x000fe20007a3e015 */
[----:B------:R-:W-:Y:S02]  /*4480*/  VIADD R15, R13, 0x100 ;  /* 0x000001000d0f7836 */ /* 0x000fe40000000000 */
[----:B------:R-:W-:Y:S01]  /*4490*/  IMAD.MOV.U32 R9, RZ, RZ, R18 ;  /* 0x000000ffff097224 */ /* 0x000fe200078e0012 */
[----:B------:R-:W-:Y:S01]  /*44a0*/  IADD3.X R23, PT, PT, R5, R3, RZ, P1, P2 ;  /* 0x0000000305177210 */ /* 0x000fe20000fe44ff */
[----:B------:R-:W-:-:S04]  /*44b0*/  IMAD.MOV.U32 R8, RZ, RZ, R21 ;  /* 0x000000ffff087224 */ /* 0x000fc800078e0015 */
[----:B------:R-:W-:Y:S02]  /*44c0*/  IMAD.MOV.U32 R10, RZ, RZ, R23 ;  /* 0x000000ffff0a7224 */ /* 0x000fe400078e0017 */
        /* <DEDUP_REMOVED lines=12> */
.L_x_405:
[----:B------:R-:W-:Y:S05]  /*4590*/  BSYNC.RECONVERGENT B2 ;  /* 0x0000000000027941 */ /* 0x000fea0003800200 */
.L_x_404:
[----:B------:R-:W-:Y:S01]  /*45a0*/  FSETP.GEU.AND P0, PT, R9, R12, PT ;  /* 0x0000000c0900720b */ /* 0x000fe20003f0e000 */
[----:B------:R-:W-:Y:S01]  /*45b0*/  BSSY.RECONVERGENT B2, `(.L_x_406) ;  /* 0x0000013000027945 */ /* 0x000fe20003800200 */
[CC--:B------:R-:W-:Y:S01]  /*45c0*/  IADD3 R19, P1, P4, R4.reuse, R2.reuse, R13 ;  /* 0x0000000204137210 */ /* 0x0c0fe20007c3e00d */
[----:B------:R-:W-:Y:S01]  /*45d0*/  IMAD.MOV.U32 R14, RZ, RZ, R12 ;  /* 0x000000ffff0e7224 */ /* 0x000fe200078e000c */
[----:B------:R-:W-:Y:S02]  /*45e0*/  IADD3 R20, P2, P3, R4, R2, R15 ;  /* 0x0000000204147210 */ /* 0x000fe40007b5e00f */
        /* <DEDUP_REMOVED lines=15> */
.L_x_407:
[----:B------:R-:W-:Y:S05]  /*46e0*/  BSYNC.RECONVERGENT B2 ;  /* 0x0000000000027941 */ /* 0x000fea0003800200 */
.L_x_406:
        /* <DEDUP_REMOVED lines=18> */
.L_x_409:
[----:B------:R-:W-:Y:S05]  /*4810*/  BSYNC.RECONVERGENT B2 ;  /* 0x0000000000027941 */ /* 0x000fea0003800200 */
.L_x_408:
[C---:B------:R-:W-:Y:S02]  /*4820*/  VIADD R15, R13.reuse, 0x200 ;  /* 0x000002000d0f7836 */ /* 0x040fe40000000000 */
[----:B------:R-:W-:-:S03]  /*4830*/  VIADD R13, R13, 0x400 ;  /* 0x000004000d0d7836 */ /* 0x000fc60000000000 */
[----:B------:R-:W-:-:S13]  /*4840*/  ISETP.GE.AND P0, PT, R15, R16, PT ;  /* 0x000000100f00720c */ /* 0x000fda0003f06270 */
[----:B------:R-:W-:Y:S05]  /*4850*/  @!P0 BRA `(.L_x_410) ;  /* 0xfffffff800848947 */ /* 0x000fea000383ffff */
.L_x_396:
[----:B------:R-:W-:Y:S05]  /*4860*/  BSYNC.RECONVERGENT B1 ;  /* 0x0000000000017941 */ /* 0x000fea0003800200 */
.L_x_389:
        /* <DEDUP_REMOVED lines=31> */
.L_x_412:
[----:B------:R-:W-:Y:S05]  /*4a60*/  BSYNC.RECONVERGENT B1 ;  /* 0x0000000000017941 */ /* 0x000fea0003800200 */
.L_x_411:
        /* <DEDUP_REMOVED lines=24> */
.L_x_414:
[----:B------:R-:W-:Y:S05]  /*4bf0*/  BSYNC.RECONVERGENT B1 ;  /* 0x0000000000017941 */ /* 0x000fea0003800200 */
.L_x_413:
        /* <DEDUP_REMOVED lines=24> */
.L_x_416:
[----:B------:R-:W-:Y:S05]  /*4d80*/  BSYNC.RECONVERGENT B1 ;  /* 0x0000000000017941 */ /* 0x000fea0003800200 */
.L_x_415:
        /* <DEDUP_REMOVED lines=24> */
.L_x_418:
[----:B------:R-:W-:Y:S05]  /*4f10*/  BSYNC.RECONVERGENT B1 ;  /* 0x0000000000017941 */ /* 0x000fea0003800200 */
.L_x_417:
[----:B0-----:R0:W0:Y:S01]  /*4f20*/  SHFL.DOWN PT, R2, R3, 0x10, 0x1f ;  /* 0x0a001f0003027f89 */ /* 0x00102200000e0000 */
[----:B------:R-:W-:Y:S01]  /*4f30*/  BSSY.RECONVERGENT B1, `(.L_x_419) ;  /* 0x0000017000017945 */ /* 0x000fe20003800200 */
[----:B--2---:R-:W-:Y:S02]  /*4f40*/  IMAD.MOV.U32 R6, RZ, RZ, R3 ;  /* 0x000000ffff067224 */ /* 0x004fe400078e0003 */
[----:B------:R2:W0:Y:S01]  /*4f50*/  SHFL.DOWN PT, R9, R4, 0x10, 0x1f ;  /* 0x0a001f0004097f89 */ /* 0x00042200000e0000 */
[----:B------:R-:W-:Y:S02]  /*4f60*/  IMAD.MOV.U32 R7, RZ, RZ, R4 ;  /* 0x000000ffff077224 */ /* 0x000fe400078e0004 */
[----:B----4-:R-:W-:Y:S01]  /*4f70*/  IMAD.MOV.U32 R8, RZ, RZ, R5 ;  /* 0x000000ffff087224 */ /* 0x010fe200078e0005 */
        /* <DEDUP_REMOVED lines=18> */
.L_x_420:
[----:B------:R-:W-:Y:S05]  /*50a0*/  BSYNC.RECONVERGENT B1 ;  /* 0x0000000000017941 */ /* 0x000fea0003800200 */
.L_x_419:
        /* <DEDUP_REMOVED lines=12> */
.L_x_422:
[----:B------:R-:W-:Y:S05]  /*5170*/  BSYNC.RECONVERGENT B1 ;  /* 0x0000000000017941 */ /* 0x000fea0003800200 */
.L_x_421:
[----:B------:R-:W-:Y:S01]  /*5180*/  BAR.SYNC.DEFER_BLOCKING 0x0 ;  /* 0x0000000000007b1d */ /* 0x000fe20000010000 */
[----:B------:R-:W-:-:S13]  /*5190*/  ISETP.NE.AND P2, PT, R11, RZ, PT ;  /* 0x000000ff0b00720c */ /* 0x000fda0003f45270 */
[----:B------:R-:W-:Y:S05]  /*51a0*/  @P2 BRA `(.L_x_352) ;  /* 0x0000000800342947 */ /* 0x000fea0003800000 */
[----:B0---4-:R-:W0:Y:S01]  /*51b0*/  S2R R3, SR_CgaCtaId ;  /* 0x0000000000037919 */ /* 0x011e220000008800 */
[----:B------:R-:W-:Y:S01]  /*51c0*/  MOV R2, 0x400 ;  /* 0x0000040000027802 */ /* 0x000fe20000000f00 */
[----:B------:R-:W-:Y:S03]  /*51d0*/  BSSY.RECONVERGENT B1, `(.L_x_423) ;  /* 0x0000016000017945 */ /* 0x000fe60003800200 */
[----:B0-----:R-:W-:-:S05]  /*51e0*/  LEA R25, R3, R2, 0x18 ;  /* 0x0000000203197211 */ /* 0x001fca00078ec0ff */
[----:B------:R-:W0:Y:S04]  /*51f0*/  LDS R3, [R25+0x18] ;  /* 0x0000180019037984 */ /* 0x000e280000000800 */
[----:B--2---:R-:W2:Y:S04]  /*5200*/  LDS.64 R4, [R25+0x20] ;  /* 0x0000200019047984 */ /* 0x004ea80000000a00 */
        /* <DEDUP_REMOVED lines=18> */
.L_x_424:
[----:B------:R-:W-:Y:S05]  /*5330*/  BSYNC.RECONVERGENT B1 ;  /* 0x0000000000017941 */ /* 0x000fea0003800200 */
.L_x_423:
        /* <DEDUP_REMOVED lines=10> */
[----:B------:R0:W1:Y:S04]  /*53e0*/  LDS.64 R10, [R25+0x60] ;  /* 0x00006000190a7984 */ /* 0x0000680000000a00 */
[----:B---3--:R3:W1:Y:S04]  /*53f0*/  LDS.64 R12, [R25+0x70] ;  /* 0x00007000190c7984 */ /* 0x0086680000000a00 */
        /* <DEDUP_REMOVED lines=15> */
.L_x_426:
[----:B------:R-:W-:Y:S05]  /*54f0*/  BSYNC.RECONVERGENT B1 ;  /* 0x0000000000017941 */ /* 0x000fea0003800200 */
.L_x_425:
        /* <DEDUP_REMOVED lines=17> */
.L_x_428:
[----:B------:R-:W-:Y:S05]  /*5610*/  BSYNC.RECONVERGENT B1 ;  /* 0x0000000000017941 */ /* 0x000fea0003800200 */
.L_x_427:
        /* <DEDUP_REMOVED lines=17> */
.L_x_430:
[----:B------:R-:W-:Y:S05]  /*5730*/  BSYNC.RECONVERGENT B1 ;  /* 0x0000000000017941 */ /* 0x000fea0003800200 */
.L_x_429:
        /* <DEDUP_REMOVED lines=17> */
.L_x_432:
[----:B------:R-:W-:Y:S05]  /*5850*/  BSYNC.RECONVERGENT B1 ;  /* 0x0000000000017941 */ /* 0x000fea0003800200 */
.L_x_431:
        /* <DEDUP_REMOVED lines=17> */
.L_x_434:
[----:B------:R-:W-:Y:S05]  /*5970*/  BSYNC.RECONVERGENT B1 ;  /* 0x0000000000017941 */ /* 0x000fea0003800200 */
.L_x_433:
        /* <DEDUP_REMOVED lines=16> */
.L_x_352:
[----:B------:R-:W-:Y:S05]  /*5a80*/  BSYNC.RECONVERGENT B0 ;  /* 0x0000000000007941 */ /* 0x000fea0003800200 */
.L_x_319:
[----:B------:R-:W-:Y:S05]  /*5a90*/  @P2 EXIT ;  /* 0x000000000000294d */ /* 0x000fea0003800000 */
[----:B0-234-:R-:W0:Y:S01]  /*5aa0*/  LDC.64 R2, c[0x0][0x390] ;  /* 0x0000e400ff027b82 */ /* 0x01de220000000a00 */
[----:B------:R-:W-:Y:S02]  /*5ab0*/  IMAD.MOV.U32 R9, RZ, RZ, R8 ;  /* 0x000000ffff097224 */ /* 0x000fe400078e0008 */
[----:B------:R-:W-:Y:S02]  /*5ac0*/  IMAD.MOV.U32 R8, RZ, RZ, R7 ;  /* 0x000000ffff087224 */ /* 0x000fe400078e0007 */
[----:B0-----:R-:W-:-:S05]  /*5ad0*/  IMAD.WIDE.U32 R2, R0, 0x10, R2 ;  /* 0x0000001000027825 */ /* 0x001fca00078e0002 */
[----:B------:R-:W-:Y:S04]  /*5ae0*/  STG.E.64 desc[UR10][R2.64+0x8], R8 ;  /* 0x0000080802007986 */ /* 0x000fe8000c101b0a */
[----:B------:R-:W-:Y:S01]  /*5af0*/  STG.E desc[UR10][R2.64], R6 ;  /* 0x0000000602007986 */ /* 0x000fe2000c10190a */
[----:B------:R-:W-:Y:S05]  /*5b00*/  EXIT ;  /* 0x000000000000794d */ /* 0x000fea0003800000 */
.L_x_435:
        /* <DEDUP_REMOVED lines=15> */
.L_x_940:


//--------------------- .text._ZN6thrust24THRUST_300001_SM_1000_NS8cuda_cub4core6detail13_kernel_agentINS1_8__reduce11ReduceAgentINS0_12zip_iteratorIN4cuda3std3__45tupleIJNS0_6detail15normal_iteratorINS0_10device_ptrIfEEEENS0_17counting_iteratorIlNS0_11use_defaultESI_SI_EEEEEEEPNSB_IJflEEESM_lNS1_9__extrema9arg_max_fIflNSA_4lessIfEEEEEEJSL_SN_lSS_EEEvDpT0_ --------------------------
	.section	.text._ZN6thrust24THRUST_300001_SM_1000_NS8cuda_cub4core6detail13_kernel_agentINS1_8__reduce11ReduceAgentINS0_12zip_iteratorIN4cuda3std3__45tupleIJNS0_6detail15normal_iteratorINS0_10device_ptrIfEEEENS0_17counting_iteratorIlNS0_11use_defaultESI_SI_EEEEEEEPNSB_IJflEEESM_lNS1_9__extrema9arg_max_fIflNSA_4lessIfEEEEEEJSL_SN_lSS_EEEvDpT0_,"ax",@progbits
	.align	128
        .global         _ZN6thrust24THRUST_300001_SM_1000_NS8cuda_cub4core6detail13_kernel_agentINS1_8__reduce11ReduceAgentINS0_12zip_iteratorIN4cuda3std3__45tupleIJNS0_6detail15normal_iteratorINS0_10device_ptrIfEEEENS0_17counting_iteratorIlNS0_11use_defaultESI_SI_EEEEEEEPNSB_IJflEEESM_lNS1_9__extrema9arg_max_fIflNSA_4lessIfEEEEEEJSL_SN_lSS_EEEvDpT0_
        .type           _ZN6thrust24THRUST_300001_SM_1000_NS8cuda_cub4core6detail13_kernel_agentINS1_8__reduce11ReduceAgentINS0_12zip_iteratorIN4cuda3std3__45tupleIJNS0_6detail15normal_iteratorINS0_10device_ptrIfEEEENS0_17counting_iteratorIlNS0_11use_defaultESI_SI_EEEEEEEPNSB_IJflEEESM_lNS1_9__extrema9arg_max_fIflNSA_4lessIfEEEEEEJSL_SN_lSS_EEEvDpT0_,@function
        .size           _ZN6thrust24THRUST_300001_SM_1000_NS8cuda_cub4core6detail13_kernel_agentINS1_8__reduce11ReduceAgentINS0_12zip_iteratorIN4cuda3std3__45tupleIJNS0_6detail15normal_iteratorINS0_10device_ptrIfEEEENS0_17counting_iteratorIlNS0_11use_defaultESI_SI_EEEEEEEPNSB_IJflEEESM_lNS1_9__extrema9arg_max_fIflNSA_4lessIfEEEEEEJSL_SN_lSS_EEEvDpT0_,(.L_x_941 - _ZN6thrust24THRUST_300001_SM_1000_NS8cuda_cub4core6detail13_kernel_agentINS1_8__reduce11ReduceAgentINS0_12zip_iteratorIN4cuda3std3__45tupleIJNS0_6detail15normal_iteratorINS0_10device_ptrIfEEEENS0_17counting_iteratorIlNS0_11use_defaultESI_SI_EEEEEEEPNSB_IJflEEESM_lNS1_9__extrema9arg_max_fIflNSA_4lessIfEEEEEEJSL_SN_lSS_EEEvDpT0_)
        .other          _ZN6thrust24THRUST_300001_SM_1000_NS8cuda_cub4core6detail13_kernel_agentINS1_8__reduce11ReduceAgentINS0_12zip_iteratorIN4cuda3std3__45tupleIJNS0_6detail15normal_iteratorINS0_10device_ptrIfEEEENS0_17counting_iteratorIlNS0_11use_defaultESI_SI_EEEEEEEPNSB_IJflEEESM_lNS1_9__extrema9arg_max_fIflNSA_4lessIfEEEEEEJSL_SN_lSS_EEEvDpT0_,@"STO_CUDA_ENTRY STV_DEFAULT"
_ZN6thrust24THRUST_300001_SM_1000_NS8cuda_cub4core6detail13_kernel_agentINS1_8__reduce11ReduceAgentINS0_12zip_iteratorIN4cuda3std3__45tupleIJNS0_6detail15normal_iteratorINS0_10device_ptrIfEEEENS0_17counting_iteratorIlNS0_11use_defaultESI_SI_EEEEEEEPNSB_IJflEEESM_lNS1_9__extrema9arg_max_fIflNSA_4lessIfEEEEEEJSL_SN_lSS_EEEvDpT0_:
.text._ZN6thrust24THRUST_300001_SM_1000_NS8cuda_cub4core6detail13_kernel_agentINS1_8__reduce11ReduceAgentINS0_12zip_iteratorIN4cuda3std3__45tupleIJNS0_6detail15normal_iteratorINS0_10device_ptrIfEEEENS0_17counting_iteratorIlNS0_11use_defaultESI_SI_EEEEEEEPNSB_IJflEEESM_lNS1_9__extrema9arg_max_fIflNSA_4lessIfEEEEEEJSL_SN_lSS_EEEvDpT0_:
[----:B------:R-:W-:Y:S01]  /*0000*/  LDC R1, c[0x0][0x37c] ;  /* 0x0000df00ff017b82 */ /* 0x000fe20000000800 */
[----:B------:R-:W0:Y:S02]  /*0010*/  LDCU.64 UR4, c[0x0][0x398] ;  /* 0x00007300ff0477ac */ /* 0x000e240008000a00 */
[----:B0-----:R-:W-:-:S04]  /*0020*/  ISETP.NE.U32.AND P0, PT, RZ, UR4, PT ;  /* 0x00000004ff007c0c */ /* 0x001fc8000bf05070 */
[----:B------:R-:W-:-:S13]  /*0030*/  ISETP.NE.AND.EX P0, PT, RZ, UR5, PT, P0 ;  /* 0x00000005ff007c0c */ /* 0x000fda000bf05300 */
[----:B------:R-:W-:Y:S05]  /*0040*/  @!P0 EXIT ;  /* 0x000000000000894d */ /* 0x000fea0003800000 */
[----:B------:R-:W-:Y:S01]  /*0050*/  UISETP.GT.U32.AND UP0, UPT, UR4, 0x4ff, UPT ;  /* 0x000004ff0400788c */ /* 0x000fe2000bf04070 */
[----:B------:R-:W-:Y:S01]  /*0060*/  BSSY.RECONVERGENT B0, `(.L_x_436) ;  /* 0x0000558000007945 */ /* 0x000fe20003800200 */
[----:B------:R-:W0:Y:S02]  /*0070*/  LDCU.64 UR8, c[0x0][0x358] ;  /* 0x00006b00ff0877ac */ /* 0x000e240008000a00 */
[----:B------:R-:W-:-:S09]  /*0080*/  UISETP.GT.AND.EX UP0, UPT, UR5, URZ, UPT, UP0 ;  /* 0x000000ff0500728c */ /* 0x000fd2000bf04300 */
[----:B------:R-:W-:Y:S05]  /*0090*/  BRA.U UP0, `(.L_x_437) ;  /* 0x0000003100a87547 */ /* 0x000fea000b800000 */
[----:B------:R-:W1:Y:S01]  /*00a0*/  S2R R0, SR_TID.X ;  /* 0x0000000000007919 */ /* 0x000e620000002100 */
[----:B------:R-:W2:Y:S01]  /*00b0*/  LDCU UR5, c[0x0][0x398] ;  /* 0x00007300ff0577ac */ /* 0x000ea20008000800 */
[----:B------:R-:W-:Y:S01]  /*00c0*/  BSSY.RECONVERGENT B1, `(.L_x_438) ;  /* 0x000000d000017945 */ /* 0x000fe20003800200 */
[----:B------:R-:W-:Y:S01]  /*00d0*/  CS2R R6, SRZ ;  /* 0x0000000000067805 */ /* 0x000fe2000001ff00 */
[----:B------:R-:W-:Y:S01]  /*00e0*/  IMAD.MOV.U32 R8, RZ, RZ, RZ ;  /* 0x000000ffff087224 */ /* 0x000fe200078e00ff */
[----:B-1----:R-:W-:Y:S01]  /*00f0*/  ISETP.GE.AND P0, PT, R0, UR4, PT ;  /* 0x0000000400007c0c */ /* 0x002fe2000bf06270 */
[----:B------:R-:W-:-:S12]  /*0100*/  IMAD.MOV.U32 R9, RZ, RZ, R0 ;  /* 0x000000ffff097224 */ /* 0x000fd800078e0000 */
[----:B--2---:R-:W-:Y:S05]  /*0110*/  @P0 BRA `(.L_x_439) ;  /* 0x00000000001c0947 */ /* 0x004fea0003800000 */
[----:B------:R-:W1:Y:S01]  /*0120*/  LDC.64 R2, c[0x0][0x380] ;  /* 0x0000e000ff027b82 */ /* 0x000e620000000a00 */
[----:B------:R-:W2:Y:S01]  /*0130*/  LDCU.64 UR6, c[0x0][0x388] ;  /* 0x00007100ff0677ac */ /* 0x000ea20008000a00 */
[----:B-1----:R-:W-:-:S05]  /*0140*/  IMAD.WIDE.U32 R2, R0, 0x4, R2 ;  /* 0x0000000400027825 */ /* 0x002fca00078e0002 */
[----:B0-----:R1:W5:Y:S01]  /*0150*/  LDG.E R6, desc[UR8][R2.64] ;  /* 0x0000000802067981 */ /* 0x001362000c1e1900 */
[C---:B--2---:R-:W-:Y:S01]  /*0160*/  IADD3 R7, P0, PT, R0.reuse, UR6, RZ ;  /* 0x0000000600077c10 */ /* 0x044fe2000ff1e0ff */
[----:B------:R-:W-:-:S04]  /*0170*/  VIADD R9, R0, 0x100 ;  /* 0x0000010000097836 */ /* 0x000fc80000000000 */
[----:B------:R-:W-:-:S08]  /*0180*/  IMAD.X R8, RZ, RZ, UR7, P0 ;  /* 0x00000007ff087e24 */ /* 0x000fd000080e06ff */
.L_x_439:
[----:B0-----:R-:W-:Y:S05]  /*0190*/  BSYNC.RECONVERGENT B1 ;  /* 0x0000000000017941 */ /* 0x001fea0003800200 */
.L_x_438:
        /* <DEDUP_REMOVED lines=10> */
[----:B------:R-:W1:Y:S01]  /*0240*/  LDCU.64 UR6, c[0x0][0x388] ;  /* 0x00007100ff0677ac */ /* 0x000e620008000a00 */
[----:B------:R-:W-:-:S04]  /*0250*/  LEA.HI R4, R11, 0x1, RZ, 0x18 ;  /* 0x000000010b047811 */ /* 0x000fc800078fc0ff */
[----:B------:R-:W-:-:S05]  /*0260*/  LOP3.LUT R4, R4, 0x3, RZ, 0xc0, !PT ;  /* 0x0000000304047812 */ /* 0x000fca00078ec0ff */
[----:B------:R-:W-:Y:S01]  /*0270*/  IMAD.MOV R4, RZ, RZ, -R4 ;  /* 0x000000ffff047224 */ /* 0x000fe200078e0a04 */
[C---:B-1----:R-:W-:Y:S01]  /*0280*/  IADD3 R5, P0, PT, R9.reuse, UR6, RZ ;  /* 0x0000000609057c10 */ /* 0x042fe2000ff1e0ff */
[----:B0-----:R-:W-:-:S04]  /*0290*/  IMAD.WIDE.U32 R2, R9, 0x4, R2 ;  /* 0x0000000409027825 */ /* 0x001fc800078e0002 */
[----:B------:R-:W-:-:S08]  /*02a0*/  IMAD.X R10, RZ, RZ, UR7, P0 ;  /* 0x00000007ff0a7e24 */ /* 0x000fd000080e06ff */
.L_x_446:
[----:B------:R0:W2:Y:S01]  /*02b0*/  LDG.E R15, desc[UR8][R2.64] ;  /* 0x00000008020f7981 */ /* 0x0000a2000c1e1900 */
[----:B------:R-:W-:Y:S01]  /*02c0*/  VIADD R4, R4, 0x1 ;  /* 0x0000000104047836 */ /* 0x000fe20000000000 */
[----:B------:R-:W-:Y:S01]  /*02d0*/  BSSY.RECONVERGENT B3, `(.L_x_444) ;  /* 0x0000016000037945 */ /* 0x000fe20003800200 */
[----:B------:R-:W-:Y:S02]  /*02e0*/  IMAD.MOV.U32 R14, RZ, RZ, R7 ;  /* 0x000000ffff0e7224 */ /* 0x000fe400078e0007 */
[----:B------:R-:W-:Y:S01]  /*02f0*/  IMAD.MOV.U32 R13, RZ, RZ, R8 ;  /* 0x000000ffff0d7224 */ /* 0x000fe200078e0008 */
[----:B------:R-:W-:Y:S01]  /*0300*/  ISETP.NE.AND P2, PT, R4, RZ, PT ;  /* 0x000000ff0400720c */ /* 0x000fe20003f45270 */
[----:B-----5:R-:W-:Y:S02]  /*0310*/  IMAD.MOV.U32 R12, RZ, RZ, R6 ;  /* 0x000000ffff0c7224 */ /* 0x020fe400078e0006 */
[----:B------:R-:W-:Y:S01]  /*0320*/  IMAD.MOV.U32 R7, RZ, RZ, R5 ;  /* 0x000000ffff077224 */ /* 0x000fe200078e0005 */
[----:B0-----:R-:W-:Y:S01]  /*0330*/  IADD3 R2, P3, PT, R2, 0x400, RZ ;  /* 0x0000040002027810 */ /* 0x001fe20007f7e0ff */
        /* <DEDUP_REMOVED lines=15> */
.L_x_445:
[----:B------:R-:W-:Y:S05]  /*0430*/  BSYNC.RECONVERGENT B3 ;  /* 0x0000000000037941 */ /* 0x000fea0003800200 */
.L_x_444:
[----:B------:R-:W-:Y:S01]  /*0440*/  IADD3 R5, P0, PT, R5, 0x100, RZ ;  /* 0x0000010005057810 */ /* 0x000fe20007f1e0ff */
[----:B------:R-:W-:Y:S02]  /*0450*/  VIADD R9, R9, 0x100 ;  /* 0x0000010009097836 */ /* 0x000fe40000000000 */
[----:B------:R-:W-:Y:S02]  /*0460*/  IMAD.X R3, RZ, RZ, R3, P3 ;  /* 0x000000ffff037224 */ /* 0x000fe400018e0603 */
[----:B------:R-:W-:Y:S01]  /*0470*/  IMAD.X R10, RZ, RZ, R10, P0 ;  /* 0x000000ffff0a7224 */ /* 0x000fe200000e060a */
[----:B------:R-:W-:Y:S07]  /*0480*/  @P2 BRA `(.L_x_446) ;  /* 0xfffffffc00882947 */ /* 0x000fee000383ffff */
.L_x_443:
[----:B------:R-:W-:Y:S05]  /*0490*/  BSYNC.RECONVERGENT B2 ;  /* 0x0000000000027941 */ /* 0x000fea0003800200 */
.L_x_442:
[----:B------:R-:W-:-:S13]  /*04a0*/  ISETP.GE.U32.AND P0, PT, R11, 0x300, PT ;  /* 0x000003000b00780c */ /* 0x000fda0003f06070 */
[----:B------:R-:W-:Y:S05]  /*04b0*/  @!P0 BRA `(.L_x_441) ;  /* 0x00000004007c8947 */ /* 0x000fea0003800000 */
[----:B------:R-:W0:Y:S01]  /*04c0*/  LDC.64 R4, c[0x0][0x380] ;  /* 0x0000e000ff047b82 */ /* 0x000e220000000a00 */
[----:B------:R-:W-:-:S07]  /*04d0*/  VIADD R10, R9, 0x200 ;  /* 0x00000200090a7836 */ /* 0x000fce0000000000 */
[----:B------:R-:W1:Y:S02]  /*04e0*/  LDC.64 R2, c[0x0][0x388] ;  /* 0x0000e200ff027b82 */ /* 0x000e640000000a00 */
.L_x_455:
[----:B------:R-:W-:-:S04]  /*04f0*/  VIADD R15, R10, 0xfffffe00 ;  /* 0xfffffe000a0f7836 */ /* 0x000fc80000000000 */
[----:B0-----:R-:W-:-:S05]  /*0500*/  IMAD.WIDE R12, R15, 0x4, R4 ;  /* 0x000000040f0c7825 */ /* 0x001fca00078e0204 */
[----:B------:R-:W2:Y:S04]  /*0510*/  LDG.E R21, desc[UR8][R12.64] ;  /* 0x000000080c157981 */ /* 0x000ea8000c1e1900 */
[----:B-----5:R0:W5:Y:S04]  /*0520*/  LDG.E R23, desc[UR8][R12.64+0x400] ;  /* 0x000400080c177981 */ /* 0x020168000c1e1900 */
[----:B------:R0:W5:Y:S04]  /*0530*/  LDG.E R9, desc[UR8][R12.64+0x800] ;  /* 0x000800080c097981 */ /* 0x000168000c1e1900 */
[----:B------:R0:W5:Y:S01]  /*0540*/  LDG.E R11, desc[UR8][R12.64+0xc00] ;  /* 0x000c00080c0b7981 */ /* 0x000162000c1e1900 */
[C---:B-1----:R-:W-:Y:S01]  /*0550*/  IADD3 R18, P1, PT, R15.reuse, R2, RZ ;  /* 0x000000020f127210 */ /* 0x042fe20007f3e0ff */
[----:B------:R-:W-:Y:S03]  /*0560*/  BSSY.RECONVERGENT B2, `(.L_x_447) ;  /* 0x0000013000027945 */ /* 0x000fe60003800200 */
[----:B------:R-:W-:Y:S01]  /*0570*/  LEA.HI.X.SX32 R19, R15, R3, 0x1, P1 ;  /* 0x000000030f137211 */ /* 0x000fe200008f0eff */
[----:B------:R-:W-:-:S02]  /*0580*/  VIADD R15, R10, 0xffffff00 ;  /* 0xffffff000a0f7836 */ /* 0x000fc40000000000 */
        /* <DEDUP_REMOVED lines=16> */
.L_x_448:
[----:B------:R-:W-:Y:S05]  /*0690*/  BSYNC.RECONVERGENT B2 ;  /* 0x0000000000027941 */ /* 0x000fea0003800200 */
.L_x_447:
[----:B-----5:R-:W-:Y:S01]  /*06a0*/  FSETP.GEU.AND P0, PT, R14, R23, PT ;  /* 0x000000170e00720b */ /* 0x020fe20003f0e000 */
[----:B------:R-:W-:Y:S01]  /*06b0*/  BSSY.RECONVERGENT B2, `(.L_x_449) ;  /* 0x0000013000027945 */ /* 0x000fe20003800200 */
[C---:B------:R-:W-:Y:S01]  /*06c0*/  IADD3 R13, P1, PT, R15.reuse, R2, RZ ;  /* 0x000000020f0d7210 */ /* 0x040fe20007f3e0ff */
[----:B------:R-:W-:Y:S02]  /*06d0*/  VIADD R7, R10, 0x100 ;  /* 0x000001000a077836 */ /* 0x000fe40000000000 */
[----:B------:R-:W-:Y:S01]  /*06e0*/  IMAD.MOV.U32 R6, RZ, RZ, R23 ;  /* 0x000000ffff067224 */ /* 0x000fe200078e0017 */
[----:B------:R-:W-:Y:S01]  /*06f0*/  LEA.HI.X.SX32 R12, R15, R3, 0x1, P1 ;  /* 0x000000030f0c7211 */ /* 0x000fe200008f0eff */
        /* <DEDUP_REMOVED lines=14> */
.L_x_450:
[----:B------:R-:W-:Y:S05]  /*07e0*/  BSYNC.RECONVERGENT B2 ;  /* 0x0000000000027941 */ /* 0x000fea0003800200 */
.L_x_449:
[----:B------:R-:W-:Y:S01]  /*07f0*/  FSETP.GEU.AND P0, PT, R6, R9, PT ;  /* 0x000000090600720b */ /* 0x000fe20003f0e000 */
[----:B------:R-:W-:Y:S01]  /*0800*/  BSSY.RECONVERGENT B2, `(.L_x_451) ;  /* 0x0000013000027945 */ /* 0x000fe20003800200 */
[CC--:B------:R-:W-:Y:S01]  /*0810*/  IADD3 R17, P1, PT, R10.reuse, R2.reuse, RZ ;  /* 0x000000020a117210 */ /* 0x0c0fe20007f3e0ff */
[----:B------:R-:W-:Y:S01]  /*0820*/  IMAD.MOV.U32 R12, RZ, RZ, R9 ;  /* 0x000000ffff0c7224 */ /* 0x000fe200078e0009 */
[----:B------:R-:W-:Y:S02]  /*0830*/  IADD3 R18, P2, PT, R7, R2, RZ ;  /* 0x0000000207127210 */ /* 0x000fe40007f5e0ff */
        /* <DEDUP_REMOVED lines=15> */
.L_x_452:
[----:B------:R-:W-:Y:S05]  /*0930*/  BSYNC.RECONVERGENT B2 ;  /* 0x0000000000027941 */ /* 0x000fea0003800200 */
.L_x_451:
[----:B------:R-:W-:Y:S01]  /*0940*/  FSETP.GEU.AND P0, PT, R12, R11, PT ;  /* 0x0000000b0c00720b */ /* 0x000fe20003f0e000 */
[----:B------:R-:W-:Y:S01]  /*0950*/  BSSY.RECONVERGENT B2, `(.L_x_453) ;  /* 0x0000011000027945 */ /* 0x000fe20003800200 */
[----:B------:R-:W-:Y:S01]  /*0960*/  LEA.HI.X.SX32 R9, R7, R3, 0x1, P2 ;  /* 0x0000000307097211 */ /* 0x000fe200010f0eff */
        /* <DEDUP_REMOVED lines=15> */
.L_x_454:
[----:B------:R-:W-:Y:S05]  /*0a60*/  BSYNC.RECONVERGENT B2 ;  /* 0x0000000000027941 */ /* 0x000fea0003800200 */
.L_x_453:
[C---:B------:R-:W-:Y:S02]  /*0a70*/  VIADD R9, R10.reuse, 0x200 ;  /* 0x000002000a097836 */ /* 0x040fe40000000000 */
[----:B------:R-:W-:-:S03]  /*0a80*/  VIADD R10, R10, 0x400 ;  /* 0x000004000a0a7836 */ /* 0x000fc60000000000 */
[----:B------:R-:W-:-:S13]  /*0a90*/  ISETP.GE.AND P0, PT, R9, UR5, PT ;  /* 0x0000000509007c0c */ /* 0x000fda000bf06270 */
[----:B------:R-:W-:Y:S05]  /*0aa0*/  @!P0 BRA `(.L_x_455) ;  /* 0xfffffff800908947 */ /* 0x000fea000383ffff */
.L_x_441:
[----:B------:R-:W-:Y:S05]  /*0ab0*/  BSYNC.RECONVERGENT B1 ;  /* 0x0000000000017941 */ /* 0x000fea0003800200 */
.L_x_440:
[----:B------:R-:W0:Y:S02]  /*0ac0*/  LDCU UR6, c[0x0][0x398] ;  /* 0x00007300ff0677ac */ /* 0x000e240008000800 */
[----:B0-----:R-:W-:-:S09]  /*0ad0*/  UISETP.GE.AND UP0, UPT, UR6, 0x100, UPT ;  /* 0x000001000600788c */ /* 0x001fd2000bf06270 */
[----:B------:R-:W-:Y:S05]  /*0ae0*/  BRA.U !UP0, `(.L_x_456) ;  /* 0x00000011088c7547 */ /* 0x000fea000b800000 */
[----:B------:R-:W0:Y:S01]  /*0af0*/  S2R R11, SR_LANEID ;  /* 0x00000000000b7919 */ /* 0x000e220000000000 */
[----:B------:R-:W-:Y:S01]  /*0b00*/  BSSY.RECONVERGENT B1, `(.L_x_457) ;  /* 0x000001b000017945 */ /* 0x000fe20003800200 */
[----:B------:R-:W-:Y:S01]  /*0b10*/  IMAD.MOV.U32 R9, RZ, RZ, R7 ;  /* 0x000000ffff097224 */ /* 0x000fe200078e0007 */
[----:B-1---5:R1:W2:Y:S01]  /*0b20*/  SHFL.DOWN PT, R3, R6, 0x1, 0x1f ;  /* 0x08201f0006037f89 */ /* 0x0222a200000e0000 */
        /* <DEDUP_REMOVED lines=24> */
.L_x_458:
[----:B------:R-:W-:Y:S05]  /*0cb0*/  BSYNC.RECONVERGENT B1 ;  /* 0x0000000000017941 */ /* 0x000fea0003800200 */
.L_x_457:
[C---:B------:R-:W-:Y:S01]  /*0cc0*/  ISETP.GT.AND P5, PT, R11.reuse, 0x17, PT ;  /* 0x000000170b00780c */ /* 0x040fe20003fa4270 */
[----:B------:R0:W1:Y:S01]  /*0cd0*/  SHFL.DOWN PT, R7, R2, 0x2, 0x1f ;  /* 0x08401f0002077f89 */ /* 0x00006200000e0000 */
[C---:B------:R-:W-:Y:S01]  /*0ce0*/  ISETP.GT.AND P4, PT, R11.reuse, 0xf, PT ;  /* 0x0000000f0b00780c */ /* 0x040fe20003f84270 */
[----:B------:R-:W-:Y:S01]  /*0cf0*/  BSSY.RECONVERGENT B1, `(.L_x_459) ;  /* 0x0000018000017945 */ /* 0x000fe20003800200 */
[----:B------:R-:W-:Y:S01]  /*0d00*/  ISETP.NE.AND P2, PT, R11, RZ, PT ;  /* 0x000000ff0b00720c */ /* 0x000fe20003f45270 */
[----:B------:R0:W2:Y:S01]  /*0d10*/  SHFL.DOWN PT, R6, R9, 0x2, 0x1f ;  /* 0x08401f0009067f89 */ /* 0x0000a200000e0000 */
[----:B------:R-:W-:Y:S02]  /*0d20*/  IMAD.MOV.U32 R4, RZ, RZ, R9 ;  /* 0x000000ffff047224 */ /* 0x000fe400078e0009 */
[----:B------:R-:W-:Y:S01]  /*0d30*/  IMAD.MOV.U32 R5, RZ, RZ, R10 ;  /* 0x000000ffff057224 */ /* 0x000fe200078e000a */
[----:B------:R0:W3:Y:S01]  /*0d40*/  SHFL.DOWN PT, R11, R10, 0x2, 0x1f ;  /* 0x08401f000a0b7f89 */ /* 0x0000e200000e0000 */
[----:B------:R-:W-:Y:S01]  /*0d50*/  IMAD.MOV.U32 R3, RZ, RZ, R2 ;  /* 0x000000ffff037224 */ /* 0x000fe200078e0002 */
[----:B------:R-:W-:Y:S06]  /*0d60*/  @P1 BRA `(.L_x_460) ;  /* 0x0000000000401947 */ /* 0x000fec0003800000 */
        /* <DEDUP_REMOVED lines=16> */
.L_x_460:
[----:B------:R-:W-:Y:S05]  /*0e70*/  BSYNC.RECONVERGENT B1 ;  /* 0x0000000000017941 */ /* 0x000fea0003800200 */
.L_x_459:
[----:B------:R4:W3:Y:S01]  /*0e80*/  SHFL.DOWN PT, R8, R3, 0x4, 0x1f ;  /* 0x08801f0003087f89 */ /* 0x0008e200000e0000 */
[----:B------:R-:W-:Y:S01]  /*0e90*/  BSSY.RECONVERGENT B1, `(.L_x_461) ;  /* 0x0000017000017945 */ /* 0x000fe20003800200 */
[----:B--2---:R-:W-:Y:S02]  /*0ea0*/  IMAD.MOV.U32 R6, RZ, RZ, R4 ;  /* 0x000000ffff067224 */ /* 0x004fe400078e0004 */
[----:B0-----:R4:W0:Y:S01]  /*0eb0*/  SHFL.DOWN PT, R9, R4, 0x4, 0x1f ;  /* 0x08801f0004097f89 */ /* 0x00182200000e0000 */
[----:B-1----:R-:W-:Y:S02]  /*0ec0*/  IMAD.MOV.U32 R7, RZ, RZ, R5 ;  /* 0x000000ffff077224 */ /* 0x002fe400078e0005 */
[----:B------:R-:W-:Y:S01]  /*0ed0*/  IMAD.MOV.U32 R2, RZ, RZ, R3 ;  /* 0x000000ffff027224 */ /* 0x000fe200078e0003 */
[----:B------:R4:W1:Y:S01]  /*0ee0*/  SHFL.DOWN PT, R10, R5, 0x4, 0x1f ;  /* 0x08801f00050a7f89 */ /* 0x00086200000e0000 */
[----:B------:R-:W-:Y:S05]  /*0ef0*/  @P3 BRA `(.L_x_462) ;  /* 0x0000000000403947 */ /* 0x000fea0003800000 */
[----:B---3--:R-:W-:Y:S01]  /*0f00*/  FSETP.GEU.AND P0, PT, R3, R8, PT ;  /* 0x000000080300720b */ /* 0x008fe20003f0e000 */
        /* <DEDUP_REMOVED lines=15> */
.L_x_462:
[----:B------:R-:W-:Y:S05]  /*1000*/  BSYNC.RECONVERGENT B1 ;  /* 0x0000000000017941 */ /* 0x000fea0003800200 */
.L_x_461:
[----:B0-----:R0:W2:Y:S01]  /*1010*/  SHFL.DOWN PT, R9, R2, 0x8, 0x1f ;  /* 0x09001f0002097f89 */ /* 0x0010a200000e0000 */
[----:B------:R-:W-:Y:S01]  /*1020*/  BSSY.RECONVERGENT B1, `(.L_x_463) ;  /* 0x0000017000017945 */ /* 0x000fe20003800200 */
[----:B----4-:R-:W-:Y:S02]  /*1030*/  IMAD.MOV.U32 R4, RZ, RZ, R6 ;  /* 0x000000ffff047224 */ /* 0x010fe400078e0006 */
[----:B---3--:R0:W3:Y:S01]  /*1040*/  SHFL.DOWN PT, R11, R6, 0x8, 0x1f ;  /* 0x09001f00060b7f89 */ /* 0x0080e200000e0000 */
[----:B------:R-:W-:Y:S02]  /*1050*/  IMAD.MOV.U32 R5, RZ, RZ, R7 ;  /* 0x000000ffff057224 */ /* 0x000fe400078e0007 */
[----:B------:R-:W-:Y:S01]  /*1060*/  IMAD.MOV.U32 R3, RZ, RZ, R2 ;  /* 0x000000ffff037224 */ /* 0x000fe200078e0002 */
[----:B------:R0:W4:Y:S01]  /*1070*/  SHFL.DOWN PT, R8, R7, 0x8, 0x1f ;  /* 0x09001f0007087f89 */ /* 0x00012200000e0000 */
[----:B------:R-:W-:Y:S05]  /*1080*/  @P5 BRA `(.L_x_464) ;  /* 0x0000000000405947 */ /* 0x000fea0003800000 */
[----:B--2---:R-:W-:Y:S01]  /*1090*/  FSETP.GEU.AND P0, PT, R2, R9, PT ;  /* 0x000000090200720b */ /* 0x004fe20003f0e000 */
        /* <DEDUP_REMOVED lines=15> */
.L_x_464:
[----:B------:R-:W-:Y:S05]  /*1190*/  BSYNC.RECONVERGENT B1 ;  /* 0x0000000000017941 */ /* 0x000fea0003800200 */
.L_x_463:
[----:B0-----:R0:W0:Y:S01]  /*11a0*/  SHFL.DOWN PT, R2, R3, 0x10, 0x1f ;  /* 0x0a001f0003027f89 */ /* 0x00102200000e0000 */
[----:B------:R-:W-:Y:S01]  /*11b0*/  BSSY.RECONVERGENT B1, `(.L_x_465) ;  /* 0x0000017000017945 */ /* 0x000fe20003800200 */
[----:B------:R-:W-:Y:S02]  /*11c0*/  IMAD.MOV.U32 R7, RZ, RZ, R4 ;  /* 0x000000ffff077224 */ /* 0x000fe400078e0004 */
[----:B--2---:R2:W0:Y:S01]  /*11d0*/  SHFL.DOWN PT, R9, R4, 0x10, 0x1f ;  /* 0x0a001f0004097f89 */ /* 0x00442200000e0000 */
[----:B------:R-:W-:Y:S02]  /*11e0*/  IMAD.MOV.U32 R6, RZ, RZ, R5 ;  /* 0x000000ffff067224 */ /* 0x000fe400078e0005 */
[----:B----4-:R-:W-:Y:S01]  /*11f0*/  IMAD.MOV.U32 R8, RZ, RZ, R3 ;  /* 0x000000ffff087224 */ /* 0x010fe200078e0003 */
        /* <DEDUP_REMOVED lines=18> */
.L_x_466:
[----:B------:R-:W-:Y:S05]  /*1320*/  BSYNC.RECONVERGENT B1 ;  /* 0x0000000000017941 */ /* 0x000fea0003800200 */
.L_x_465:
        /* <DEDUP_REMOVED lines=12> */
.L_x_468:
[----:B------:R-:W-:Y:S05]  /*13f0*/  BSYNC.RECONVERGENT B1 ;  /* 0x0000000000017941 */ /* 0x000fea0003800200 */
.L_x_467:
        /* <DEDUP_REMOVED lines=27> */
.L_x_471:
[----:B------:R-:W-:Y:S05]  /*15b0*/  BSYNC.RECONVERGENT B1 ;  /* 0x0000000000017941 */ /* 0x000fea0003800200 */
.L_x_470:
        /* <DEDUP_REMOVED lines=9> */
[----:B---3--:R3:W1:Y:S04]  /*1650*/  LDS.64 R10, [R24+0x50] ;  /* 0x00005000180a7984 */ /* 0x0086680000000a00 */
        /* <DEDUP_REMOVED lines=17> */
.L_x_473:
[----:B------:R-:W-:Y:S05]  /*1770*/  BSYNC.RECONVERGENT B1 ;  /* 0x0000000000017941 */ /* 0x000fea0003800200 */
.L_x_472:
        /* <DEDUP_REMOVED lines=17> */
.L_x_475:
[----:B------:R-:W-:Y:S05]  /*1890*/  BSYNC.RECONVERGENT B1 ;  /* 0x0000000000017941 */ /* 0x000fea0003800200 */
.L_x_474:
        /* <DEDUP_REMOVED lines=17> */
.L_x_477:
[----:B------:R-:W-:Y:S05]  /*19b0*/  BSYNC.RECONVERGENT B1 ;  /* 0x0000000000017941 */ /* 0x000fea0003800200 */
.L_x_476:
        /* <DEDUP_REMOVED lines=17> */
.L_x_479:
[----:B------:R-:W-:Y:S05]  /*1ad0*/  BSYNC.RECONVERGENT B1 ;  /* 0x0000000000017941 */ /* 0x000fea0003800200 */
.L_x_478:
        /* <DEDUP_REMOVED lines=17> */
.L_x_481:
[----:B------:R-:W-:Y:S05]  /*1bf0*/  BSYNC.RECONVERGENT B1 ;  /* 0x0000000000017941 */ /* 0x000fea0003800200 */
.L_x_480:
        /* <DEDUP_REMOVED lines=18> */
.L_x_456:
[----:B------:R-:W0:Y:S01]  /*1d20*/  S2R R12, SR_LANEID ;  /* 0x00000000000c7919 */ /* 0x000e220000000000 */
[----:B-1----:R-:W-:Y:S01]  /*1d30*/  LOP3.LUT R2, R0, 0x3e0, RZ, 0xc0, !PT ;  /* 0x000003e000027812 */ /* 0x002fe200078ec0ff */
[----:B------:R-:W-:Y:S01]  /*1d40*/  BSSY.RECONVERGENT B1, `(.L_x_482) ;  /* 0x0000027000017945 */ /* 0x000fe20003800200 */
[----:B------:R-:W-:Y:S02]  /*1d50*/  IMAD.MOV.U32 R14, RZ, RZ, R7 ;  /* 0x000000ffff0e7224 */ /* 0x000fe400078e0007 */
[----:B------:R-:W-:Y:S02]  /*1d60*/  IMAD.MOV.U32 R16, RZ, RZ, R8 ;  /* 0x000000ffff107224 */ /* 0x000fe400078e0008 */
[----:B------:R-:W-:Y:S01]  /*1d70*/  VIADD R3, R2, 0x20 ;  /* 0x0000002002037836 */ /* 0x000fe20000000000 */
[----:B------:R-:W-:-:S04]  /*1d80*/  LOP3.LUT R2, RZ, R2, RZ, 0x33, !PT ;  /* 0x00000002ff027212 */ /* 0x000fc800078e33ff */
[----:B------:R-:W-:Y:S01]  /*1d90*/  ISETP.GT.AND P0, PT, R3, UR6, PT ;  /* 0x0000000603007c0c */ /* 0x000fe2000bf04270 */
[----:B------:R-:W-:-:S05]  /*1da0*/  VIADD R2, R2, UR6 ;  /* 0x0000000602027c36 */ /* 0x000fca0008000000 */
[----:B------:R-:W-:-:S05]  /*1db0*/  SEL R3, R2, 0x1f, P0 ;  /* 0x0000001f02037807 */ /* 0x000fca0000000000 */
[----:B-----5:R1:W2:Y:S04]  /*1dc0*/  SHFL.DOWN PT, R5, R6, 0x1, R3 ;  /* 0x0820000006057989 */ /* 0x0202a800000e0003 */
[----:B------:R1:W3:Y:S01]  /*1dd0*/  SHFL.DOWN PT, R9, R8, 0x1, R3 ;  /* 0x0820000008097989 */ /* 0x0002e200000e0003 */
[CC--:B0-----:R-:W-:Y:S01]  /*1de0*/  ISETP.GE.AND P0, PT, R12.reuse, R3.reuse, PT ;  /* 0x000000030c00720c */ /* 0x0c1fe20003f06270 */
[C---:B------:R-:W-:Y:S01]  /*1df0*/  VIADD R4, R12.reuse, 0x4 ;  /* 0x000000040c047836 */ /* 0x040fe20000000000 */
[C---:B------:R-:W-:Y:S01]  /*1e00*/  ISETP.NE.AND P2, PT, R12.reuse, RZ, PT ;  /* 0x000000ff0c00720c */ /* 0x040fe20003f45270 */
[C---:B------:R-:W-:Y:S02]  /*1e10*/  VIADD R2, R12.reuse, 0x2 ;  /* 0x000000020c027836 */ /* 0x040fe40000000000 */
[----:B------:R-:W-:Y:S01]  /*1e20*/  VIADD R10, R12, 0x8 ;  /* 0x000000080c0a7836 */ /* 0x000fe20000000000 */
[-C--:B------:R-:W-:Y:S01]  /*1e30*/  ISETP.GT.AND P5, PT, R4, R3.reuse, PT ;  /* 0x000000030400720c */ /* 0x080fe20003fa4270 */
[----:B------:R-:W-:Y:S01]  /*1e40*/  VIADD R12, R12, 0x10 ;  /* 0x000000100c0c7836 */ /* 0x000fe20000000000 */
[----:B------:R1:W0:Y:S01]  /*1e50*/  SHFL.DOWN PT, R4, R7, 0x1, R3 ;  /* 0x0820000007047989 */ /* 0x00022200000e0003 */
[-C--:B------:R-:W-:Y:S01]  /*1e60*/  ISETP.GT.AND P1, PT, R2, R3.reuse, PT ;  /* 0x000000030200720c */ /* 0x080fe20003f24270 */
[----:B------:R-:W-:Y:S01]  /*1e70*/  IMAD.MOV.U32 R2, RZ, RZ, R6 ;  /* 0x000000ffff027224 */ /* 0x000fe200078e0006 */
[----:B------:R-:W-:-:S02]  /*1e80*/  ISETP.GT.AND P4, PT, R10, R3, PT ;  /* 0x000000030a00720c */ /* 0x000fc40003f84270 */
[----:B------:R-:W-:Y:S01]  /*1e90*/  ISETP.GT.AND P3, PT, R12, R3, PT ;  /* 0x000000030c00720c */ /* 0x000fe20003f64270 */
[----:B------:R-:W-:-:S12]  /*1ea0*/  @P0 BRA `(.L_x_483) ;  /* 0x0000000000400947 */ /* 0x000fd80003800000 */
[----:B--2---:R-:W-:Y:S01]  /*1eb0*/  FSETP.GEU.AND P0, PT, R6, R5, PT ;  /* 0x000000050600720b */ /* 0x004fe20003f0e000 */
[----:B------:R-:W-:Y:S02]  /*1ec0*/  IMAD.MOV.U32 R2, RZ, RZ, R5 ;  /* 0x000000ffff027224 */ /* 0x000fe400078e0005 */
[----:B0-----:R-:W-:Y:S02]  /*1ed0*/  IMAD.MOV.U32 R14, RZ, RZ, R4 ;  /* 0x000000ffff0e7224 */ /* 0x001fe400078e0004 */
        /* <DEDUP_REMOVED lines=13> */
.L_x_483:
[----:B------:R-:W-:Y:S05]  /*1fb0*/  BSYNC.RECONVERGENT B1 ;  /* 0x0000000000017941 */ /* 0x000fea0003800200 */
.L_x_482:
[----:B--2---:R2:W4:Y:S01]  /*1fc0*/  SHFL.DOWN PT, R5, R2, 0x2, R3 ;  /* 0x0840000002057989 */ /* 0x00452200000e0003 */
[----:B------:R-:W-:Y:S01]  /*1fd0*/  BSSY.RECONVERGENT B1, `(.L_x_484) ;  /* 0x0000017000017945 */ /* 0x000fe20003800200 */
[----:B0-----:R-:W-:Y:S02]  /*1fe0*/  IMAD.MOV.U32 R4, RZ, RZ, R2 ;  /* 0x000000ffff047224 */ /* 0x001fe400078e0002 */
[----:B-1----:R2:W0:Y:S01]  /*1ff0*/  SHFL.DOWN PT, R7, R14, 0x2, R3 ;  /* 0x084000000e077989 */ /* 0x00242200000e0003 */
[----:B------:R-:W-:Y:S02]  /*2000*/  IMAD.MOV.U32 R10, RZ, RZ, R14 ;  /* 0x000000ffff0a7224 */ /* 0x000fe400078e000e */
[----:B------:R-:W-:Y:S01]  /*2010*/  IMAD.MOV.U32 R12, RZ, RZ, R16 ;  /* 0x000000ffff0c7224 */ /* 0x000fe200078e0010 */
[----:B---3--:R2:W1:Y:S01]  /*2020*/  SHFL.DOWN PT, R9, R16, 0x2, R3 ;  /* 0x0840000010097989 */ /* 0x00846200000e0003 */
        /* <DEDUP_REMOVED lines=17> */
.L_x_485:
[----:B------:R-:W-:Y:S05]  /*2140*/  BSYNC.RECONVERGENT B1 ;  /* 0x0000000000017941 */ /* 0x000fea0003800200 */
.L_x_484:
[----:B----4-:R3:W4:Y:S01]  /*2150*/  SHFL.DOWN PT, R5, R4, 0x4, R3 ;  /* 0x0880000004057989 */ /* 0x01072200000e0003 */
[----:B------:R-:W-:Y:S01]  /*2160*/  BSSY.RECONVERGENT B1, `(.L_x_486) ;  /* 0x0000017000017945 */ /* 0x000fe20003800200 */
[----:B--2---:R-:W-:Y:S02]  /*2170*/  IMAD.MOV.U32 R2, RZ, RZ, R4 ;  /* 0x000000ffff027224 */ /* 0x004fe400078e0004 */
[----:B0-----:R3:W0:Y:S01]  /*2180*/  SHFL.DOWN PT, R7, R10, 0x4, R3 ;  /* 0x088000000a077989 */ /* 0x00162200000e0003 */
[----:B------:R-:W-:Y:S02]  /*2190*/  IMAD.MOV.U32 R6, RZ, RZ, R10 ;  /* 0x000000ffff067224 */ /* 0x000fe400078e000a */
[----:B------:R-:W-:Y:S01]  /*21a0*/  IMAD.MOV.U32 R8, RZ, RZ, R12 ;  /* 0x000000ffff087224 */ /* 0x000fe200078e000c */
[----:B-1----:R3:W1:Y:S01]  /*21b0*/  SHFL.DOWN PT, R9, R12, 0x4, R3 ;  /* 0x088000000c097989 */ /* 0x00266200000e0003 */
        /* <DEDUP_REMOVED lines=17> */
.L_x_487:
[----:B------:R-:W-:Y:S05]  /*22d0*/  BSYNC.RECONVERGENT B1 ;  /* 0x0000000000017941 */ /* 0x000fea0003800200 */
.L_x_486:
[----:B----4-:R2:W4:Y:S01]  /*22e0*/  SHFL.DOWN PT, R5, R2, 0x8, R3 ;  /* 0x0900000002057989 */ /* 0x01052200000e0003 */
[----:B------:R-:W-:Y:S01]  /*22f0*/  BSSY.RECONVERGENT B1, `(.L_x_488) ;  /* 0x0000017000017945 */ /* 0x000fe20003800200 */
[----:B---3--:R-:W-:Y:S02]  /*2300*/  IMAD.MOV.U32 R4, RZ, RZ, R2 ;  /* 0x000000ffff047224 */ /* 0x008fe400078e0002 */
        /* <DEDUP_REMOVED lines=21> */
.L_x_489:
[----:B------:R-:W-:Y:S05]  /*2460*/  BSYNC.RECONVERGENT B1 ;  /* 0x0000000000017941 */ /* 0x000fea0003800200 */
.L_x_488:
[----:B----4-:R3:W4:Y:S01]  /*2470*/  SHFL.DOWN PT, R5, R4, 0x10, R3 ;  /* 0x0a00000004057989 */ /* 0x01072200000e0003 */
[----:B------:R-:W-:Y:S01]  /*2480*/  BSSY.RECONVERGENT B1, `(.L_x_490) ;  /* 0x0000017000017945 */ /* 0x000fe20003800200 */
[----:B--2---:R-:W-:Y:S02]  /*2490*/  IMAD.MOV.U32 R8, RZ, RZ, R4 ;  /* 0x000000ffff087224 */ /* 0x004fe400078e0004 */
[----:B-1----:R3:W1:Y:S01]  /*24a0*/  SHFL.DOWN PT, R9, R10, 0x10, R3 ;  /* 0x0a0000000a097989 */ /* 0x00266200000e0003 */
        /* <DEDUP_REMOVED lines=20> */
.L_x_491:
[----:B------:R-:W-:Y:S05]  /*25f0*/  BSYNC.RECONVERGENT B1 ;  /* 0x0000000000017941 */ /* 0x000fea0003800200 */
.L_x_490:
        /* <DEDUP_REMOVED lines=12> */
.L_x_493:
[----:B------:R-:W-:Y:S05]  /*26c0*/  BSYNC.RECONVERGENT B1 ;  /* 0x0000000000017941 */ /* 0x000fea0003800200 */
.L_x_492:
[----:B------:R-:W-:Y:S01]  /*26d0*/  BAR.SYNC.DEFER_BLOCKING 0x0 ;  /* 0x0000000000007b1d */ /* 0x000fe20000010000 */
[----:B------:R-:W-:-:S13]  /*26e0*/  ISETP.NE.AND P1, PT, R0, RZ, PT ;  /* 0x000000ff0000720c */ /* 0x000fda0003f25270 */
[----:B------:R-:W-:Y:S05]  /*26f0*/  @P1 BRA `(.L_x_469) ;  /* 0x0000002c00b81947 */ /* 0x000fea0003800000 */
[----:B------:R-:W-:Y:S01]  /*2700*/  UISETP.GE.AND UP0, UPT, UR6, 0x21, UPT ;  /* 0x000000210600788c */ /* 0x000fe2000bf06270 */
[----:B------:R-:W-:Y:S02]  /*2710*/  IMAD.MOV.U32 R0, RZ, RZ, R8 ;  /* 0x000000ffff007224 */ /* 0x000fe400078e0008 */
[----:B-1----:R-:W-:Y:S02]  /*2720*/  IMAD.MOV.U32 R9, RZ, RZ, R7 ;  /* 0x000000ffff097224 */ /* 0x002fe400078e0007 */
[----:B---3--:R-:W-:-:S04]  /*2730*/  IMAD.MOV.U32 R10, RZ, RZ, R6 ;  /* 0x000000ffff0a7224 */ /* 0x008fc800078e0006 */
[----:B------:R-:W-:Y:S05]  /*2740*/  BRA.U !UP0, `(.L_x_494) ;  /* 0x00000001085c7547 */ /* 0x000fea000b800000 */
[----:B------:R-:W1:Y:S01]  /*2750*/  S2UR UR5, SR_CgaCtaId ;  /* 0x00000000000579c3 */ /* 0x000e620000008800 */
[----:B------:R-:W-:Y:S01]  /*2760*/  UMOV UR4, 0x400 ;  /* 0x0000040000047882 */ /* 0x000fe20000000000 */
[----:B------:R-:W-:Y:S01]  /*2770*/  BSSY.RECONVERGENT B1, `(.L_x_494) ;  /* 0x0000014000017945 */ /* 0x000fe20003800200 */
[----:B-1----:R-:W-:-:S09]  /*2780*/  ULEA UR4, UR5, UR4, 0x18 ;  /* 0x0000000405047291 */ /* 0x002fd2000f8ec0ff */
[----:B--2---:R-:W1:Y:S04]  /*2790*/  LDS R3, [UR4+0x18] ;  /* 0x00001804ff037984 */ /* 0x004e680008000800 */
[----:B----4-:R-:W2:Y:S01]  /*27a0*/  LDS.64 R4, [UR4+0x20] ;  /* 0x00002004ff047984 */ /* 0x010ea20008000a00 */
[----:B-1----:R-:W-:Y:S01]  /*27b0*/  FSETP.GEU.AND P0, PT, R8, R3, PT ;  /* 0x000000030800720b */ /* 0x002fe20003f0e000 */
        /* <DEDUP_REMOVED lines=15> */
.L_x_495:
[----:B------:R-:W-:Y:S05]  /*28b0*/  BSYNC.RECONVERGENT B1 ;  /* 0x0000000000017941 */ /* 0x000fea0003800200 */
.L_x_494:
[----:B------:R-:W-:Y:S01]  /*28c0*/  UISETP.GE.AND UP0, UPT, UR6, 0x41, UPT ;  /* 0x000000410600788c */ /* 0x000fe2000bf06270 */
[----:B--2---:R-:W-:Y:S02]  /*28d0*/  IMAD.MOV.U32 R2, RZ, RZ, R0 ;  /* 0x000000ffff027224 */ /* 0x004fe400078e0000 */
[----:B----4-:R-:W-:Y:S02]  /*28e0*/  IMAD.MOV.U32 R5, RZ, RZ, R9 ;  /* 0x000000ffff057224 */ /* 0x010fe400078e0009 */
[----:B------:R-:W-:-:S04]  /*28f0*/  IMAD.MOV.U32 R4, RZ, RZ, R10 ;  /* 0x000000ffff047224 */ /* 0x000fc800078e000a */
[----:B------:R-:W-:Y:S05]  /*2900*/  BRA.U !UP0, `(.L_x_496) ;  /* 0x00000001085c7547 */ /* 0x000fea000b800000 */
[----:B------:R-:W1:Y:S01]  /*2910*/  S2UR UR5, SR_CgaCtaId ;  /* 0x00000000000579c3 */ /* 0x000e620000008800 */
[----:B------:R-:W-:Y:S01]  /*2920*/  UMOV UR4, 0x400 ;  /* 0x0000040000047882 */ /* 0x000fe20000000000 */
[----:B------:R-:W-:Y:S01]  /*2930*/  BSSY.RECONVERGENT B1, `(.L_x_496) ;  /* 0x0000014000017945 */ /* 0x000fe20003800200 */
[----:B-1----:R-:W-:-:S09]  /*2940*/  ULEA UR4, UR5, UR4, 0x18 ;  /* 0x0000000405047291 */ /* 0x002fd2000f8ec0ff */
[----:B------:R-:W1:Y:S04]  /*2950*/  LDS R3, [UR4+0x28] ;  /* 0x00002804ff037984 */ /* 0x000e680008000800 */
[----:B------:R-:W2:Y:S01]  /*2960*/  LDS.64 R6, [UR4+0x30] ;  /* 0x00003004ff067984 */ /* 0x000ea20008000a00 */
        /* <DEDUP_REMOVED lines=16> */
.L_x_497:
[----:B------:R-:W-:Y:S05]  /*2a70*/  BSYNC.RECONVERGENT B1 ;  /* 0x0000000000017941 */ /* 0x000fea0003800200 */
.L_x_496:
[----:B------:R-:W-:Y:S01]  /*2a80*/  UISETP.GE.AND UP0, UPT, UR6, 0x61, UPT ;  /* 0x000000610600788c */ /* 0x000fe2000bf06270 */
[----:B------:R-:W-:Y:S02]  /*2a90*/  IMAD.MOV.U32 R0, RZ, RZ, R2 ;  /* 0x000000ffff007224 */ /* 0x000fe400078e0002 */
[----:B------:R-:W-:Y:S02]  /*2aa0*/  IMAD.MOV.U32 R7, RZ, RZ, R5 ;  /* 0x000000ffff077224 */ /* 0x000fe400078e0005 */
        /* <DEDUP_REMOVED lines=24> */
.L_x_499:
[----:B------:R-:W-:Y:S05]  /*2c30*/  BSYNC.RECONVERGENT B1 ;  /* 0x0000000000017941 */ /* 0x000fea0003800200 */
.L_x_498:
        /* <DEDUP_REMOVED lines=27> */
.L_x_501:
[----:B------:R-:W-:Y:S05]  /*2df0*/  BSYNC.RECONVERGENT B1 ;  /* 0x0000000000017941 */ /* 0x000fea0003800200 */
.L_x_500:
        /* <DEDUP_REMOVED lines=27> */
.L_x_503:
[----:B------:R-:W-:Y:S05]  /*2fb0*/  BSYNC.RECONVERGENT B1 ;  /* 0x0000000000017941 */ /* 0x000fea0003800200 */
.L_x_502:
        /* <DEDUP_REMOVED lines=27> */
.L_x_505:
[----:B------:R-:W-:Y:S05]  /*3170*/  BSYNC.RECONVERGENT B1 ;  /* 0x0000000000017941 */ /* 0x000fea0003800200 */
.L_x_504:
[----:B------:R-:W-:Y:S01]  /*3180*/  UISETP.GE.AND UP0, UPT, UR6, 0xe1, UPT ;  /* 0x000000e10600788c */ /* 0x000fe2000bf06270 */
[----:B------:R-:W-:Y:S02]  /*3190*/  IMAD.MOV.U32 R8, RZ, RZ, R2 ;  /* 0x000000ffff087224 */ /* 0x000fe400078e0002 */
[----:B------:R-:W-:Y:S02]  /*31a0*/  IMAD.MOV.U32 R7, RZ, RZ, R5 ;  /* 0x000000ffff077224 */ /* 0x000fe400078e0005 */
[----:B------:R-:W-:-:S04]  /*31b0*/  IMAD.MOV.U32 R6, RZ, RZ, R4 ;  /* 0x000000ffff067224 */ /* 0x000fc800078e0004 */
[----:B------:R-:W-:Y:S05]  /*31c0*/  BRA.U !UP0, `(.L_x_469) ;  /* 0x0000002508047547 */ /* 0x000fea000b800000 */
[----:B------:R-:W1:Y:S01]  /*31d0*/  S2UR UR5, SR_CgaCtaId ;  /* 0x00000000000579c3 */ /* 0x000e620000008800 */
[----:B------:R-:W-:Y:S02]  /*31e0*/  UMOV UR4, 0x400 ;  /* 0x0000040000047882 */ /* 0x000fe40000000000 */
[----:B-1----:R-:W-:-:S09]  /*31f0*/  ULEA UR4, UR5, UR4, 0x18 ;  /* 0x0000000405047291 */ /* 0x002fd2000f8ec0ff */
[----:B------:R-:W1:Y:S04]  /*3200*/  LDS R3, [UR4+0x78] ;  /* 0x00007804ff037984 */ /* 0x000e680008000800 */
[----:B0-----:R-:W0:Y:S01]  /*3210*/  LDS.64 R10, [UR4+0x80] ;  /* 0x00008004ff0a7984 */ /* 0x001e220008000a00 */
[----:B-1----:R-:W-:Y:S01]  /*3220*/  FSETP.GEU.AND P0, PT, R2, R3, PT ;  /* 0x000000030200720b */ /* 0x002fe20003f0e000 */
[----:B------:R-:W-:Y:S02]  /*3230*/  IMAD.MOV.U32 R8, RZ, RZ, R3 ;  /* 0x000000ffff087224 */ /* 0x000fe400078e0003 */
[----:B0-----:R-:W-:Y:S02]  /*3240*/  IMAD.MOV.U32 R7, RZ, RZ, R10 ;  /* 0x000000ffff077224 */ /* 0x001fe400078e000a */
        /* <DEDUP_REMOVED lines=15> */
.L_x_437:
[----:B------:R-:W1:Y:S01]  /*3340*/  S2R R0, SR_TID.X ;  /* 0x0000000000007919 */ /* 0x000e620000002100 */
[----:B------:R-:W1:Y:S01]  /*3350*/  LDC.64 R2, c[0x0][0x380] ;  /* 0x0000e000ff027b82 */ /* 0x000e620000000a00 */
[----:B------:R-:W2:Y:S01]  /*3360*/  LDCU.64 UR6, c[0x0][0x388] ;  /* 0x00007100ff0677ac */ /* 0x000ea20008000a00 */
[----:B-1----:R-:W-:-:S05]  /*3370*/  IMAD.WIDE.U32 R2, R0, 0x4, R2 ;  /* 0x0000000400027825 */ /* 0x002fca00078e0002 */
[----:B0-----:R-:W3:Y:S04]  /*3380*/  LDG.E R5, desc[UR8][R2.64] ;  /* 0x0000000802057981 */ /* 0x001ee8000c1e1900 */
[----:B------:R-:W3:Y:S04]  /*3390*/  LDG.E R6, desc[UR8][R2.64+0x400] ;  /* 0x0004000802067981 */ /* 0x000ee8000c1e1900 */
[----:B------:R-:W4:Y:S04]  /*33a0*/  LDG.E R7, desc[UR8][R2.64+0x800] ;  /* 0x0008000802077981 */ /* 0x000f28000c1e1900 */
[----:B------:R-:W5:Y:S04]  /*33b0*/  LDG.E R8, desc[UR8][R2.64+0xc00] ;  /* 0x000c000802087981 */ /* 0x000f68000c1e1900 */
[----:B------:R-:W2:Y:S01]  /*33c0*/  LDG.E R4, desc[UR8][R2.64+0x1000] ;  /* 0x0010000802047981 */ /* 0x000ea2000c1e1900 */
[----:B------:R-:W-:Y:S01]  /*33d0*/  UISETP.GE.U32.AND UP0, UPT, UR4, 0xa00, UPT ;  /* 0x00000a000400788c */ /* 0x000fe2000bf06070 */
[----:B------:R-:W-:-:S03]  /*33e0*/  IMAD.MOV.U32 R10, RZ, RZ, RZ ;  /* 0x000000ffff0a7224 */ /* 0x000fc600078e00ff */
[----:B------:R-:W-:Y:S01]  /*33f0*/  UISETP.GE.U32.AND.EX UP0, UPT, UR5, URZ, UPT, UP0 ;  /* 0x000000ff0500728c */ /* 0x000fe2000bf06100 */
[----:B---3--:R-:W-:-:S04]  /*3400*/  FSETP.GEU.AND P0, PT, R5, R6, PT ;  /* 0x000000060500720b */ /* 0x008fc80003f0e000 */
[----:B------:R-:W-:Y:S01]  /*3410*/  FSEL R6, R5, R6, P0 ;  /* 0x0000000605067208 */ /* 0x000fe20000000000 */
[----:B------:R-:W-:-:S03]  /*3420*/  VIADD R5, R0, 0x100 ;  /* 0x0000010000057836 */ /* 0x000fc60000000000 */
[----:B----4-:R-:W-:-:S04]  /*3430*/  FSETP.GEU.AND P2, PT, R6, R7, PT ;  /* 0x000000070600720b */ /* 0x010fc80003f4e000 */
[----:B------:R-:W-:-:S04]  /*3440*/  FSEL R7, R6, R7, P2 ;  /* 0x0000000706077208 */ /* 0x000fc80001000000 */
[----:B-----5:R-:W-:-:S04]  /*3450*/  FSETP.GEU.AND P3, PT, R7, R8, PT ;  /* 0x000000080700720b */ /* 0x020fc80003f6e000 */
[----:B------:R-:W-:Y:S01]  /*3460*/  FSEL R7, R7, R8, P3 ;  /* 0x0000000807077208 */ /* 0x000fe20001800000 */
[C---:B------:R-:W-:Y:S01]  /*3470*/  VIADD R8, R0.reuse, 0x200 ;  /* 0x0000020000087836 */ /* 0x040fe20000000000 */
[C---:B------:R-:W-:Y:S02]  /*3480*/  @P2 SEL R8, R0.reuse, R5, P0 ;  /* 0x0000000500082207 */ /* 0x040fe40000000000 */
[----:B--2---:R-:W-:Y:S02]  /*3490*/  FSETP.GEU.AND P1, PT, R7, R4, PT ;  /* 0x000000040700720b */ /* 0x004fe40003f2e000 */
[----:B------:R-:W-:-:S03]  /*34a0*/  LOP3.LUT R5, R0, 0x400, RZ, 0xfc, !PT ;  /* 0x0000040000057812 */ /* 0x000fc600078efcff */
[----:B------:R-:W-:-:S08]  /*34b0*/  @!P3 VIADD R8, R0, 0x300 ;  /* 0x000003000008b836 */ /* 0x000fd00000000000 */
[C---:B------:R-:W-:Y:S02]  /*34c0*/  @P1 ISETP.GE.U32.AND P0, PT, R8.reuse, R5, PT ;  /* 0x000000050800120c */ /* 0x040fe40003f06070 */
[----:B------:R-:W-:Y:S02]  /*34d0*/  IADD3 R5, P2, PT, R5, UR6, RZ ;  /* 0x0000000605057c10 */ /* 0x000fe4000ff5e0ff */
[----:B------:R-:W-:Y:S02]  /*34e0*/  @P1 IADD3 R8, P3, PT, R8, UR6, RZ ;  /* 0x0000000608081c10 */ /* 0x000fe4000ff7e0ff */
[----:B------:R-:W-:Y:S01]  /*34f0*/  @P1 ISETP.GE.U32.AND.EX P0, PT, RZ, RZ, PT, P0 ;  /* 0x000000ffff00120c */ /* 0x000fe20003f06100 */
[----:B------:R-:W-:Y:S02]  /*3500*/  IMAD.X R6, RZ, RZ, UR7, P2 ;  /* 0x00000007ff067e24 */ /* 0x000fe400090e06ff */
[----:B------:R-:W-:Y:S01]  /*3510*/  @P1 IMAD.X R9, RZ, RZ, UR7, P3 ;  /* 0x00000007ff091e24 */ /* 0x000fe200098e06ff */
[----:B------:R-:W-:-:S04]  /*3520*/  @P1 FSETP.LT.OR P0, PT, R4, R7, !P0 ;  /* 0x000000070400120b */ /* 0x000fc80004701400 */
[----:B------:R-:W-:Y:S01]  /*3530*/  @P1 FSEL R4, R7, R4, P0 ;  /* 0x0000000407041208 */ /* 0x000fe20000000000 */
[----:B------:R-:W-:Y:S01]  /*3540*/  IMAD.MOV.U32 R7, RZ, RZ, 0x500 ;  /* 0x00000500ff077424 */ /* 0x000fe200078e00ff */
[----:B------:R-:W-:Y:S02]  /*3550*/  @P1 SEL R5, R8, R5, P0 ;  /* 0x0000000508051207 */ /* 0x000fe40000000000 */
[----:B------:R-:W-:Y:S01]  /*3560*/  @P1 SEL R6, R9, R6, P0 ;  /* 0x0000000609061207 */ /* 0x000fe20000000000 */
[----:B------:R-:W-:Y:S06]  /*3570*/  BRA.U !UP0, `(.L_x_506) ;  /* 0x00000005081c7547 */ /* 0x000fec000b800000 */
[----:B------:R-:W-:Y:S01]  /*3580*/  IMAD.MOV.U32 R7, RZ, RZ, R4 ;  /* 0x000000ffff077224 */ /* 0x000fe200078e0004 */
[----:B------:R-:W0:Y:S01]  /*3590*/  LDCU.64 UR6, c[0x0][0x388] ;  /* 0x00007100ff0677ac */ /* 0x000e220008000a00 */
[----:B------:R-:W-:Y:S02]  /*35a0*/  IMAD.MOV.U32 R15, RZ, RZ, 0x500 ;  /* 0x00000500ff0f7424 */ /* 0x000fe400078e00ff */
[----:B------:R-:W-:Y:S01]  /*35b0*/  IMAD.MOV.U32 R16, RZ, RZ, RZ ;  /* 0x000000ffff107224 */ /* 0x000fe200078e00ff */
[----:B------:R-:W1:Y:S01]  /*35c0*/  LDCU.64 UR4, c[0x0][0x398] ;  /* 0x00007300ff0477ac */ /* 0x000e620008000a00 */
[----:B------:R-:W-:-:S05]  /*35d0*/  NOP ;  /* 0x0000000000007918 */ /* 0x000fca0000000000 */
.L_x_507:
[----:B------:R-:W-:-:S04]  /*35e0*/  LEA R8, P0, R15, R2, 0x2 ;  /* 0x000000020f087211 */ /* 0x000fc800078010ff */
[----:B------:R-:W-:-:S05]  /*35f0*/  LEA.HI.X R9, R15, R3, R16, 0x2, P0 ;  /* 0x000000030f097211 */ /* 0x000fca00000f1410 */
[----:B------:R-:W2:Y:S04]  /*3600*/  LDG.E R10, desc[UR8][R8.64] ;  /* 0x00000008080a7981 */ /* 0x000ea8000c1e1900 */
[----:B------:R-:W3:Y:S04]  /*3610*/  LDG.E R11, desc[UR8][R8.64+0x400] ;  /* 0x00040008080b7981 */ /* 0x000ee8000c1e1900 */
[----:B------:R-:W4:Y:S04]  /*3620*/  LDG.E R12, desc[UR8][R8.64+0x800] ;  /* 0x00080008080c7981 */ /* 0x000f28000c1e1900 */
[----:B------:R-:W5:Y:S04]  /*3630*/  LDG.E R13, desc[UR8][R8.64+0xc00] ;  /* 0x000c0008080d7981 */ /* 0x000f68000c1e1900 */
[----:B------:R1:W5:Y:S01]  /*3640*/  LDG.E R4, desc[UR8][R8.64+0x1000] ;  /* 0x0010000808047981 */ /* 0x000362000c1e1900 */
[----:B0-----:R-:W-:-:S04]  /*3650*/  IADD3 R18, P0, P2, R15, UR6, R0 ;  /* 0x000000060f127c10 */ /* 0x001fc8000fa1e000 */
[----:B------:R-:W-:Y:S01]  /*3660*/  IADD3.X R17, PT, PT, R16, UR7, RZ, P0, P2 ;  /* 0x0000000710117c10 */ /* 0x000fe200087e44ff */
[----:B-1----:R-:W-:Y:S01]  /*3670*/  IMAD.MOV.U32 R8, RZ, RZ, R18 ;  /* 0x000000ffff087224 */ /* 0x002fe200078e0012 */
[----:B------:R-:W-:-:S03]  /*3680*/  IADD3 R9, P4, PT, R15, 0xa00, RZ ;  /* 0x00000a000f097810 */ /* 0x000fc60007f9e0ff */
[----:B------:R-:W-:Y:S01]  /*3690*/  IMAD.MOV.U32 R14, RZ, RZ, R17 ;  /* 0x000000ffff0e7224 */ /* 0x000fe200078e0011 */
        /* <DEDUP_REMOVED lines=9> */
[----:B------:R-:W-:Y:S02]  /*3730*/  @P1 SEL R14, R6, R17, P0 ;  /* 0x00000011060e1207 */ /* 0x000fe40000000000 */
[----:B------:R-:W-:-:S07]  /*3740*/  IADD3 R6, P3, PT, R18, 0x200, RZ ;  /* 0x0000020012067810 */ /* 0x000fce0007f7e0ff */
[----:B------:R-:W-:-:S04]  /*3750*/  @P2 ISETP.GE.U32.AND P0, PT, R8, R7, PT ;  /* 0x000000070800220c */ /* 0x000fc80003f06070 */
[----:B------:R-:W-:-:S04]  /*3760*/  @P2 ISETP.GE.AND.EX P0, PT, R14, R5, PT, P0 ;  /* 0x000000050e00220c */ /* 0x000fc80003f06300 */
[----:B------:R-:W-:-:S04]  /*3770*/  @P2 FSETP.LT.OR P0, PT, R11, R10, !P0 ;  /* 0x0000000a0b00220b */ /* 0x000fc80004701400 */
[----:B------:R-:W-:Y:S02]  /*3780*/  @P2 FSEL R11, R10, R11, P0 ;  /* 0x0000000b0a0b2208 */ /* 0x000fe40000000000 */
[----:B------:R-:W-:Y:S01]  /*3790*/  @P2 SEL R7, R8, R7, P0 ;  /* 0x0000000708072207 */ /* 0x000fe20000000000 */
[----:B------:R-:W-:Y:S01]  /*37a0*/  IMAD.X R8, RZ, RZ, R17, P3 ;  /* 0x000000ffff087224 */ /* 0x000fe200018e0611 */
[----:B----4-:R-:W-:Y:S02]  /*37b0*/  FSETP.GEU.AND P1, PT, R11, R12, PT ;  /* 0x0000000c0b00720b */ /* 0x010fe40003f2e000 */
[----:B------:R-:W-:Y:S02]  /*37c0*/  @P2 SEL R5, R14, R5, P0 ;  /* 0x000000050e052207 */ /* 0x000fe40000000000 */
[----:B------:R-:W-:-:S09]  /*37d0*/  IADD3 R14, P2, PT, R18, 0x300, RZ ;  /* 0x00000300120e7810 */ /* 0x000fd20007f5e0ff */
[----:B------:R-:W-:-:S04]  /*37e0*/  @P1 ISETP.GE.U32.AND P0, PT, R7, R6, PT ;  /* 0x000000060700120c */ /* 0x000fc80003f06070 */
[----:B------:R-:W-:-:S04]  /*37f0*/  @P1 ISETP.GE.AND.EX P0, PT, R5, R8, PT, P0 ;  /* 0x000000080500120c */ /* 0x000fc80003f06300 */
[----:B------:R-:W-:-:S04]  /*3800*/  @P1 FSETP.LT.OR P0, PT, R12, R11, !P0 ;  /* 0x0000000b0c00120b */ /* 0x000fc80004701400 */
[----:B------:R-:W-:Y:S02]  /*3810*/  @P1 FSEL R12, R11, R12, P0 ;  /* 0x0000000c0b0c1208 */ /* 0x000fe40000000000 */
[----:B------:R-:W-:Y:S01]  /*3820*/  @P1 SEL R6, R7, R6, P0 ;  /* 0x0000000607061207 */ /* 0x000fe20000000000 */
[----:B------:R-:W-:Y:S01]  /*3830*/  IMAD.X R7, RZ, RZ, R17, P2 ;  /* 0x000000ffff077224 */ /* 0x000fe200010e0611 */
[----:B-----5:R-:W-:Y:S02]  /*3840*/  FSETP.GEU.AND P3, PT, R12, R13, PT ;  /* 0x0000000d0c00720b */ /* 0x020fe40003f6e000 */
        /* <DEDUP_REMOVED lines=8> */
[----:B------:R-:W-:Y:S02]  /*38d0*/  FSETP.GEU.AND P2, PT, R13, R4, PT ;  /* 0x000000040d00720b */ /* 0x000fe40003f4e000 */
[----:B------:R-:W-:Y:S01]  /*38e0*/  ISETP.GT.U32.AND P1, PT, R9, UR4, PT ;  /* 0x0000000409007c0c */ /* 0x000fe2000bf24070 */
[----:B------:R-:W-:Y:S01]  /*38f0*/  IMAD.X R9, RZ, RZ, R16, P4 ;  /* 0x000000ffff097224 */ /* 0x000fe200020e0610 */
[----:B------:R-:W-:Y:S02]  /*3900*/  @P3 SEL R7, R8, R7, P0 ;  /* 0x0000000708073207 */ /* 0x000fe40000000000 */
[----:B------:R-:W-:-:S02]  /*3910*/  IADD3 R8, P3, PT, R15, 0x500, RZ ;  /* 0x000005000f087810 */ /* 0x000fc40007f7e0ff */
[----:B------:R-:W-:-:S03]  /*3920*/  ISETP.GT.AND.EX P1, PT, R9, UR5, PT, P1 ;  /* 0x0000000509007c0c */ /* 0x000fc6000bf24310 */
[----:B------:R-:W-:Y:S02]  /*3930*/  IMAD.X R10, RZ, RZ, R16, P3 ;  /* 0x000000ffff0a7224 */ /* 0x000fe400018e0610 */
[----:B------:R-:W-:Y:S01]  /*3940*/  @P2 ISETP.GE.U32.AND P0, PT, R14, R5, PT ;  /* 0x000000050e00220c */ /* 0x000fe20003f06070 */
[----:B------:R-:W-:Y:S02]  /*3950*/  IMAD.MOV.U32 R15, RZ, RZ, R8 ;  /* 0x000000ffff0f7224 */ /* 0x000fe400078e0008 */
[----:B------:R-:W-:Y:S01]  /*3960*/  IMAD.MOV.U32 R16, RZ, RZ, R10 ;  /* 0x000000ffff107224 */ /* 0x000fe200078e000a */
[----:B------:R-:W-:-:S04]  /*3970*/  @P2 ISETP.GE.AND.EX P0, PT, R7, R6, PT, P0 ;  /* 0x000000060700220c */ /* 0x000fc80003f06300 */
[----:B------:R-:W-:-:S04]  /*3980*/  @P2 FSETP.LT.OR P0, PT, R4, R13, !P0 ;  /* 0x0000000d0400220b */ /* 0x000fc80004701400 */
[----:B------:R-:W-:Y:S02]  /*3990*/  @P2 FSEL R4, R13, R4, P0 ;  /* 0x000000040d042208 */ /* 0x000fe40000000000 */
[----:B------:R-:W-:Y:S02]  /*39a0*/  @P2 SEL R6, R7, R6, P0 ;  /* 0x0000000607062207 */ /* 0x000fe40000000000 */
[----:B------:R-:W-:Y:S01]  /*39b0*/  @P2 SEL R5, R14, R5, P0 ;  /* 0x000000050e052207 */ /* 0x000fe20000000000 */
[----:B------:R-:W-:Y:S01]  /*39c0*/  IMAD.MOV.U32 R7, RZ, RZ, R4 ;  /* 0x000000ffff077224 */ /* 0x000fe200078e0004 */
[----:B------:R-:W-:Y:S06]  /*39d0*/  @!P1 BRA `(.L_x_507) ;  /* 0xfffffffc00009947 */ /* 0x000fec000383ffff */
[----:B------:R-:W-:-:S07]  /*39e0*/  IMAD.MOV.U32 R7, RZ, RZ, R8 ;  /* 0x000000ffff077224 */ /* 0x000fce00078e0008 */
.L_x_506:
        /* <DEDUP_REMOVED lines=8> */
[----:B------:R-:W-:Y:S01]  /*3a70*/  BSSY.RECONVERGENT B2, `(.L_x_510) ;  /* 0x0000030000027945 */ /* 0x000fe20003800200 */
[----:B------:R-:W-:Y:S02]  /*3a80*/  IMAD.MOV.U32 R12, RZ, RZ, R0 ;  /* 0x000000ffff0c7224 */ /* 0x000fe400078e0000 */
[----:B------:R-:W-:-:S04]  /*3a90*/  IADD3 R15, PT, PT, -R7, UR4, R2 ;  /* 0x00000004070f7c10 */ /* 0x000fc8000fffe102 */
[----:B------:R-:W-:-:S04]  /*3aa0*/  LOP3.LUT R2, R15, 0x300, RZ, 0xc0, !PT ;  /* 0x000003000f027812 */ /* 0x000fc800078ec0ff */
[----:B------:R-:W-:-:S13]  /*3ab0*/  ISETP.NE.AND P0, PT, R2, 0x300, PT ;  /* 0x000003000200780c */ /* 0x000fda0003f05270 */
[----:B------:R-:W-:Y:S05]  /*3ac0*/  @!P0 BRA `(.L_x_511) ;  /* 0x0000000000a88947 */ /* 0x000fea0003800000 */
[----:B------:R-:W0:Y:S01]  /*3ad0*/  LDCU.64 UR10, c[0x0][0x380] ;  /* 0x00007000ff0a77ac */ /* 0x000e220008000a00 */
[----:B------:R-:W-:Y:S01]  /*3ae0*/  IADD3 R3, P0, PT, R0, R7, RZ ;  /* 0x0000000700037210 */ /* 0x000fe20007f1e0ff */
[----:B------:R-:W-:Y:S01]  /*3af0*/  IMAD.MOV.U32 R12, RZ, RZ, R0 ;  /* 0x000000ffff0c7224 */ /* 0x000fe200078e0000 */
[----:B------:R-:W-:-:S03]  /*3b00*/  LEA.HI R2, R15, 0x1, RZ, 0x18 ;  /* 0x000000010f027811 */ /* 0x000fc600078fc0ff */
[----:B------:R-:W-:Y:S01]  /*3b10*/  IMAD.X R14, RZ, RZ, R10, P0 ;  /* 0x000000ffff0e7224 */ /* 0x000fe200000e060a */
[----:B------:R-:W-:Y:S02]  /*3b20*/  LOP3.LUT R2, R2, 0x3, RZ, 0xc0, !PT ;  /* 0x0000000302027812 */ /* 0x000fe400078ec0ff */
[----:B------:R-:W-:-:S03]  /*3b30*/  IADD3 R13, P0, PT, R3, UR6, RZ ;  /* 0x00000006030d7c10 */ /* 0x000fc6000ff1e0ff */
[----:B------:R-:W-:Y:S01]  /*3b40*/  IMAD.MOV R8, RZ, RZ, -R2 ;  /* 0x000000ffff087224 */ /* 0x000fe200078e0a02 */
[----:B0-----:R-:W-:-:S04]  /*3b50*/  LEA R9, P1, R3, UR10, 0x2 ;  /* 0x0000000a03097c11 */ /* 0x001fc8000f8210ff */
[----:B------:R-:W-:Y:S02]  /*3b60*/  LEA.HI.X R3, R3, UR11, R14, 0x2, P1 ;  /* 0x0000000b03037c11 */ /* 0x000fe400088f140e */
[----:B------:R-:W-:-:S07]  /*3b70*/  IADD3.X R14, PT, PT, R14, UR7, RZ, P0, !PT ;  /* 0x000000070e0e7c10 */ /* 0x000fce00087fe4ff */
.L_x_514:
        /* <DEDUP_REMOVED lines=25> */
.L_x_513:
[----:B------:R-:W-:Y:S05]  /*3d10*/  BSYNC.RECONVERGENT B3 ;  /* 0x0000000000037941 */ /* 0x000fea0003800200 */
.L_x_512:
[----:B------:R-:W-:Y:S01]  /*3d20*/  IADD3 R13, P0, PT, R13, 0x100, RZ ;  /* 0x000001000d0d7810 */ /* 0x000fe20007f1e0ff */
[----:B------:R-:W-:Y:S02]  /*3d30*/  VIADD R12, R12, 0x100 ;  /* 0x000001000c0c7836 */ /* 0x000fe40000000000 */
[----:B------:R-:W-:Y:S02]  /*3d40*/  IMAD.X R3, RZ, RZ, R3, P3 ;  /* 0x000000ffff037224 */ /* 0x000fe400018e0603 */
[----:B------:R-:W-:Y:S01]  /*3d50*/  IMAD.X R14, RZ, RZ, R14, P0 ;  /* 0x000000ffff0e7224 */ /* 0x000fe200000e060e */
[----:B------:R-:W-:Y:S07]  /*3d60*/  @P2 BRA `(.L_x_514) ;  /* 0xfffffffc00842947 */ /* 0x000fee000383ffff */
.L_x_511:
[----:B------:R-:W-:Y:S05]  /*3d70*/  BSYNC.RECONVERGENT B2 ;  /* 0x0000000000027941 */ /* 0x000fea0003800200 */
.L_x_510:
[----:B------:R-:W-:-:S13]  /*3d80*/  ISETP.GE.U32.AND P0, PT, R15, 0x300, PT ;  /* 0x000003000f00780c */ /* 0x000fda0003f06070 */
[----:B------:R-:W-:Y:S05]  /*3d90*/  @!P0 BRA `(.L_x_509) ;  /* 0x0000000400888947 */ /* 0x000fea0003800000 */
[----:B------:R-:W0:Y:S01]  /*3da0*/  LDC.64 R2, c[0x0][0x380] ;  /* 0x0000e000ff027b82 */ /* 0x000e220000000a00 */
[----:B------:R-:W-:-:S07]  /*3db0*/  VIADD R12, R12, 0x200 ;  /* 0x000002000c0c7836 */ /* 0x000fce0000000000 */
[----:B------:R-:W1:Y:S02]  /*3dc0*/  LDC.64 R8, c[0x0][0x388] ;  /* 0x0000e200ff087b82 */ /* 0x000e640000000a00 */
.L_x_523:
        /* <DEDUP_REMOVED lines=29> */
.L_x_516:
[----:B------:R-:W-:Y:S05]  /*3fa0*/  BSYNC.RECONVERGENT B2 ;  /* 0x0000000000027941 */ /* 0x000fea0003800200 */
.L_x_515:
        /* <DEDUP_REMOVED lines=20> */
.L_x_518:
[----:B------:R-:W-:Y:S05]  /*40f0*/  BSYNC.RECONVERGENT B2 ;  /* 0x0000000000027941 */ /* 0x000fea0003800200 */
.L_x_517:
        /* <DEDUP_REMOVED lines=20> */
.L_x_520:
[----:B------:R-:W-:Y:S05]  /*4240*/  BSYNC.RECONVERGENT B2 ;  /* 0x0000000000027941 */ /* 0x000fea0003800200 */
.L_x_519:
        /* <DEDUP_REMOVED lines=18> */
.L_x_522:
[----:B------:R-:W-:Y:S05]  /*4370*/  BSYNC.RECONVERGENT B2 ;  /* 0x0000000000027941 */ /* 0x000fea0003800200 */
.L_x_521:
[C---:B------:R-:W-:Y:S02]  /*4380*/  VIADD R14, R12.reuse, 0x200 ;  /* 0x000002000c0e7836 */ /* 0x040fe40000000000 */
[----:B------:R-:W-:-:S03]  /*4390*/  VIADD R12, R12, 0x400 ;  /* 0x000004000c0c7836 */ /* 0x000fc60000000000 */
[----:B------:R-:W-:-:S13]  /*43a0*/  ISETP.GE.AND P0, PT, R14, R11, PT ;  /* 0x0000000b0e00720c */ /* 0x000fda0003f06270 */
[----:B------:R-:W-:Y:S05]  /*43b0*/  @!P0 BRA `(.L_x_523) ;  /* 0xfffffff800848947 */ /* 0x000fea000383ffff */
.L_x_509:
[----:B------:R-:W-:Y:S05]  /*43c0*/  BSYNC.RECONVERGENT B1 ;  /* 0x0000000000017941 */ /* 0x000fea0003800200 */
.L_x_508:
        /* <DEDUP_REMOVED lines=31> */
.L_x_525:
[----:B------:R-:W-:Y:S05]  /*45c0*/  BSYNC.RECONVERGENT B1 ;  /* 0x0000000000017941 */ /* 0x000fea0003800200 */
.L_x_524:
        /* <DEDUP_REMOVED lines=24> */
.L_x_527:
[----:B------:R-:W-:Y:S05]  /*4750*/  BSYNC.RECONVERGENT B1 ;  /* 0x0000000000017941 */ /* 0x000fea0003800200 */
.L_x_526:
[----:B0-----:R0:W4:Y:S01]  /*4760*/  SHFL.DOWN PT, R8, R3, 0x4, 0x1f ;  /* 0x08801f0003087f89 */ /* 0x00112200000e0000 */
[----:B------:R-:W-:Y:S01]  /*4770*/  BSSY.RECONVERGENT B1, `(.L_x_528) ;  /* 0x0000017000017945 */ /* 0x000fe20003800200 */
[----:B------:R-:W-:Y:S02]  /*4780*/  IMAD.MOV.U32 R2, RZ, RZ, R3 ;  /* 0x000000ffff027224 */ /* 0x000fe400078e0003 */
[----:B-1----:R0:W1:Y:S01]  /*4790*/  SHFL.DOWN PT, R9, R4, 0x4, 0x1f ;  /* 0x08801f0004097f89 */ /* 0x00206200000e0000 */
[----:B--2---:R-:W-:Y:S02]  /*47a0*/  IMAD.MOV.U32 R6, RZ, RZ, R4 ;  /* 0x000000ffff067224 */ /* 0x004fe400078e0004 */
[----:B------:R-:W-:Y:S01]  /*47b0*/  IMAD.MOV.U32 R7, RZ, RZ, R5 ;  /* 0x000000ffff077224 */ /* 0x000fe200078e0005 */
[----:B------:R0:W2:Y:S01]  /*47c0*/  SHFL.DOWN PT, R10, R5, 0x4, 0x1f ;  /* 0x08801f00050a7f89 */ /* 0x0000a200000e0000 */
[----:B------:R-:W-:Y:S05]  /*47d0*/  @P5 BRA `(.L_x_529) ;  /* 0x0000000000405947 */ /* 0x000fea0003800000 */
[----:B----4-:R-:W-:Y:S01]  /*47e0*/  FSETP.GEU.AND P0, PT, R3, R8, PT ;  /* 0x000000080300720b */ /* 0x010fe20003f0e000 */
[----:B------:R-:W-:Y:S02]  /*47f0*/  IMAD.MOV.U32 R2, RZ, RZ, R8 ;  /* 0x000000ffff027224 */ /* 0x000fe400078e0008 */
[----:B-1----:R-:W-:Y:S02]  /*4800*/  IMAD.MOV.U32 R6, RZ, RZ, R9 ;  /* 0x000000ffff067224 */ /* 0x002fe400078e0009 */
[----:B--2---:R-:W-:-:S08]  /*4810*/  IMAD.MOV.U32 R7, RZ, RZ, R10 ;  /* 0x000000ffff077224 */ /* 0x004fd000078e000a */
        /* <DEDUP_REMOVED lines=12> */
.L_x_529:
[----:B------:R-:W-:Y:S05]  /*48e0*/  BSYNC.RECONVERGENT B1 ;  /* 0x0000000000017941 */ /* 0x000fea0003800200 */
.L_x_528:
[----:B-1----:R1:W1:Y:S01]  /*48f0*/  SHFL.DOWN PT, R9, R2, 0x8, 0x1f ;  /* 0x09001f0002097f89 */ /* 0x00226200000e0000 */
[----:B------:R-:W-:Y:S01]  /*4900*/  BSSY.RECONVERGENT B1, `(.L_x_530) ;  /* 0x0000017000017945 */ /* 0x000fe20003800200 */
[----:B0-----:R-:W-:Y:S02]  /*4910*/  IMAD.MOV.U32 R3, RZ, RZ, R2 ;  /* 0x000000ffff037224 */ /* 0x001fe400078e0002 */
[----:B---3--:R0:W3:Y:S01]  /*4920*/  SHFL.DOWN PT, R11, R6, 0x8, 0x1f ;  /* 0x09001f00060b7f89 */ /* 0x0080e200000e0000 */
[----:B------:R-:W-:Y:S02]  /*4930*/  IMAD.MOV.U32 R4, RZ, RZ, R6 ;  /* 0x000000ffff047224 */ /* 0x000fe400078e0006 */
[----:B------:R-:W-:Y:S01]  /*4940*/  IMAD.MOV.U32 R5, RZ, RZ, R7 ;  /* 0x000000ffff057224 */ /* 0x000fe200078e0007 */
[----:B----4-:R0:W4:Y:S01]  /*4950*/  SHFL.DOWN PT, R8, R7, 0x8, 0x1f ;  /* 0x09001f0007087f89 */ /* 0x01012200000e0000 */
[----:B------:R-:W-:Y:S05]  /*4960*/  @P4 BRA `(.L_x_531) ;  /* 0x0000000000404947 */ /* 0x000fea0003800000 */
[----:B-1----:R-:W-:Y:S01]  /*4970*/  FSETP.GEU.AND P0, PT, R2, R9, PT ;  /* 0x000000090200720b */ /* 0x002fe20003f0e000 */
        /* <DEDUP_REMOVED lines=15> */
.L_x_531:
[----:B------:R-:W-:Y:S05]  /*4a70*/  BSYNC.RECONVERGENT B1 ;  /* 0x0000000000017941 */ /* 0x000fea0003800200 */
.L_x_530:
[----:B-1----:R1:W1:Y:S01]  /*4a80*/  SHFL.DOWN PT, R2, R3, 0x10, 0x1f ;  /* 0x0a001f0003027f89 */ /* 0x00226200000e0000 */
[----:B------:R-:W-:Y:S01]  /*4a90*/  BSSY.RECONVERGENT B1, `(.L_x_532) ;  /* 0x0000017000017945 */ /* 0x000fe20003800200 */
[----:B----4-:R-:W-:Y:S02]  /*4aa0*/  IMAD.MOV.U32 R8, RZ, RZ, R3 ;  /* 0x000000ffff087224 */ /* 0x010fe400078e0003 */
[----:B------:R4:W1:Y:S01]  /*4ab0*/  SHFL.DOWN PT, R9, R4, 0x10, 0x1f ;  /* 0x0a001f0004097f89 */ /* 0x00086200000e0000 */
[----:B0-----:R-:W-:Y:S02]  /*4ac0*/  IMAD.MOV.U32 R7, RZ, RZ, R4 ;  /* 0x000000ffff077224 */ /* 0x001fe400078e0004 */
[----:B------:R-:W-:Y:S01]  /*4ad0*/  IMAD.MOV.U32 R6, RZ, RZ, R5 ;  /* 0x000000ffff067224 */ /* 0x000fe200078e0005 */
[----:B--2---:R4:W0:Y:S01]  /*4ae0*/  SHFL.DOWN PT, R10, R5, 0x10, 0x1f ;  /* 0x0a001f00050a7f89 */ /* 0x00482200000e0000 */
[----:B------:R-:W-:Y:S05]  /*4af0*/  @P3 BRA `(.L_x_533) ;  /* 0x0000000000403947 */ /* 0x000fea0003800000 */
[----:B-1----:R-:W-:Y:S01]  /*4b00*/  FSETP.GEU.AND P0, PT, R3, R2, PT ;  /* 0x000000020300720b */ /* 0x002fe20003f0e000 */
        /* <DEDUP_REMOVED lines=15> */
.L_x_533:
[----:B------:R-:W-:Y:S05]  /*4c00*/  BSYNC.RECONVERGENT B1 ;  /* 0x0000000000017941 */ /* 0x000fea0003800200 */
.L_x_532:
[----:B------:R-:W-:Y:S04]  /*4c10*/  BSSY.RECONVERGENT B1, `(.L_x_534) ;  /* 0x000000c000017945 */ /* 0x000fe80003800200 */
[----:B------:R-:W-:Y:S05]  /*4c20*/  @P2 BRA `(.L_x_535) ;  /* 0x0000000000282947 */ /* 0x000fea0003800000 */
[----:B----4-:R-:W2:Y:S01]  /*4c30*/  S2R R4, SR_CgaCtaId ;  /* 0x0000000000047919 */ /* 0x010ea20000008800 */
[----:B-1----:R-:W-:Y:S02]  /*4c40*/  MOV R3, 0x400 ;  /* 0x0000040000037802 */ /* 0x002fe40000000f00 */
        /* <DEDUP_REMOVED lines=8> */
.L_x_535:
[----:B------:R-:W-:Y:S05]  /*4cd0*/  BSYNC.RECONVERGENT B1 ;  /* 0x0000000000017941 */ /* 0x000fea0003800200 */
.L_x_534:
[----:B------:R-:W-:Y:S01]  /*4ce0*/  BAR.SYNC.DEFER_BLOCKING 0x0 ;  /* 0x0000000000007b1d */ /* 0x000fe20000010000 */
[----:B------:R-:W-:-:S13]  /*4cf0*/  ISETP.NE.AND P1, PT, R0, RZ, PT ;  /* 0x000000ff0000720c */ /* 0x000fda0003f25270 */
[----:B------:R-:W-:Y:S05]  /*4d00*/  @P1 BRA `(.L_x_469) ;  /* 0x0000000800341947 */ /* 0x000fea0003800000 */
[----:B-12---:R-:W1:Y:S01]  /*4d10*/  S2R R3, SR_CgaCtaId ;  /* 0x0000000000037919 */ /* 0x006e620000008800 */
[----:B------:R-:W-:Y:S01]  /*4d20*/  MOV R0, 0x400 ;  /* 0x0000040000007802 */ /* 0x000fe20000000f00 */
[----:B------:R-:W-:Y:S03]  /*4d30*/  BSSY.RECONVERGENT B1, `(.L_x_536) ;  /* 0x0000016000017945 */ /* 0x000fe60003800200 */
[----:B-1----:R-:W-:-:S05]  /*4d40*/  LEA R24, R3, R0, 0x18 ;  /* 0x0000000003187211 */ /* 0x002fca00078ec0ff */
[----:B------:R-:W1:Y:S04]  /*4d50*/  LDS R3, [R24+0x18] ;  /* 0x0000180018037984 */ /* 0x000e680000000800 */
[----:B----4-:R-:W2:Y:S04]  /*4d60*/  LDS.64 R4, [R24+0x20] ;  /* 0x0000200018047984 */ /* 0x010ea80000000a00 */
[----:B------:R4:W0:Y:S04]  /*4d70*/  LDS R18, [R24+0x28] ;  /* 0x0000280018127984 */ /* 0x0008280000000800 */
[----:B------:R4:W0:Y:S01]  /*4d80*/  LDS R16, [R24+0x38] ;  /* 0x0000380018107984 */ /* 0x0008220000000800 */
[----:B-1----:R-:W-:Y:S01]  /*4d90*/  FSETP.GEU.AND P0, PT, R8, R3, PT ;  /* 0x000000030800720b */ /* 0x002fe20003f0e000 */
[----:B------:R-:W-:-:S02]  /*4da0*/  IMAD.MOV.U32 R19, RZ, RZ, R3 ;  /* 0x000000ffff137224 */ /* 0x000fc400078e0003 */
[----:B--2---:R-:W-:Y:S02]  /*4db0*/  IMAD.MOV.U32 R21, RZ, RZ, R4 ;  /* 0x000000ffff157224 */ /* 0x004fe400078e0004 */
[----:B------:R-:W-:-:S08]  /*4dc0*/  IMAD.MOV.U32 R20, RZ, RZ, R5 ;  /* 0x000000ffff147224 */ /* 0x000fd000078e0005 */
[----:B0---4-:R-:W-:Y:S05]  /*4dd0*/  @!P0 BRA `(.L_x_537) ;  /* 0x00000000002c8947 */ /* 0x011fea0003800000 */
        /* <DEDUP_REMOVED lines=11> */
.L_x_537:
[----:B------:R-:W-:Y:S05]  /*4e90*/  BSYNC.RECONVERGENT B1 ;  /* 0x0000000000017941 */ /* 0x000fea0003800200 */
.L_x_536:
        /* <DEDUP_REMOVED lines=27> */
.L_x_539:
[----:B------:R-:W-:Y:S05]  /*5050*/  BSYNC.RECONVERGENT B1 ;  /* 0x0000000000017941 */ /* 0x000fea0003800200 */
.L_x_538:
        /* <DEDUP_REMOVED lines=17> */
.L_x_541:
[----:B------:R-:W-:Y:S05]  /*5170*/  BSYNC.RECONVERGENT B1 ;  /* 0x0000000000017941 */ /* 0x000fea0003800200 */
.L_x_540:
        /* <DEDUP_REMOVED lines=17> */
.L_x_543:
[----:B------:R-:W-:Y:S05]  /*5290*/  BSYNC.RECONVERGENT B1 ;  /* 0x0000000000017941 */ /* 0x000fea0003800200 */
.L_x_542:
        /* <DEDUP_REMOVED lines=17> */
.L_x_545:
[----:B------:R-:W-:Y:S05]  /*53b0*/  BSYNC.RECONVERGENT B1 ;  /* 0x0000000000017941 */ /* 0x000fea0003800200 */
.L_x_544:
        /* <DEDUP_REMOVED lines=17> */
.L_x_547:
[----:B------:R-:W-:Y:S05]  /*54d0*/  BSYNC.RECONVERGENT B1 ;  /* 0x0000000000017941 */ /* 0x000fea0003800200 */
.L_x_546:
        /* <DEDUP_REMOVED lines=16> */
.L_x_469:
[----:B------:R-:W-:Y:S05]  /*55e0*/  BSYNC.RECONVERGENT B0 ;  /* 0x0000000000007941 */ /* 0x000fea0003800200 */
.L_x_436:
[----:B------:R-:W-:Y:S05]  /*55f0*/  @P1 EXIT ;  /* 0x000000000000194d */ /* 0x000fea0003800000 */
[----:B01234-:R-:W0:Y:S01]  /*5600*/  LDC.64 R2, c[0x0][0x390] ;  /* 0x0000e400ff027b82 */ /* 0x01fe220000000a00 */
[----:B------:R-:W-:-:S04]  /*5610*/  LOP3.LUT R7, R7, R6, RZ, 0x3c, !PT ;  /* 0x0000000607077212 */ /* 0x000fc800078e3cff */
[----:B------:R-:W-:-:S04]  /*5620*/  LOP3.LUT R6, R7, R6, RZ, 0x3c, !PT ;  /* 0x0000000607067212 */ /* 0x000fc800078e3cff */
[----:B------:R-:W-:-:S05]  /*5630*/  LOP3.LUT R7, R7, R6, RZ, 0x3c, !PT ;  /* 0x0000000607077212 */ /* 0x000fca00078e3cff */
[----:B0-----:R-:W-:Y:S04]  /*5640*/  STG.E.64 desc[UR8][R2.64+0x8], R6 ;  /* 0x0000080602007986 */ /* 0x001fe8000c101b08 */
[----:B------:R-:W-:Y:S01]  /*5650*/  STG.E desc[UR8][R2.64], R8 ;  /* 0x0000000802007986 */ /* 0x000fe2000c101908 */
[----:B------:R-:W-:Y:S05]  /*5660*/  EXIT ;  /* 0x000000000000794d */ /* 0x000fea0003800000 */
.L_x_548:
        /* <DEDUP_REMOVED lines=9> */
.L_x_941:


//--------------------- .text._ZN6thrust24THRUST_300001_SM_1000_NS8cuda_cub4core6detail13_kernel_agentINS1_8__reduce11ReduceAgentIPN4cuda3std3__45tupleIJflEEESC_SB_iNS1_9__extrema9arg_max_fIflNS9_4lessIfEEEEEEJSC_SC_iSH_EEEvDpT0_ --------------------------
	.section	.text._ZN6thrust24THRUST_300001_SM_1000_NS8cuda_cub4core6detail13_kernel_agentINS1_8__reduce11ReduceAgentIPN4cuda3std3__45tupleIJflEEESC_SB_iNS1_9__extrema9arg_max_fIflNS9_4lessIfEEEEEEJSC_SC_iSH_EEEvDpT0_,"ax",@progbits
	.align	128
        .global         _ZN6thrust24THRUST_300001_SM_1000_NS8cuda_cub4core6detail13_kernel_agentINS1_8__reduce11ReduceAgentIPN4cuda3std3__45tupleIJflEEESC_SB_iNS1_9__extrema9arg_max_fIflNS9_4lessIfEEEEEEJSC_SC_iSH_EEEvDpT0_
        .type           _ZN6thrust24THRUST_300001_SM_1000_NS8cuda_cub4core6detail13_kernel_agentINS1_8__reduce11ReduceAgentIPN4cuda3std3__45tupleIJflEEESC_SB_iNS1_9__extrema9arg_max_fIflNS9_4lessIfEEEEEEJSC_SC_iSH_EEEvDpT0_,@function
        .size           _ZN6thrust24THRUST_300001_SM_1000_NS8cuda_cub4core6detail13_kernel_agentINS1_8__reduce11ReduceAgentIPN4cuda3std3__45tupleIJflEEESC_SB_iNS1_9__extrema9arg_max_fIflNS9_4lessIfEEEEEEJSC_SC_iSH_EEEvDpT0_,(.L_x_942 - _ZN6thrust24THRUST_300001_SM_1000_NS8cuda_cub4core6detail13_kernel_agentINS1_8__reduce11ReduceAgentIPN4cuda3std3__45tupleIJflEEESC_SB_iNS1_9__extrema9arg_max_fIflNS9_4lessIfEEEEEEJSC_SC_iSH_EEEvDpT0_)
        .other          _ZN6thrust24THRUST_300001_SM_1000_NS8cuda_cub4core6detail13_kernel_agentINS1_8__reduce11ReduceAgentIPN4cuda3std3__45tupleIJflEEESC_SB_iNS1_9__extrema9arg_max_fIflNS9_4lessIfEEEEEEJSC_SC_iSH_EEEvDpT0_,@"STO_CUDA_ENTRY STV_DEFAULT"
_ZN6thrust24THRUST_300001_SM_1000_NS8cuda_cub4core6detail13_kernel_agentINS1_8__reduce11ReduceAgentIPN4cuda3std3__45tupleIJflEEESC_SB_iNS1_9__extrema9arg_max_fIflNS9_4lessIfEEEEEEJSC_SC_iSH_EEEvDpT0_:
.text._ZN6thrust24THRUST_300001_SM_1000_NS8cuda_cub4core6detail13_kernel_agentINS1_8__reduce11ReduceAgentIPN4cuda3std3__45tupleIJflEEESC_SB_iNS1_9__extrema9arg_max_fIflNS9_4lessIfEEEEEEJSC_SC_iSH_EEEvDpT0_:
        /* <DEDUP_REMOVED lines=21> */
.L_x_552:
[----:B0-----:R-:W-:Y:S05]  /*0150*/  BSYNC.RECONVERGENT B1 ;  /* 0x0000000000017941 */ /* 0x001fea0003800200 */
.L_x_551:
        /* <DEDUP_REMOVED lines=15> */
.L_x_559:
        /* <DEDUP_REMOVED lines=28> */
.L_x_558:
[----:B------:R-:W-:Y:S05]  /*0410*/  BSYNC.RECONVERGENT B3 ;  /* 0x0000000000037941 */ /* 0x000fea0003800200 */
.L_x_557:
[----:B------:R-:W-:Y:S02]  /*0420*/  IMAD.X R7, RZ, RZ, R7, P3 ;  /* 0x000000ffff077224 */ /* 0x000fe400018e0607 */
[----:B------:R-:W-:Y:S01]  /*0430*/  VIADD R5, R5, 0x100 ;  /* 0x0000010005057836 */ /* 0x000fe20000000000 */
[----:B------:R-:W-:Y:S06]  /*0440*/  @P2 BRA `(.L_x_559) ;  /* 0xfffffffc00802947 */ /* 0x000fec000383ffff */
.L_x_556:
[----:B------:R-:W-:Y:S05]  /*0450*/  BSYNC.RECONVERGENT B2 ;  /* 0x0000000000027941 */ /* 0x000fea0003800200 */
.L_x_555:
[----:B------:R-:W0:Y:S01]  /*0460*/  LDC.64 R8, c[0x0][0x380] ;  /* 0x0000e000ff087b82 */ /* 0x000e220000000a00 */
[----:B------:R-:W-:-:S13]  /*0470*/  ISETP.GE.U32.AND P0, PT, R12, 0x300, PT ;  /* 0x000003000c00780c */ /* 0x000fda0003f06070 */
[----:B------:R-:W-:Y:S05]  /*0480*/  @!P0 BRA `(.L_x_554) ;  /* 0x0000000400588947 */ /* 0x000fea0003800000 */
.L_x_568:
        /* <DEDUP_REMOVED lines=26> */
.L_x_561:
[----:B------:R-:W-:Y:S05]  /*0630*/  BSYNC.RECONVERGENT B2 ;  /* 0x0000000000027941 */ /* 0x000fea0003800200 */
.L_x_560:
        /* <DEDUP_REMOVED lines=17> */
.L_x_563:
[----:B------:R-:W-:Y:S05]  /*0750*/  BSYNC.RECONVERGENT B2 ;  /* 0x0000000000027941 */ /* 0x000fea0003800200 */
.L_x_562:
        /* <DEDUP_REMOVED lines=17> */
.L_x_565:
[----:B------:R-:W-:Y:S05]  /*0870*/  BSYNC.RECONVERGENT B2 ;  /* 0x0000000000027941 */ /* 0x000fea0003800200 */
.L_x_564:
        /* <DEDUP_REMOVED lines=19> */
.L_x_567:
[----:B------:R-:W-:Y:S05]  /*09b0*/  BSYNC.RECONVERGENT B2 ;  /* 0x0000000000027941 */ /* 0x000fea0003800200 */
.L_x_566:
[----:B------:R-:W-:-:S05]  /*09c0*/  VIADD R5, R5, 0x400 ;  /* 0x0000040005057836 */ /* 0x000fca0000000000 */
[----:B------:R-:W-:-:S13]  /*09d0*/  ISETP.GE.AND P0, PT, R5, UR5, PT ;  /* 0x0000000505007c0c */ /* 0x000fda000bf06270 */
[----:B------:R-:W-:Y:S05]  /*09e0*/  @!P0 BRA `(.L_x_568) ;  /* 0xfffffff800a88947 */ /* 0x000fea000383ffff */
.L_x_554:
[----:B------:R-:W-:Y:S05]  /*09f0*/  BSYNC.RECONVERGENT B1 ;  /* 0x0000000000017941 */ /* 0x000fea0003800200 */
.L_x_553:
        /* <DEDUP_REMOVED lines=31> */
.L_x_571:
[----:B------:R-:W-:Y:S05]  /*0bf0*/  BSYNC.RECONVERGENT B1 ;  /* 0x0000000000017941 */ /* 0x000fea0003800200 */
.L_x_570:
        /* <DEDUP_REMOVED lines=27> */
.L_x_573:
[----:B------:R-:W-:Y:S05]  /*0db0*/  BSYNC.RECONVERGENT B1 ;  /* 0x0000000000017941 */ /* 0x000fea0003800200 */
.L_x_572:
        /* <DEDUP_REMOVED lines=24> */
.L_x_575:
[----:B------:R-:W-:Y:S05]  /*0f40*/  BSYNC.RECONVERGENT B1 ;  /* 0x0000000000017941 */ /* 0x000fea0003800200 */
.L_x_574:
        /* <DEDUP_REMOVED lines=24> */
.L_x_577:
[----:B------:R-:W-:Y:S05]  /*10d0*/  BSYNC.RECONVERGENT B1 ;  /* 0x0000000000017941 */ /* 0x000fea0003800200 */
.L_x_576:
        /* <DEDUP_REMOVED lines=24> */
.L_x_579:
[----:B------:R-:W-:Y:S05]  /*1260*/  BSYNC.RECONVERGENT B1 ;  /* 0x0000000000017941 */ /* 0x000fea0003800200 */
.L_x_578:
        /* <DEDUP_REMOVED lines=12> */
.L_x_581:
[----:B------:R-:W-:Y:S05]  /*1330*/  BSYNC.RECONVERGENT B1 ;  /* 0x0000000000017941 */ /* 0x000fea0003800200 */
.L_x_580:
        /* <DEDUP_REMOVED lines=27> */
.L_x_584:
[----:B------:R-:W-:Y:S05]  /*14f0*/  BSYNC.RECONVERGENT B1 ;  /* 0x0000000000017941 */ /* 0x000fea0003800200 */
.L_x_583:
        /* <DEDUP_REMOVED lines=27> */
.L_x_586:
[----:B------:R-:W-:Y:S05]  /*16b0*/  BSYNC.RECONVERGENT B1 ;  /* 0x0000000000017941 */ /* 0x000fea0003800200 */
.L_x_585:
        /* <DEDUP_REMOVED lines=17> */
.L_x_588:
[----:B------:R-:W-:Y:S05]  /*17d0*/  BSYNC.RECONVERGENT B1 ;  /* 0x0000000000017941 */ /* 0x000fea0003800200 */
.L_x_587:
        /* <DEDUP_REMOVED lines=17> */
.L_x_590:
[----:B------:R-:W-:Y:S05]  /*18f0*/  BSYNC.RECONVERGENT B1 ;  /* 0x0000000000017941 */ /* 0x000fea0003800200 */
.L_x_589:
        /* <DEDUP_REMOVED lines=17> */
.L_x_592:
[----:B------:R-:W-:Y:S05]  /*1a10*/  BSYNC.RECONVERGENT B1 ;  /* 0x0000000000017941 */ /* 0x000fea0003800200 */
.L_x_591:
        /* <DEDUP_REMOVED lines=17> */
.L_x_594:
[----:B------:R-:W-:Y:S05]  /*1b30*/  BSYNC.RECONVERGENT B1 ;  /* 0x0000000000017941 */ /* 0x000fea0003800200 */
.L_x_593:
        /* <DEDUP_REMOVED lines=18> */
.L_x_569:
        /* <DEDUP_REMOVED lines=40> */
.L_x_596:
[----:B------:R-:W-:Y:S05]  /*1ee0*/  BSYNC.RECONVERGENT B1 ;  /* 0x0000000000017941 */ /* 0x000fea0003800200 */
.L_x_595:
        /* <DEDUP_REMOVED lines=25> */
.L_x_598:
[----:B------:R-:W-:Y:S05]  /*2080*/  BSYNC.RECONVERGENT B1 ;  /* 0x0000000000017941 */ /* 0x000fea0003800200 */
.L_x_597:
        /* <DEDUP_REMOVED lines=24> */
.L_x_600:
[----:B------:R-:W-:Y:S05]  /*2210*/  BSYNC.RECONVERGENT B1 ;  /* 0x0000000000017941 */ /* 0x000fea0003800200 */
.L_x_599:
        /* <DEDUP_REMOVED lines=24> */
.L_x_602:
[----:B------:R-:W-:Y:S05]  /*23a0*/  BSYNC.RECONVERGENT B1 ;  /* 0x0000000000017941 */ /* 0x000fea0003800200 */
.L_x_601:
        /* <DEDUP_REMOVED lines=24> */
.L_x_604:
[----:B------:R-:W-:Y:S05]  /*2530*/  BSYNC.RECONVERGENT B1 ;  /* 0x0000000000017941 */ /* 0x000fea0003800200 */
.L_x_603:
        /* <DEDUP_REMOVED lines=12> */
.L_x_606:
[----:B------:R-:W-:Y:S05]  /*2600*/  BSYNC.RECONVERGENT B1 ;  /* 0x0000000000017941 */ /* 0x000fea0003800200 */
.L_x_605:
        /* <DEDUP_REMOVED lines=30> */
.L_x_608:
[----:B------:R-:W-:Y:S05]  /*27f0*/  BSYNC.RECONVERGENT B1 ;  /* 0x0000000000017941 */ /* 0x000fea0003800200 */
.L_x_607:
        /* <DEDUP_REMOVED lines=27> */
.L_x_610:
[----:B------:R-:W-:Y:S05]  /*29b0*/  BSYNC.RECONVERGENT B1 ;  /* 0x0000000000017941 */ /* 0x000fea0003800200 */
.L_x_609:
        /* <DEDUP_REMOVED lines=27> */
.L_x_612:
[----:B------:R-:W-:Y:S05]  /*2b70*/  BSYNC.RECONVERGENT B1 ;  /* 0x0000000000017941 */ /* 0x000fea0003800200 */
.L_x_611:
        /* <DEDUP_REMOVED lines=27> */
.L_x_614:
[----:B------:R-:W-:Y:S05]  /*2d30*/  BSYNC.RECONVERGENT B1 ;  /* 0x0000000000017941 */ /* 0x000fea0003800200 */
.L_x_613:
        /* <DEDUP_REMOVED lines=27> */
.L_x_616:
[----:B------:R-:W-:Y:S05]  /*2ef0*/  BSYNC.RECONVERGENT B1 ;  /* 0x0000000000017941 */ /* 0x000fea0003800200 */
.L_x_615:
        /* <DEDUP_REMOVED lines=27> */
.L_x_618:
[----:B------:R-:W-:Y:S05]  /*30b0*/  BSYNC.RECONVERGENT B1 ;  /* 0x0000000000017941 */ /* 0x000fea0003800200 */
.L_x_617:
        /* <DEDUP_REMOVED lines=28> */
.L_x_550:
        /* <DEDUP_REMOVED lines=12> */
[----:B------:R-:W5:Y:S01]  /*3340*/  LDG.E.64.CONSTANT R2, desc[UR6][R6.64+0x4008] ;  /* 0x0040080606027981 */ /* 0x000f62000c1e9b00 */
[----:B------:R-:W-:Y:S01]  /*3350*/  UISETP.GE.U32.AND UP0, UPT, UR4, 0xa00, UPT ;  /* 0x00000a000400788c */ /* 0x000fe2000bf06070 */
[----:B------:R-:W-:Y:S01]  /*3360*/  IMAD.MOV.U32 R19, RZ, RZ, 0x500 ;  /* 0x00000500ff137424 */ /* 0x000fe200078e00ff */
        /* <DEDUP_REMOVED lines=29> */
[----:B------:R-:W0:Y:S01]  /*3540*/  LDC.64 R6, c[0x0][0x380] ;  /* 0x0000e000ff067b82 */ /* 0x000e220000000a00 */
[----:B------:R-:W-:Y:S01]  /*3550*/  IMAD.MOV.U32 R23, RZ, RZ, R2 ;  /* 0x000000ffff177224 */ /* 0x000fe200078e0002 */
[----:B------:R-:W1:Y:S01]  /*3560*/  LDCU UR4, c[0x0][0x390] ;  /* 0x00007200ff0477ac */ /* 0x000e620008000800 */
[----:B------:R-:W-:Y:S02]  /*3570*/  IMAD.MOV.U32 R24, RZ, RZ, R3 ;  /* 0x000000ffff187224 */ /* 0x000fe400078e0003 */
[----:B------:R-:W-:Y:S02]  /*3580*/  IMAD.MOV.U32 R18, RZ, RZ, R4 ;  /* 0x000000ffff127224 */ /* 0x000fe400078e0004 */
[----:B------:R-:W-:-:S07]  /*3590*/  IMAD.MOV.U32 R5, RZ, RZ, 0x500 ;  /* 0x00000500ff057424 */ /* 0x000fce00078e00ff */
.L_x_620:
[----:B------:R-:W-:-:S04]  /*35a0*/  IMAD.IADD R17, R0, 0x1, R5 ;  /* 0x0000000100117824 */ /* 0x000fc800078e0205 */
[----:B0-----:R-:W-:-:S05]  /*35b0*/  IMAD.WIDE.U32 R16, R17, 0x10, R6 ;  /* 0x0000001011107825 */ /* 0x001fca00078e0006 */
        /* <DEDUP_REMOVED lines=36> */
[----:B------:R-:W-:Y:S01]  /*3800*/  @P2 SEL R14, R8, R14, P0 ;  /* 0x0000000e080e2207 */ /* 0x000fe20000000000 */
[C---:B------:R-:W-:Y:S01]  /*3810*/  VIADD R8, R5.reuse, 0xa00 ;  /* 0x00000a0005087836 */ /* 0x040fe20000000000 */
[----:B------:R-:W-:Y:S01]  /*3820*/  FSETP.GEU.AND P1, PT, R22, R4, PT ;  /* 0x000000041600720b */ /* 0x000fe20003f2e000 */
[----:B------:R-:W-:Y:S01]  /*3830*/  VIADD R5, R5, 0x500 ;  /* 0x0000050005057836 */ /* 0x000fe20000000000 */
[----:B------:R-:W-:Y:S02]  /*3840*/  @P2 SEL R15, R9, R15, P0 ;  /* 0x0000000f090f2207 */ /* 0x000fe40000000000 */
[----:B-1----:R-:W-:-:S09]  /*3850*/  ISETP.GT.AND P2, PT, R8, UR4, PT ;  /* 0x0000000408007c0c */ /* 0x002fd2000bf44270 */
[----:B------:R-:W-:-:S04]  /*3860*/  @P1 ISETP.GE.U32.AND P0, PT, R14, R2, PT ;  /* 0x000000020e00120c */ /* 0x000fc80003f06070 */
[----:B------:R-:W-:-:S04]  /*3870*/  @P1 ISETP.GE.AND.EX P0, PT, R15, R3, PT, P0 ;  /* 0x000000030f00120c */ /* 0x000fc80003f06300 */
[----:B------:R-:W-:-:S04]  /*3880*/  @P1 FSETP.LT.OR P0, PT, R4, R22, !P0 ;  /* 0x000000160400120b */ /* 0x000fc80004701400 */
[----:B------:R-:W-:Y:S02]  /*3890*/  @P1 FSEL R4, R22, R4, P0 ;  /* 0x0000000416041208 */ /* 0x000fe40000000000 */
[----:B------:R-:W-:Y:S02]  /*38a0*/  @P1 SEL R2, R14, R2, P0 ;  /* 0x000000020e021207 */ /* 0x000fe40000000000 */
[----:B------:R-:W-:Y:S01]  /*38b0*/  @P1 SEL R3, R15, R3, P0 ;  /* 0x000000030f031207 */ /* 0x000fe20000000000 */
[----:B------:R-:W-:Y:S02]  /*38c0*/  IMAD.MOV.U32 R18, RZ, RZ, R4 ;  /* 0x000000ffff127224 */ /* 0x000fe400078e0004 */
[----:B------:R-:W-:Y:S02]  /*38d0*/  IMAD.MOV.U32 R23, RZ, RZ, R2 ;  /* 0x000000ffff177224 */ /* 0x000fe400078e0002 */
[----:B------:R-:W-:Y:S01]  /*38e0*/  IMAD.MOV.U32 R24, RZ, RZ, R3 ;  /* 0x000000ffff187224 */ /* 0x000fe200078e0003 */
[----:B------:R-:W-:Y:S06]  /*38f0*/  @!P2 BRA `(.L_x_620) ;  /* 0xfffffffc0028a947 */ /* 0x000fec000383ffff */
[----:B------:R-:W-:-:S07]  /*3900*/  IMAD.MOV.U32 R19, RZ, RZ, R5 ;  /* 0x000000ffff137224 */ /* 0x000fce00078e0005 */
.L_x_619:
[----:B------:R-:W-:-:S13]  /*3910*/  ISETP.GE.AND P0, PT, R19, UR4, PT ;  /* 0x0000000413007c0c */ /* 0x000fda000bf06270 */
        /* <DEDUP_REMOVED lines=12> */
[----:B------:R-:W0:Y:S01]  /*39e0*/  LDC.64 R6, c[0x0][0x380] ;  /* 0x0000e000ff067b82 */ /* 0x000e220000000a00 */
[----:B------:R-:W-:Y:S01]  /*39f0*/  LEA.HI R8, R14, 0x1, RZ, 0x18 ;  /* 0x000000010e087811 */ /* 0x000fe200078fc0ff */
[----:B------:R-:W-:Y:S02]  /*3a00*/  IMAD.IADD R13, R0, 0x1, R19 ;  /* 0x00000001000d7824 */ /* 0x000fe400078e0213 */
[----:B------:R-:W-:Y:S01]  /*3a10*/  IMAD.MOV.U32 R18, RZ, RZ, R0 ;  /* 0x000000ffff127224 */ /* 0x000fe200078e0000 */
[----:B------:R-:W-:-:S05]  /*3a20*/  LOP3.LUT R8, R8, 0x3, RZ, 0xc0, !PT ;  /* 0x0000000308087812 */ /* 0x000fca00078ec0ff */
[----:B------:R-:W-:-:S07]  /*3a30*/  IMAD.MOV R12, RZ, RZ, -R8 ;  /* 0x000000ffff0c7224 */ /* 0x000fce00078e0a08 */
.L_x_627:
[----:B0-----:R-:W-:-:S05]  /*3a40*/  IMAD.WIDE.U32 R10, R13, 0x10, R6 ;  /* 0x000000100d0a7825 */ /* 0x001fca00078e0006 */
[----:B------:R-:W2:Y:S04]  /*3a50*/  LDG.E.CONSTANT R16, desc[UR6][R10.64] ;  /* 0x000000060a107981 */ /* 0x000ea8000c1e9900 */
[----:B------:R-:W3:Y:S01]  /*3a60*/  LDG.E.64.CONSTANT R8, desc[UR6][R10.64+0x8] ;  /* 0x000008060a087981 */ /* 0x000ee2000c1e9b00 */
[----:B------:R-:W-:Y:S01]  /*3a70*/  VIADD R12, R12, 0x1 ;  /* 0x000000010c0c7836 */ /* 0x000fe20000000000 */
[----:B------:R-:W-:Y:S01]  /*3a80*/  BSSY.RECONVERGENT B3, `(.L_x_625) ;  /* 0x0000015000037945 */ /* 0x000fe20003800200 */
[----:B------:R-:W-:Y:S02]  /*3a90*/  IMAD.MOV.U32 R17, RZ, RZ, R2 ;  /* 0x000000ffff117224 */ /* 0x000fe400078e0002 */
        /* <DEDUP_REMOVED lines=19> */
.L_x_626:
[----:B------:R-:W-:Y:S05]  /*3bd0*/  BSYNC.RECONVERGENT B3 ;  /* 0x0000000000037941 */ /* 0x000fea0003800200 */
.L_x_625:
[----:B------:R-:W-:Y:S02]  /*3be0*/  VIADD R18, R18, 0x100 ;  /* 0x0000010012127836 */ /* 0x000fe40000000000 */
[----:B------:R-:W-:Y:S01]  /*3bf0*/  VIADD R13, R13, 0x100 ;  /* 0x000001000d0d7836 */ /* 0x000fe20000000000 */
[----:B------:R-:W-:Y:S06]  /*3c00*/  @P3 BRA `(.L_x_627) ;  /* 0xfffffffc008c3947 */ /* 0x000fec000383ffff */
.L_x_624:
[----:B------:R-:W-:Y:S05]  /*3c10*/  BSYNC.RECONVERGENT B2 ;  /* 0x0000000000027941 */ /* 0x000fea0003800200 */
.L_x_623:
[----:B------:R-:W-:-:S13]  /*3c20*/  ISETP.GE.U32.AND P0, PT, R14, 0x300, PT ;  /* 0x000003000e00780c */ /* 0x000fda0003f06070 */
[----:B------:R-:W-:Y:S05]  /*3c30*/  @!P0 BRA `(.L_x_622) ;  /* 0x0000000400888947 */ /* 0x000fea0003800000 */
[----:B------:R-:W0:Y:S01]  /*3c40*/  LDCU.64 UR8, c[0x0][0x380] ;  /* 0x00007000ff0877ac */ /* 0x000e220008000a00 */
[----:B------:R-:W1:Y:S01]  /*3c50*/  LDC.64 R6, c[0x0][0x380] ;  /* 0x0000e000ff067b82 */ /* 0x000e620000000a00 */
[C---:B------:R-:W-:Y:S01]  /*3c60*/  IADD3 R13, P0, PT, R18.reuse, R19, RZ ;  /* 0x00000013120d7210 */ /* 0x040fe20007f1e0ff */
[----:B------:R-:W-:-:S04]  /*3c70*/  IMAD.IADD R19, R18, 0x1, R19 ;  /* 0x0000000112137824 */ /* 0x000fc800078e0213 */
[----:B------:R-:W-:Y:S01]  /*3c80*/  IMAD.X R8, RZ, RZ, RZ, P0 ;  /* 0x000000ffff087224 */ /* 0x000fe200000e06ff */
[----:B0-----:R-:W-:-:S04]  /*3c90*/  LEA R12, P1, R13, UR8, 0x4 ;  /* 0x000000080d0c7c11 */ /* 0x001fc8000f8220ff */
[----:B------:R-:W-:Y:S02]  /*3ca0*/  IADD3 R12, P0, PT, R12, 0x3008, RZ ;  /* 0x000030080c0c7810 */ /* 0x000fe40007f1e0ff */
[----:B------:R-:W-:-:S05]  /*3cb0*/  LEA.HI.X R13, R13, UR9, R8, 0x4, P1 ;  /* 0x000000090d0d7c11 */ /* 0x000fca00088f2408 */
[----:B------:R-:W-:-:S07]  /*3cc0*/  IMAD.X R13, RZ, RZ, R13, P0 ;  /* 0x000000ffff0d7224 */ /* 0x000fce00000e060d */
.L_x_636:
[----:B-1----:R-:W-:-:S05]  /*3cd0*/  IMAD.WIDE.U32 R10, R19, 0x10, R6 ;  /* 0x00000010130a7825 */ /* 0x002fca00078e0006 */
[----:B------:R-:W2:Y:S04]  /*3ce0*/  LDG.E.CONSTANT R23, desc[UR6][R10.64] ;  /* 0x000000060a177981 */ /* 0x000ea8000c1e9900 */
[----:B------:R0:W3:Y:S02]  /*3cf0*/  LDG.E.64.CONSTANT R8, desc[UR6][R10.64+0x8] ;  /* 0x000008060a087981 */ /* 0x0000e4000c1e9b00 */
[----:B0-----:R-:W-:Y:S02]  /*3d00*/  IMAD.MOV.U32 R10, RZ, RZ, R12 ;  /* 0x000000ffff0a7224 */ /* 0x001fe400078e000c */
[----:B------:R-:W-:-:S05]  /*3d10*/  IMAD.MOV.U32 R11, RZ, RZ, R13 ;  /* 0x000000ffff0b7224 */ /* 0x000fca00078e000d */
        /* <DEDUP_REMOVED lines=16> */
[CC--:B------:R-:W-:Y:S02]  /*3e20*/  @P2 ISETP.LT.U32.AND P1, PT, R2.reuse, R8.reuse, PT ;  /* 0x000000080200220c */ /* 0x0c0fe40003f21070 */
[CC--:B------:R-:W-:Y:S02]  /*3e30*/  @P2 ISETP.GE.U32.AND P0, PT, R2.reuse, R8.reuse, PT ;  /* 0x000000080200220c */ /* 0x0c0fe40003f06070 */
[CC--:B------:R-:W-:Y:S02]  /*3e40*/  @P2 ISETP.LT.AND.EX P1, PT, R3.reuse, R9.reuse, PT, P1 ;  /* 0x000000090300220c */ /* 0x0c0fe40003f21310 */
[CC--:B------:R-:W-:Y:S02]  /*3e50*/  @P2 ISETP.GE.AND.EX P0, PT, R3.reuse, R9.reuse, PT, P0 ;  /* 0x000000090300220c */ /* 0x0c0fe40003f06300 */
[----:B------:R-:W-:Y:S02]  /*3e60*/  @P2 SEL R27, R2, R8, P1 ;  /* 0x00000008021b2207 */ /* 0x000fe40000800000 */
[----:B------:R-:W-:-:S02]  /*3e70*/  @P2 SEL R29, R3, R9, P1 ;  /* 0x00000009031d2207 */ /* 0x000fc40000800000 */
[----:B------:R-:W-:-:S07]  /*3e80*/  @P2 FSEL R22, R4, R23, !P0 ;  /* 0x0000001704162208 */ /* 0x000fce0004000000 */
.L_x_629:
[----:B------:R-:W-:Y:S05]  /*3e90*/  BSYNC.RECONVERGENT B2 ;  /* 0x0000000000027941 */ /* 0x000fea0003800200 */
.L_x_628:
        /* <DEDUP_REMOVED lines=17> */
.L_x_631:
[----:B------:R-:W-:Y:S05]  /*3fb0*/  BSYNC.RECONVERGENT B2 ;  /* 0x0000000000027941 */ /* 0x000fea0003800200 */
.L_x_630:
        /* <DEDUP_REMOVED lines=17> */
.L_x_633:
[----:B------:R-:W-:Y:S05]  /*40d0*/  BSYNC.RECONVERGENT B2 ;  /* 0x0000000000027941 */ /* 0x000fea0003800200 */
.L_x_632:
        /* <DEDUP_REMOVED lines=17> */
.L_x_635:
[----:B------:R-:W-:Y:S05]  /*41f0*/  BSYNC.RECONVERGENT B2 ;  /* 0x0000000000027941 */ /* 0x000fea0003800200 */
.L_x_634:
[----:B------:R-:W-:Y:S01]  /*4200*/  VIADD R18, R18, 0x400 ;  /* 0x0000040012127836 */ /* 0x000fe20000000000 */
[----:B------:R-:W-:Y:S01]  /*4210*/  IADD3 R12, P1, PT, R10, 0x4000, RZ ;  /* 0x000040000a0c7810 */ /* 0x000fe20007f3e0ff */
[----:B------:R-:W-:-:S03]  /*4220*/  VIADD R19, R19, 0x400 ;  /* 0x0000040013137836 */ /* 0x000fc60000000000 */
[----:B------:R-:W-:Y:S01]  /*4230*/  ISETP.GE.AND P0, PT, R18, R5, PT ;  /* 0x000000051200720c */ /* 0x000fe20003f06270 */
[----:B------:R-:W-:-:S12]  /*4240*/  IMAD.X R13, RZ, RZ, R11, P1 ;  /* 0x000000ffff0d7224 */ /* 0x000fd800008e060b */
[----:B------:R-:W-:Y:S05]  /*4250*/  @!P0 BRA `(.L_x_636) ;  /* 0xfffffff8009c8947 */ /* 0x000fea000383ffff */
.L_x_622:
[----:B------:R-:W-:Y:S05]  /*4260*/  BSYNC.RECONVERGENT B1 ;  /* 0x0000000000017941 */ /* 0x000fea0003800200 */
.L_x_621:
        /* <DEDUP_REMOVED lines=31> */
.L_x_638:
[----:B------:R-:W-:Y:S05]  /*4460*/  BSYNC.RECONVERGENT B1 ;  /* 0x0000000000017941 */ /* 0x000fea0003800200 */
.L_x_637:
        /* <DEDUP_REMOVED lines=24> */
.L_x_640:
[----:B------:R-:W-:Y:S05]  /*45f0*/  BSYNC.RECONVERGENT B1 ;  /* 0x0000000000017941 */ /* 0x000fea0003800200 */
.L_x_639:
[----:B0-----:R0:W4:Y:S01]  /*4600*/  SHFL.DOWN PT, R5, R2, 0x4, 0x1f ;  /* 0x08801f0002057f89 */ /* 0x00112200000e0000 */
[----:B------:R-:W-:Y:S01]  /*4610*/  BSSY.RECONVERGENT B1, `(.L_x_641) ;  /* 0x0000017000017945 */ /* 0x000fe20003800200 */
[----:B--2---:R-:W-:Y:S02]  /*4620*/  IMAD.MOV.U32 R3, RZ, RZ, R2 ;  /* 0x000000ffff037224 */ /* 0x004fe400078e0002 */
[----:B------:R0:W2:Y:S01]  /*4630*/  SHFL.DOWN PT, R9, R4, 0x4, 0x1f ;  /* 0x08801f0004097f89 */ /* 0x0000a200000e0000 */
[----:B------:R-:W-:Y:S02]  /*4640*/  IMAD.MOV.U32 R6, RZ, RZ, R4 ;  /* 0x000000ffff067224 */ /* 0x000fe400078e0004 */
[----:B------:R-:W-:Y:S01]  /*4650*/  IMAD.MOV.U32 R7, RZ, RZ, R8 ;  /* 0x000000ffff077224 */ /* 0x000fe200078e0008 */
[----:B------:R0:W0:Y:S01]  /*4660*/  SHFL.DOWN PT, R11, R8, 0x4, 0x1f ;  /* 0x08801f00080b7f89 */ /* 0x00002200000e0000 */
[----:B------:R-:W-:Y:S05]  /*4670*/  @P5 BRA `(.L_x_642) ;  /* 0x0000000000405947 */ /* 0x000fea0003800000 */
[----:B----4-:R-:W-:Y:S01]  /*4680*/  FSETP.GEU.AND P0, PT, R2, R5, PT ;  /* 0x000000050200720b */ /* 0x010fe20003f0e000 */
[----:B------:R-:W-:Y:S02]  /*4690*/  IMAD.MOV.U32 R3, RZ, RZ, R5 ;  /* 0x000000ffff037224 */ /* 0x000fe400078e0005 */
[----:B--2---:R-:W-:Y:S02]  /*46a0*/  IMAD.MOV.U32 R6, RZ, RZ, R9 ;  /* 0x000000ffff067224 */ /* 0x004fe400078e0009 */
        /* <DEDUP_REMOVED lines=13> */
.L_x_642:
[----:B------:R-:W-:Y:S05]  /*4780*/  BSYNC.RECONVERGENT B1 ;  /* 0x0000000000017941 */ /* 0x000fea0003800200 */
.L_x_641:
        /* <DEDUP_REMOVED lines=24> */
.L_x_644:
[----:B------:R-:W-:Y:S05]  /*4910*/  BSYNC.RECONVERGENT B1 ;  /* 0x0000000000017941 */ /* 0x000fea0003800200 */
.L_x_643:
[----:B0-----:R0:W4:Y:S01]  /*4920*/  SHFL.DOWN PT, R3, R2, 0x10, 0x1f ;  /* 0x0a001f0002037f89 */ /* 0x00112200000e0000 */
[----:B------:R-:W-:Y:S01]  /*4930*/  BSSY.RECONVERGENT B1, `(.L_x_645) ;  /* 0x0000017000017945 */ /* 0x000fe20003800200 */
[----:B------:R-:W-:Y:S02]  /*4940*/  IMAD.MOV.U32 R8, RZ, RZ, R2 ;  /* 0x000000ffff087224 */ /* 0x000fe400078e0002 */
[----:B------:R0:W0:Y:S01]  /*4950*/  SHFL.DOWN PT, R9, R4, 0x10, 0x1f ;  /* 0x0a001f0004097f89 */ /* 0x00002200000e0000 */
[----:B--2---:R-:W-:Y:S02]  /*4960*/  IMAD.MOV.U32 R7, RZ, RZ, R4 ;  /* 0x000000ffff077224 */ /* 0x004fe400078e0004 */
[----:B------:R-:W-:Y:S01]  /*4970*/  IMAD.MOV.U32 R6, RZ, RZ, R5 ;  /* 0x000000ffff067224 */ /* 0x000fe200078e0005 */
[----:B-1----:R1:W2:Y:S01]  /*4980*/  SHFL.DOWN PT, R10, R5, 0x10, 0x1f ;  /* 0x0a001f00050a7f89 */ /* 0x0022a200000e0000 */
[----:B------:R-:W-:Y:S05]  /*4990*/  @P3 BRA `(.L_x_646) ;  /* 0x0000000000403947 */ /* 0x000fea0003800000 */
[----:B----4-:R-:W-:Y:S01]  /*49a0*/  FSETP.GEU.AND P0, PT, R2, R3, PT ;  /* 0x000000030200720b */ /* 0x010fe20003f0e000 */
[----:B------:R-:W-:Y:S02]  /*49b0*/  IMAD.MOV.U32 R8, RZ, RZ, R3 ;  /* 0x000000ffff087224 */ /* 0x000fe400078e0003 */
[----:B0-----:R-:W-:Y:S02]  /*49c0*/  IMAD.MOV.U32 R7, RZ, RZ, R9 ;  /* 0x000000ffff077224 */ /* 0x001fe400078e0009 */
[----:B--2---:R-:W-:-:S08]  /*49d0*/  IMAD.MOV.U32 R6, RZ, RZ, R10 ;  /* 0x000000ffff067224 */ /* 0x004fd000078e000a */
        /* <DEDUP_REMOVED lines=12> */
.L_x_646:
[----:B------:R-:W-:Y:S05]  /*4aa0*/  BSYNC.RECONVERGENT B1 ;  /* 0x0000000000017941 */ /* 0x000fea0003800200 */
.L_x_645:
[----:B------:R-:W-:Y:S04]  /*4ab0*/  BSSY.RECONVERGENT B1, `(.L_x_647) ;  /* 0x000000c000017945 */ /* 0x000fe80003800200 */
[----:B------:R-:W-:Y:S05]  /*4ac0*/  @P2 BRA `(.L_x_648) ;  /* 0x0000000000282947 */ /* 0x000fea0003800000 */
[----:B0-----:R-:W0:Y:S01]  /*4ad0*/  S2R R4, SR_CgaCtaId ;  /* 0x0000000000047919 */ /* 0x001e220000008800 */
[----:B----4-:R-:W-:Y:S02]  /*4ae0*/  MOV R3, 0x400 ;  /* 0x0000040000037802 */ /* 0x010fe40000000f00 */
[----:B------:R-:W-:-:S04]  /*4af0*/  SHF.R.U32.HI R2, RZ, 0x1, R0 ;  /* 0x00000001ff027819 */ /* 0x000fc80000011600 */
[----:B------:R-:W-:Y:S02]  /*4b00*/  LOP3.LUT R2, R2, 0x1f0, RZ, 0xc0, !PT ;  /* 0x000001f002027812 */ /* 0x000fe400078ec0ff */
[----:B0-----:R-:W-:-:S05]  /*4b10*/  LEA R3, R4, R3, 0x18 ;  /* 0x0000000304037211 */ /* 0x001fca00078ec0ff */
[----:B-1----:R-:W-:Y:S02]  /*4b20*/  IMAD.IADD R5, R2, 0x1, R3 ;  /* 0x0000000102057824 */ /* 0x002fe400078e0203 */
[----:B------:R-:W-:Y:S02]  /*4b30*/  IMAD.MOV.U32 R2, RZ, RZ, R7 ;  /* 0x000000ffff027224 */ /* 0x000fe400078e0007 */
[----:B------:R-:W-:Y:S01]  /*4b40*/  IMAD.MOV.U32 R3, RZ, RZ, R6 ;  /* 0x000000ffff037224 */ /* 0x000fe200078e0006 */
[----:B------:R0:W-:Y:S04]  /*4b50*/  STS [R5+0x8], R8 ;  /* 0x0000080805007388 */ /* 0x0001e80000000800 */
[----:B------:R0:W-:Y:S02]  /*4b60*/  STS.64 [R5+0x10], R2 ;  /* 0x0000100205007388 */ /* 0x0001e40000000a00 */
.L_x_648:
[----:B------:R-:W-:Y:S05]  /*4b70*/  BSYNC.RECONVERGENT B1 ;  /* 0x0000000000017941 */ /* 0x000fea0003800200 */
.L_x_647:
        /* <DEDUP_REMOVED lines=8> */
[----:B-1----:R-:W1:Y:S04]  /*4c00*/  LDS.64 R4, [R24+0x20] ;  /* 0x0000200018047984 */ /* 0x002e680000000a00 */
[----:B------:R4:W2:Y:S04]  /*4c10*/  LDS R18, [R24+0x28] ;  /* 0x0000280018127984 */ /* 0x0008a80000000800 */
[----:B------:R4:W2:Y:S01]  /*4c20*/  LDS R16, [R24+0x38] ;  /* 0x0000380018107984 */ /* 0x0008a20000000800 */
[----:B0-----:R-:W-:Y:S01]  /*4c30*/  FSETP.GEU.AND P0, PT, R8, R3, PT ;  /* 0x000000030800720b */ /* 0x001fe20003f0e000 */
[----:B------:R-:W-:-:S02]  /*4c40*/  IMAD.MOV.U32 R19, RZ, RZ, R3 ;  /* 0x000000ffff137224 */ /* 0x000fc400078e0003 */
[----:B-1----:R-:W-:Y:S02]  /*4c50*/  IMAD.MOV.U32 R21, RZ, RZ, R4 ;  /* 0x000000ffff157224 */ /* 0x002fe400078e0004 */
[----:B------:R-:W-:-:S08]  /*4c60*/  IMAD.MOV.U32 R20, RZ, RZ, R5 ;  /* 0x000000ffff147224 */ /* 0x000fd000078e0005 */
[----:B--2-4-:R-:W-:Y:S05]  /*4c70*/  @!P0 BRA `(.L_x_650) ;  /* 0x00000000002c8947 */ /* 0x014fea0003800000 */
        /* <DEDUP_REMOVED lines=11> */
.L_x_650:
[----:B------:R-:W-:Y:S05]  /*4d30*/  BSYNC.RECONVERGENT B1 ;  /* 0x0000000000017941 */ /* 0x000fea0003800200 */
.L_x_649:
        /* <DEDUP_REMOVED lines=27> */
.L_x_652:
[----:B------:R-:W-:Y:S05]  /*4ef0*/  BSYNC.RECONVERGENT B1 ;  /* 0x0000000000017941 */ /* 0x000fea0003800200 */
.L_x_651:
        /* <DEDUP_REMOVED lines=17> */
.L_x_654:
[----:B------:R-:W-:Y:S05]  /*5010*/  BSYNC.RECONVERGENT B1 ;  /* 0x0000000000017941 */ /* 0x000fea0003800200 */
.L_x_653:
        /* <DEDUP_REMOVED lines=17> */
.L_x_656:
[----:B------:R-:W-:Y:S05]  /*5130*/  BSYNC.RECONVERGENT B1 ;  /* 0x0000000000017941 */ /* 0x000fea0003800200 */
.L_x_655:
        /* <DEDUP_REMOVED lines=17> */
.L_x_658:
[----:B------:R-:W-:Y:S05]  /*5250*/  BSYNC.RECONVERGENT B1 ;  /* 0x0000000000017941 */ /* 0x000fea0003800200 */
.L_x_657:
        /* <DEDUP_REMOVED lines=17> */
.L_x_660:
[----:B------:R-:W-:Y:S05]  /*5370*/  BSYNC.RECONVERGENT B1 ;  /* 0x0000000000017941 */ /* 0x000fea0003800200 */
.L_x_659:
        /* <DEDUP_REMOVED lines=16> */
.L_x_582:
[----:B------:R-:W-:Y:S05]  /*5480*/  BSYNC.RECONVERGENT B0 ;  /* 0x0000000000007941 */ /* 0x000fea0003800200 */
.L_x_549:
        /* <DEDUP_REMOVED lines=8> */
.L_x_661:
        /* <DEDUP_REMOVED lines=15> */
.L_x_942:


//--------------------- .text._ZN6thrust24THRUST_300001_SM_1000_NS8cuda_cub4core6detail13_kernel_agentINS1_8__reduce10DrainAgentIiEEJN3cub18CUB_300001_SM_10009GridQueueIjEEiEEEvDpT0_ --------------------------
	.section	.text._ZN6thrust24THRUST_300001_SM_1000_NS8cuda_cub4core6detail13_kernel_agentINS1_8__reduce10DrainAgentIiEEJN3cub18CUB_300001_SM_10009GridQueueIjEEiEEEvDpT0_,"ax",@progbits
	.align	128
        .global         _ZN6thrust24THRUST_300001_SM_1000_NS8cuda_cub4core6detail13_kernel_agentINS1_8__reduce10DrainAgentIiEEJN3cub18CUB_300001_SM_10009GridQueueIjEEiEEEvDpT0_
        .type           _ZN6thrust24THRUST_300001_SM_1000_NS8cuda_cub4core6detail13_kernel_agentINS1_8__reduce10DrainAgentIiEEJN3cub18CUB_300001_SM_10009GridQueueIjEEiEEEvDpT0_,@function
        .size           _ZN6thrust24THRUST_300001_SM_1000_NS8cuda_cub4core6detail13_kernel_agentINS1_8__reduce10DrainAgentIiEEJN3cub18CUB_300001_SM_10009GridQueueIjEEiEEEvDpT0_,(.L_x_943 - _ZN6thrust24THRUST_300001_SM_1000_NS8cuda_cub4core6detail13_kernel_agentINS1_8__reduce10DrainAgentIiEEJN3cub18CUB_300001_SM_10009GridQueueIjEEiEEEvDpT0_)
        .other          _ZN6thrust24THRUST_300001_SM_1000_NS8cuda_cub4core6detail13_kernel_agentINS1_8__reduce10DrainAgentIiEEJN3cub18CUB_300001_SM_10009GridQueueIjEEiEEEvDpT0_,@"STO_CUDA_ENTRY STV_DEFAULT"
_ZN6thrust24THRUST_300001_SM_1000_NS8cuda_cub4core6detail13_kernel_agentINS1_8__reduce10DrainAgentIiEEJN3cub18CUB_300001_SM_10009GridQueueIjEEiEEEvDpT0_:
.text._ZN6thrust24THRUST_300001_SM_1000_NS8cuda_cub4core6detail13_kernel_agentINS1_8__reduce10DrainAgentIiEEJN3cub18CUB_300001_SM_10009GridQueueIjEEiEEEvDpT0_:
[----:B------:R-:W-:Y:S08]  /*0000*/  LDC R1, c[0x0][0x37c] ;  /* 0x0000df00ff017b82 */ /* 0x000ff00000000800 */
[----:B------:R-:W0:Y:S01]  /*0010*/  LDC.64 R2, c[0x0][0x380] ;  /* 0x0000e000ff027b82 */ /* 0x000e220000000a00 */
[----:B------:R-:W0:Y:S07]  /*0020*/  LDCU.64 UR4, c[0x0][0x358] ;  /* 0x00006b00ff0477ac */ /* 0x000e2e0008000a00 */
[----:B------:R-:W1:Y:S01]  /*0030*/  LDC R5, c[0x0][0x388] ;  /* 0x0000e200ff057b82 */ /* 0x000e620000000800 */
[----:B0-----:R-:W-:Y:S04]  /*0040*/  STG.E desc[UR4][R2.64+0x4], RZ ;  /* 0x000004ff02007986 */ /* 0x001fe8000c101904 */
[----:B-1----:R-:W-:Y:S01]  /*0050*/  STG.E desc[UR4][R2.64], R5 ;  /* 0x0000000502007986 */ /* 0x002fe2000c101904 */
[----:B------:R-:W-:Y:S05]  /*0060*/  EXIT ;  /* 0x000000000000794d */ /* 0x000fea0003800000 */
.L_x_662:
        /* <DEDUP_REMOVED lines=9> */
.L_x_943:


//--------------------- .text._ZN6thrust24THRUST_300001_SM_1000_NS8cuda_cub4core6detail13_kernel_agentINS1_8__reduce11ReduceAgentINS0_12zip_iteratorIN4cuda3std3__45tupleIJNS0_6detail15normal_iteratorINS0_10device_ptrIfEEEENS0_17counting_iteratorIlNS0_11use_defaultESI_SI_EEEEEEEPNSB_IJflEEESM_iNS1_9__extrema9arg_max_fIflNSA_4lessIfEEEEEEJSL_SN_iN3cub18CUB_300001_SM_100013GridEvenShareIiEENSV_9GridQueueIjEESS_EEEvDpT0_ --------------------------
	.section	.text._ZN6thrust24THRUST_300001_SM_1000_NS8cuda_cub4core6detail13_kernel_agentINS1_8__reduce11ReduceAgentINS0_12zip_iteratorIN4cuda3std3__45tupleIJNS0_6detail15normal_iteratorINS0_10device_ptrIfEEEENS0_17counting_iteratorIlNS0_11use_defaultESI_SI_EEEEEEEPNSB_IJflEEESM_iNS1_9__extrema9arg_max_fIflNSA_4lessIfEEEEEEJSL_SN_iN3cub18CUB_300001_SM_100013GridEvenShareIiEENSV_9GridQueueIjEESS_EEEvDpT0_,"ax",@progbits
	.align	128
        .global         _ZN6thrust24THRUST_300001_SM_1000_NS8cuda_cub4core6detail13_kernel_agentINS1_8__reduce11ReduceAgentINS0_12zip_iteratorIN4cuda3std3__45tupleIJNS0_6detail15normal_iteratorINS0_10device_ptrIfEEEENS0_17counting_iteratorIlNS0_11use_defaultESI_SI_EEEEEEEPNSB_IJflEEESM_iNS1_9__extrema9arg_max_fIflNSA_4lessIfEEEEEEJSL_SN_iN3cub18CUB_300001_SM_100013GridEvenShareIiEENSV_9GridQueueIjEESS_EEEvDpT0_
        .type           _ZN6thrust24THRUST_300001_SM_1000_NS8cuda_cub4core6detail13_kernel_agentINS1_8__reduce11ReduceAgentINS0_12zip_iteratorIN4cuda3std3__45tupleIJNS0_6detail15normal_iteratorINS0_10device_ptrIfEEEENS0_17counting_iteratorIlNS0_11use_defaultESI_SI_EEEEEEEPNSB_IJflEEESM_iNS1_9__extrema9arg_max_fIflNSA_4lessIfEEEEEEJSL_SN_iN3cub18CUB_300001_SM_100013GridEvenShareIiEENSV_9GridQueueIjEESS_EEEvDpT0_,@function
        .size           _ZN6thrust24THRUST_300001_SM_1000_NS8cuda_cub4core6detail13_kernel_agentINS1_8__reduce11ReduceAgentINS0_12zip_iteratorIN4cuda3std3__45tupleIJNS0_6detail15normal_iteratorINS0_10device_ptrIfEEEENS0_17counting_iteratorIlNS0_11use_defaultESI_SI_EEEEEEEPNSB_IJflEEESM_iNS1_9__extrema9arg_max_fIflNSA_4lessIfEEEEEEJSL_SN_iN3cub18CUB_300001_SM_100013GridEvenShareIiEENSV_9GridQueueIjEESS_EEEvDpT0_,(.L_x_944 - _ZN6thrust24THRUST_300001_SM_1000_NS8cuda_cub4core6detail13_kernel_agentINS1_8__reduce11ReduceAgentINS0_12zip_iteratorIN4cuda3std3__45tupleIJNS0_6detail15normal_iteratorINS0_10device_ptrIfEEEENS0_17counting_iteratorIlNS0_11use_defaultESI_SI_EEEEEEEPNSB_IJflEEESM_iNS1_9__extrema9arg_max_fIflNSA_4lessIfEEEEEEJSL_SN_iN3cub18CUB_300001_SM_100013GridEvenShareIiEENSV_9GridQueueIjEESS_EEEvDpT0_)
        .other          _ZN6thrust24THRUST_300001_SM_1000_NS8cuda_cub4core6detail13_kernel_agentINS1_8__reduce11ReduceAgentINS0_12zip_iteratorIN4cuda3std3__45tupleIJNS0_6detail15normal_iteratorINS0_10device_ptrIfEEEENS0_17counting_iteratorIlNS0_11use_defaultESI_SI_EEEEEEEPNSB_IJflEEESM_iNS1_9__extrema9arg_max_fIflNSA_4lessIfEEEEEEJSL_SN_iN3cub18CUB_300001_SM_100013GridEvenShareIiEENSV_9GridQueueIjEESS_EEEvDpT0_,@"STO_CUDA_ENTRY STV_DEFAULT"
_ZN6thrust24THRUST_300001_SM_1000_NS8cuda_cub4core6detail13_kernel_agentINS1_8__reduce11ReduceAgentINS0_12zip_iteratorIN4cuda3std3__45tupleIJNS0_6detail15normal_iteratorINS0_10device_ptrIfEEEENS0_17counting_iteratorIlNS0_11use_defaultESI_SI_EEEEEEEPNSB_IJflEEESM_iNS1_9__extrema9arg_max_fIflNSA_4lessIfEEEEEEJSL_SN_iN3cub18CUB_300001_SM_100013GridEvenShareIiEENSV_9GridQueueIjEESS_EEEvDpT0_:
.text._ZN6thrust24THRUST_300001_SM_1000_NS8cuda_cub4core6detail13_kernel_agentINS1_8__reduce11ReduceAgentINS0_12zip_iteratorIN4cuda3std3__45tupleIJNS0_6detail15normal_iteratorINS0_10device_ptrIfEEEENS0_17counting_iteratorIlNS0_11use_defaultESI_SI_EEEEEEEPNSB_IJflEEESM_iNS1_9__extrema9arg_max_fIflNSA_4lessIfEEEEEEJSL_SN_iN3cub18CUB_300001_SM_100013GridEvenShareIiEENSV_9GridQueueIjEESS_EEEvDpT0_:
[----:B------:R-:W-:Y:S01]  /*0000*/  LDC R1, c[0x0][0x37c] ;  /* 0x0000df00ff017b82 */ /* 0x000fe20000000800 */
[----:B------:R-:W0:Y:S01]  /*0010*/  S2R R0, SR_CTAID.X ;  /* 0x0000000000007919 */ /* 0x000e220000002500 */
[----:B------:R-:W1:Y:S01]  /*0020*/  LDCU UR4, c[0x0][0x398] ;  /* 0x00007300ff0477ac */ /* 0x000e620008000800 */
[----:B------:R-:W-:Y:S01]  /*0030*/  BSSY.RECONVERGENT B0, `(.L_x_663) ;  /* 0x0000586000007945 */ /* 0x000fe20003800200 */
[----:B------:R-:W2:Y:S01]  /*0040*/  LDCU UR6, c[0x0][0x370] ;  /* 0x00006e00ff0677ac */ /* 0x000ea20008000800 */
[----:B------:R-:W3:Y:S01]  /*0050*/  LDCU.64 UR10, c[0x0][0x358] ;  /* 0x00006b00ff0a77ac */ /* 0x000ee20008000a00 */
[----:B-1----:R-:W-:Y:S01]  /*0060*/  IMAD.U32 R4, RZ, RZ, UR4 ;  /* 0x00000004ff047e24 */ /* 0x002fe2000f8e00ff */
[----:B--2---:R-:W-:Y:S01]  /*0070*/  UIMAD UR6, UR6, 0x500, URZ ;  /* 0x00000500060678a4 */ /* 0x004fe2000f8e02ff */
[----:B0-----:R-:W-:-:S04]  /*0080*/  IMAD R5, R0, 0x500, RZ ;  /* 0x0000050000057824 */ /* 0x001fc800078e02ff */
[----:B------:R-:W-:-:S05]  /*0090*/  VIADD R3, R5, 0x500 ;  /* 0x0000050005037836 */ /* 0x000fca0000000000 */
[----:B------:R-:W-:-:S13]  /*00a0*/  ISETP.GT.AND P0, PT, R3, R4, PT ;  /* 0x000000040300720c */ /* 0x000fda0003f04270 */
[----:B---3--:R-:W-:Y:S05]  /*00b0*/  @!P0 BRA `(.L_x_664) ;  /* 0x0000003000b48947 */ /* 0x008fea0003800000 */
[----:B------:R-:W0:Y:S01]  /*00c0*/  S2R R2, SR_TID.X ;  /* 0x0000000000027919 */ /* 0x000e220000002100 */
[----:B------:R-:W-:Y:S01]  /*00d0*/  IMAD.IADD R3, R4, 0x1, -R5 ;  /* 0x0000000104037824 */ /* 0x000fe200078e0a05 */
[----:B------:R-:W1:Y:S01]  /*00e0*/  LDCU.64 UR6, c[0x0][0x388] ;  /* 0x00007100ff0677ac */ /* 0x000e620008000a00 */
[----:B------:R-:W-:Y:S01]  /*00f0*/  BSSY.RECONVERGENT B1, `(.L_x_665) ;  /* 0x000000f000017945 */ /* 0x000fe20003800200 */
[----:B------:R-:W-:Y:S01]  /*0100*/  CS2R R6, SRZ ;  /* 0x0000000000067805 */ /* 0x000fe2000001ff00 */
[----:B------:R-:W-:Y:S01]  /*0110*/  IMAD.MOV.U32 R8, RZ, RZ, RZ ;  /* 0x000000ffff087224 */ /* 0x000fe200078e00ff */
[----:B------:R-:W2:Y:S01]  /*0120*/  LDCU.64 UR8, c[0x0][0x388] ;  /* 0x00007100ff0877ac */ /* 0x000ea20008000a00 */
[----:B0-----:R-:W-:Y:S01]  /*0130*/  ISETP.GE.AND P0, PT, R2, R3, PT ;  /* 0x000000030200720c */ /* 0x001fe20003f06270 */
[----:B------:R-:W-:-:S12]  /*0140*/  IMAD.MOV.U32 R10, RZ, RZ, R2 ;  /* 0x000000ffff0a7224 */ /* 0x000fd800078e0002 */
[----:B-12---:R-:W-:Y:S05]  /*0150*/  @P0 BRA `(.L_x_666) ;  /* 0x0000000000200947 */ /* 0x006fea0003800000 */
[----:B------:R-:W0:Y:S01]  /*0160*/  LDC.64 R12, c[0x0][0x380] ;  /* 0x0000e000ff0c7b82 */ /* 0x000e220000000a00 */
[----:B------:R-:W-:Y:S01]  /*0170*/  IMAD.IADD R9, R5, 0x1, R2 ;  /* 0x0000000105097824 */ /* 0x000fe200078e0202 */
[----:B------:R-:W1:Y:S03]  /*0180*/  LDCU.64 UR4, c[0x0][0x388] ;  /* 0x00007100ff0477ac */ /* 0x000e660008000a00 */
[----:B0-----:R-:W-:-:S05]  /*0190*/  IMAD.WIDE R12, R9, 0x4, R12 ;  /* 0x00000004090c7825 */ /* 0x001fca00078e020c */
[----:B------:R0:W5:Y:S01]  /*01a0*/  LDG.E R7, desc[UR10][R12.64] ;  /* 0x0000000a0c077981 */ /* 0x000162000c1e1900 */
[----:B-1----:R-:W-:Y:S01]  /*01b0*/  IADD3 R6, P0, PT, R9, UR4, RZ ;  /* 0x0000000409067c10 */ /* 0x002fe2000ff1e0ff */
[----:B------:R-:W-:-:S03]  /*01c0*/  VIADD R10, R2, 0x100 ;  /* 0x00000100020a7836 */ /* 0x000fc60000000000 */
[----:B------:R-:W-:-:S09]  /*01d0*/  LEA.HI.X.SX32 R8, R9, UR5, 0x1, P0 ;  /* 0x0000000509087c11 */ /* 0x000fd200080f0eff */
.L_x_666:
[----:B------:R-:W-:Y:S05]  /*01e0*/  BSYNC.RECONVERGENT B1 ;  /* 0x0000000000017941 */ /* 0x000fea0003800200 */
.L_x_665:
[----:B------:R-:W-:Y:S01]  /*01f0*/  ISETP.GE.AND P0, PT, R10, R3, PT ;  /* 0x000000030a00720c */ /* 0x000fe20003f06270 */
[----:B------:R-:W-:-:S12]  /*0200*/  BSSY.RECONVERGENT B1, `(.L_x_667) ;  /* 0x0000091000017945 */ /* 0x000fd80003800200 */
[----:B------:R-:W-:Y:S05]  /*0210*/  @P0 BRA `(.L_x_668) ;  /* 0x00000008003c0947 */ /* 0x000fea0003800000 */
[----:B------:R-:W-:Y:S01]  /*0220*/  LOP3.LUT R9, RZ, R10, RZ, 0x33, !PT ;  /* 0x0000000aff097212 */ /* 0x000fe200078e33ff */
[----:B------:R-:W-:Y:S03]  /*0230*/  BSSY.RECONVERGENT B2, `(.L_x_669) ;  /* 0x0000028000027945 */ /* 0x000fe60003800200 */
[----:B------:R-:W-:-:S04]  /*0240*/  IADD3 R11, PT, PT, -R5, R4, R9 ;  /* 0x00000004050b7210 */ /* 0x000fc80007ffe109 */
[----:B------:R-:W-:-:S04]  /*0250*/  LOP3.LUT R4, R11, 0x300, RZ, 0xc0, !PT ;  /* 0x000003000b047812 */ /* 0x000fc800078ec0ff */
[----:B------:R-:W-:-:S13]  /*0260*/  ISETP.NE.AND P0, PT, R4, 0x300, PT ;  /* 0x000003000400780c */ /* 0x000fda0003f05270 */
[----:B------:R-:W-:Y:S05]  /*0270*/  @!P0 BRA `(.L_x_670) ;  /* 0x00000000008c8947 */ /* 0x000fea0003800000 */
[----:B0-----:R-:W0:Y:S01]  /*0280*/  LDC.64 R12, c[0x0][0x380] ;  /* 0x0000e000ff0c7b82 */ /* 0x001e220000000a00 */
[----:B------:R-:W-:Y:S01]  /*0290*/  LEA.HI R4, R11, 0x1, RZ, 0x18 ;  /* 0x000000010b047811 */ /* 0x000fe200078fc0ff */
[----:B------:R-:W-:-:S03]  /*02a0*/  IMAD.IADD R9, R5, 0x1, R10 ;  /* 0x0000000105097824 */ /* 0x000fc600078e020a */
[----:B------:R-:W-:-:S05]  /*02b0*/  LOP3.LUT R4, R4, 0x3, RZ, 0xc0, !PT ;  /* 0x0000000304047812 */ /* 0x000fca00078ec0ff */
[----:B------:R-:W-:-:S07]  /*02c0*/  IMAD.MOV R4, RZ, RZ, -R4 ;  /* 0x000000ffff047224 */ /* 0x000fce00078e0a04 */
.L_x_673:
[----:B0-----:R-:W-:-:S06]  /*02d0*/  IMAD.WIDE R14, R9, 0x4, R12 ;  /* 0x00000004090e7825 */ /* 0x001fcc00078e020c */
[----:B------:R-:W2:Y:S01]  /*02e0*/  LDG.E R15, desc[UR10][R14.64] ;  /* 0x0000000a0e0f7981 */ /* 0x000ea2000c1e1900 */
[C---:B------:R-:W-:Y:S01]  /*02f0*/  IADD3 R20, P1, PT, R9.reuse, UR6, RZ ;  /* 0x0000000609147c10 */ /* 0x040fe2000ff3e0ff */
[----:B------:R-:W-:Y:S01]  /*0300*/  VIADD R4, R4, 0x1 ;  /* 0x0000000104047836 */ /* 0x000fe20000000000 */
[----:B------:R-:W-:Y:S01]  /*0310*/  BSSY.RECONVERGENT B3, `(.L_x_671) ;  /* 0x0000016000037945 */ /* 0x000fe20003800200 */
[----:B------:R-:W-:Y:S01]  /*0320*/  IMAD.MOV.U32 R17, RZ, RZ, R6 ;  /* 0x000000ffff117224 */ /* 0x000fe200078e0006 */
[----:B------:R-:W-:Y:S01]  /*0330*/  LEA.HI.X.SX32 R19, R9, UR7, 0x1, P1 ;  /* 0x0000000709137c11 */ /* 0x000fe200088f0eff */
[----:B------:R-:W-:Y:S01]  /*0340*/  IMAD.MOV.U32 R18, RZ, RZ, R8 ;  /* 0x000000ffff127224 */ /* 0x000fe200078e0008 */
[----:B------:R-:W-:Y:S01]  /*0350*/  ISETP.NE.AND P2, PT, R4, RZ, PT ;  /* 0x000000ff0400720c */ /* 0x000fe20003f45270 */
[----:B-----5:R-:W-:Y:S02]  /*0360*/  IMAD.MOV.U32 R16, RZ, RZ, R7 ;  /* 0x000000ffff107224 */ /* 0x020fe400078e0007 */
[----:B------:R-:W-:-:S02]  /*0370*/  IMAD.MOV.U32 R6, RZ, RZ, R20 ;  /* 0x000000ffff067224 */ /* 0x000fc400078e0014 */
        /* <DEDUP_REMOVED lines=15> */
.L_x_672:
[----:B------:R-:W-:Y:S05]  /*0470*/  BSYNC.RECONVERGENT B3 ;  /* 0x0000000000037941 */ /* 0x000fea0003800200 */
.L_x_671:
[----:B------:R-:W-:Y:S02]  /*0480*/  VIADD R10, R10, 0x100 ;  /* 0x000001000a0a7836 */ /* 0x000fe40000000000 */
[----:B------:R-:W-:Y:S01]  /*0490*/  VIADD R9, R9, 0x100 ;  /* 0x0000010009097836 */ /* 0x000fe20000000000 */
[----:B------:R-:W-:Y:S06]  /*04a0*/  @P2 BRA `(.L_x_673) ;  /* 0xfffffffc00882947 */ /* 0x000fec000383ffff */
.L_x_670:
[----:B------:R-:W-:Y:S05]  /*04b0*/  BSYNC.RECONVERGENT B2 ;  /* 0x0000000000027941 */ /* 0x000fea0003800200 */
.L_x_669:
[----:B------:R-:W-:-:S13]  /*04c0*/  ISETP.GE.U32.AND P0, PT, R11, 0x300, PT ;  /* 0x000003000b00780c */ /* 0x000fda0003f06070 */
[----:B------:R-:W-:Y:S05]  /*04d0*/  @!P0 BRA `(.L_x_668) ;  /* 0x00000004008c8947 */ /* 0x000fea0003800000 */
[----:B0-----:R-:W0:Y:S01]  /*04e0*/  LDC.64 R12, c[0x0][0x380] ;  /* 0x0000e000ff0c7b82 */ /* 0x001e220000000a00 */
[----:B------:R-:W-:-:S04]  /*04f0*/  IMAD.IADD R9, R5, 0x1, R10 ;  /* 0x0000000105097824 */ /* 0x000fc800078e020a */
[C---:B------:R-:W-:Y:S02]  /*0500*/  VIADD R19, R9.reuse, 0x100 ;  /* 0x0000010009137836 */ /* 0x040fe40000000000 */
[C---:B------:R-:W-:Y:S02]  /*0510*/  VIADD R18, R9.reuse, 0x200 ;  /* 0x0000020009127836 */ /* 0x040fe40000000000 */
[----:B------:R-:W-:Y:S01]  /*0520*/  VIADD R20, R9, 0x300 ;  /* 0x0000030009147836 */ /* 0x000fe20000000000 */
[----:B0-----:R-:W-:-:S05]  /*0530*/  IADD3 R4, P0, PT, R12, 0x800, RZ ;  /* 0x000008000c047810 */ /* 0x001fca0007f1e0ff */
[----:B------:R-:W-:-:S08]  /*0540*/  IMAD.X R5, RZ, RZ, R13, P0 ;  /* 0x000000ffff057224 */ /* 0x000fd000000e060d */
.L_x_682:
[----:B------:R-:W-:-:S05]  /*0550*/  IMAD.WIDE R14, R9, 0x4, R4 ;  /* 0x00000004090e7825 */ /* 0x000fca00078e0204 */
[----:B------:R-:W2:Y:S04]  /*0560*/  LDG.E R22, desc[UR10][R14.64+-0x800] ;  /* 0xfff8000a0e167981 */ /* 0x000ea8000c1e1900 */
[----:B-----5:R0:W5:Y:S04]  /*0570*/  LDG.E R24, desc[UR10][R14.64+-0x400] ;  /* 0xfffc000a0e187981 */ /* 0x020168000c1e1900 */
[----:B------:R0:W5:Y:S04]  /*0580*/  LDG.E R11, desc[UR10][R14.64] ;  /* 0x0000000a0e0b7981 */ /* 0x000168000c1e1900 */
[----:B------:R0:W5:Y:S01]  /*0590*/  LDG.E R12, desc[UR10][R14.64+0x400] ;  /* 0x0004000a0e0c7981 */ /* 0x000162000c1e1900 */
[C---:B------:R-:W-:Y:S01]  /*05a0*/  IADD3 R21, P1, PT, R9.reuse, UR8, RZ ;  /* 0x0000000809157c10 */ /* 0x040fe2000ff3e0ff */
[----:B------:R-:W-:Y:S03]  /*05b0*/  BSSY.RECONVERGENT B2, `(.L_x_674) ;  /* 0x0000012000027945 */ /* 0x000fe60003800200 */
[----:B------:R-:W-:Y:S01]  /*05c0*/  LEA.HI.X.SX32 R23, R9, UR9, 0x1, P1 ;  /* 0x0000000909177c11 */ /* 0x000fe200088f0eff */
[----:B------:R-:W-:-:S04]  /*05d0*/  IMAD.MOV.U32 R16, RZ, RZ, R21 ;  /* 0x000000ffff107224 */ /* 0x000fc800078e0015 */
        /* <DEDUP_REMOVED lines=15> */
.L_x_675:
[----:B------:R-:W-:Y:S05]  /*06d0*/  BSYNC.RECONVERGENT B2 ;  /* 0x0000000000027941 */ /* 0x000fea0003800200 */
.L_x_674:
[----:B-----5:R-:W-:Y:S01]  /*06e0*/  FSETP.GEU.AND P0, PT, R13, R24, PT ;  /* 0x000000180d00720b */ /* 0x020fe20003f0e000 */
[----:B------:R-:W-:Y:S01]  /*06f0*/  BSSY.RECONVERGENT B2, `(.L_x_676) ;  /* 0x0000012000027945 */ /* 0x000fe20003800200 */
[----:B------:R-:W-:Y:S01]  /*0700*/  IADD3 R15, P1, PT, R19, UR8, RZ ;  /* 0x00000008130f7c10 */ /* 0x000fe2000ff3e0ff */
[----:B------:R-:W-:-:S03]  /*0710*/  IMAD.MOV.U32 R6, RZ, RZ, R24 ;  /* 0x000000ffff067224 */ /* 0x000fc600078e0018 */
[----:B------:R-:W-:Y:S01]  /*0720*/  LEA.HI.X.SX32 R14, R19, UR9, 0x1, P1 ;  /* 0x00000009130e7c11 */ /* 0x000fe200088f0eff */
        /* <DEDUP_REMOVED lines=14> */
.L_x_677:
[----:B------:R-:W-:Y:S05]  /*0810*/  BSYNC.RECONVERGENT B2 ;  /* 0x0000000000027941 */ /* 0x000fea0003800200 */
.L_x_676:
[----:B------:R-:W-:Y:S01]  /*0820*/  FSETP.GEU.AND P0, PT, R6, R11, PT ;  /* 0x0000000b0600720b */ /* 0x000fe20003f0e000 */
[----:B------:R-:W-:Y:S01]  /*0830*/  BSSY.RECONVERGENT B2, `(.L_x_678) ;  /* 0x0000013000027945 */ /* 0x000fe20003800200 */
[----:B------:R-:W-:Y:S01]  /*0840*/  IADD3 R16, P1, PT, R18, UR8, RZ ;  /* 0x0000000812107c10 */ /* 0x000fe2000ff3e0ff */
[----:B------:R-:W-:Y:S01]  /*0850*/  IMAD.MOV.U32 R13, RZ, RZ, R11 ;  /* 0x000000ffff0d7224 */ /* 0x000fe200078e000b */
[----:B------:R-:W-:Y:S02]  /*0860*/  IADD3 R21, P2, PT, R20, UR8, RZ ;  /* 0x0000000814157c10 */ /* 0x000fe4000ff5e0ff */
        /* <DEDUP_REMOVED lines=15> */
.L_x_679:
[----:B------:R-:W-:Y:S05]  /*0960*/  BSYNC.RECONVERGENT B2 ;  /* 0x0000000000027941 */ /* 0x000fea0003800200 */
.L_x_678:
[----:B------:R-:W-:Y:S01]  /*0970*/  FSETP.GEU.AND P0, PT, R13, R12, PT ;  /* 0x0000000c0d00720b */ /* 0x000fe20003f0e000 */
[----:B------:R-:W-:Y:S01]  /*0980*/  BSSY.RECONVERGENT B2, `(.L_x_680) ;  /* 0x0000011000027945 */ /* 0x000fe20003800200 */
[----:B------:R-:W-:Y:S01]  /*0990*/  LEA.HI.X.SX32 R16, R20, UR9, 0x1, P2 ;  /* 0x0000000914107c11 */ /* 0x000fe200090f0eff */
        /* <DEDUP_REMOVED lines=15> */
.L_x_681:
[----:B------:R-:W-:Y:S05]  /*0a90*/  BSYNC.RECONVERGENT B2 ;  /* 0x0000000000027941 */ /* 0x000fea0003800200 */
.L_x_680:
[----:B------:R-:W-:Y:S02]  /*0aa0*/  VIADD R10, R10, 0x400 ;  /* 0x000004000a0a7836 */ /* 0x000fe40000000000 */
[----:B------:R-:W-:Y:S02]  /*0ab0*/  VIADD R19, R19, 0x400 ;  /* 0x0000040013137836 */ /* 0x000fe40000000000 */
[----:B------:R-:W-:Y:S01]  /*0ac0*/  VIADD R18, R18, 0x400 ;  /* 0x0000040012127836 */ /* 0x000fe20000000000 */
[----:B------:R-:W-:Y:S01]  /*0ad0*/  ISETP.GE.AND P0, PT, R10, R3, PT ;  /* 0x000000030a00720c */ /* 0x000fe20003f06270 */
[----:B------:R-:W-:Y:S02]  /*0ae0*/  VIADD R20, R20, 0x400 ;  /* 0x0000040014147836 */ /* 0x000fe40000000000 */
[----:B------:R-:W-:-:S10]  /*0af0*/  VIADD R9, R9, 0x400 ;  /* 0x0000040009097836 */ /* 0x000fd40000000000 */
[----:B------:R-:W-:Y:S05]  /*0b00*/  @!P0 BRA `(.L_x_682) ;  /* 0xfffffff800908947 */ /* 0x000fea000383ffff */
.L_x_668:
[----:B------:R-:W-:Y:S05]  /*0b10*/  BSYNC.RECONVERGENT B1 ;  /* 0x0000000000017941 */ /* 0x000fea0003800200 */
.L_x_667:
[----:B------:R-:W-:-:S13]  /*0b20*/  ISETP.GE.AND P0, PT, R3, 0x100, PT ;  /* 0x000001000300780c */ /* 0x000fda0003f06270 */
[----:B------:R-:W-:Y:S05]  /*0b30*/  @!P0 BRA `(.L_x_683) ;  /* 0x00000010008c8947 */ /* 0x000fea0003800000 */
[----:B0-----:R-:W0:Y:S01]  /*0b40*/  S2R R12, SR_LANEID ;  /* 0x00000000000c7919 */ /* 0x001e220000000000 */
[----:B------:R-:W-:Y:S01]  /*0b50*/  BSSY.RECONVERGENT B1, `(.L_x_684) ;  /* 0x000001b000017945 */ /* 0x000fe20003800200 */
[----:B------:R-:W-:Y:S01]  /*0b60*/  IMAD.MOV.U32 R9, RZ, RZ, R6 ;  /* 0x000000ffff097224 */ /* 0x000fe200078e0006 */
[----:B-----5:R1:W2:Y:S01]  /*0b70*/  SHFL.DOWN PT, R4, R7, 0x1, 0x1f ;  /* 0x08201f0007047f89 */ /* 0x0202a200000e0000 */
        /* <DEDUP_REMOVED lines=24> */
.L_x_685:
[----:B------:R-:W-:Y:S05]  /*0d00*/  BSYNC.RECONVERGENT B1 ;  /* 0x0000000000017941 */ /* 0x000fea0003800200 */
.L_x_684:
        /* <DEDUP_REMOVED lines=12> */
[----:B---3--:R-:W-:Y:S02]  /*0dd0*/  IMAD.MOV.U32 R5, RZ, RZ, R12 ;  /* 0x000000ffff057224 */ /* 0x008fe400078e000c */
[----:B--2---:R-:W-:Y:S02]  /*0de0*/  IMAD.MOV.U32 R8, RZ, RZ, R7 ;  /* 0x000000ffff087224 */ /* 0x004fe400078e0007 */
        /* <DEDUP_REMOVED lines=13> */
.L_x_687:
[----:B------:R-:W-:Y:S05]  /*0ec0*/  BSYNC.RECONVERGENT B1 ;  /* 0x0000000000017941 */ /* 0x000fea0003800200 */
.L_x_686:
[----:B0-----:R0:W4:Y:S01]  /*0ed0*/  SHFL.DOWN PT, R9, R4, 0x4, 0x1f ;  /* 0x08801f0004097f89 */ /* 0x00112200000e0000 */
[----:B------:R-:W-:Y:S01]  /*0ee0*/  BSSY.RECONVERGENT B1, `(.L_x_688) ;  /* 0x0000017000017945 */ /* 0x000fe20003800200 */
[----:B-1----:R-:W-:Y:S02]  /*0ef0*/  IMAD.MOV.U32 R6, RZ, RZ, R5 ;  /* 0x000000ffff067224 */ /* 0x002fe400078e0005 */
[----:B------:R0:W1:Y:S01]  /*0f00*/  SHFL.DOWN PT, R10, R5, 0x4, 0x1f ;  /* 0x08801f00050a7f89 */ /* 0x00006200000e0000 */
[----:B--2---:R-:W-:Y:S02]  /*0f10*/  IMAD.MOV.U32 R7, RZ, RZ, R8 ;  /* 0x000000ffff077224 */ /* 0x004fe400078e0008 */
[----:B------:R-:W-:Y:S01]  /*0f20*/  IMAD.MOV.U32 R3, RZ, RZ, R4 ;  /* 0x000000ffff037224 */ /* 0x000fe200078e0004 */
[----:B------:R0:W2:Y:S01]  /*0f30*/  SHFL.DOWN PT, R11, R8, 0x4, 0x1f ;  /* 0x08801f00080b7f89 */ /* 0x0000a200000e0000 */
[----:B------:R-:W-:Y:S05]  /*0f40*/  @P3 BRA `(.L_x_689) ;  /* 0x0000000000403947 */ /* 0x000fea0003800000 */
[----:B----4-:R-:W-:Y:S01]  /*0f50*/  FSETP.GEU.AND P0, PT, R4, R9, PT ;  /* 0x000000090400720b */ /* 0x010fe20003f0e000 */
[----:B-1----:R-:W-:Y:S02]  /*0f60*/  IMAD.MOV.U32 R6, RZ, RZ, R10 ;  /* 0x000000ffff067224 */ /* 0x002fe400078e000a */
        /* <DEDUP_REMOVED lines=14> */
.L_x_689:
[----:B------:R-:W-:Y:S05]  /*1050*/  BSYNC.RECONVERGENT B1 ;  /* 0x0000000000017941 */ /* 0x000fea0003800200 */
.L_x_688:
[----:B0-----:R0:W0:Y:S01]  /*1060*/  SHFL.DOWN PT, R8, R3, 0x8, 0x1f ;  /* 0x09001f0003087f89 */ /* 0x00102200000e0000 */
[----:B------:R-:W-:Y:S01]  /*1070*/  BSSY.RECONVERGENT B1, `(.L_x_690) ;  /* 0x0000017000017945 */ /* 0x000fe20003800200 */
[----:B------:R-:W-:Y:S02]  /*1080*/  IMAD.MOV.U32 R5, RZ, RZ, R6 ;  /* 0x000000ffff057224 */ /* 0x000fe400078e0006 */
[----:B--2---:R2:W0:Y:S01]  /*1090*/  SHFL.DOWN PT, R11, R6, 0x8, 0x1f ;  /* 0x09001f00060b7f89 */ /* 0x00442200000e0000 */
        /* <DEDUP_REMOVED lines=20> */
.L_x_691:
[----:B------:R-:W-:Y:S05]  /*11e0*/  BSYNC.RECONVERGENT B1 ;  /* 0x0000000000017941 */ /* 0x000fea0003800200 */
.L_x_690:
[----:B0-----:R0:W4:Y:S01]  /*11f0*/  SHFL.DOWN PT, R3, R4, 0x10, 0x1f ;  /* 0x0a001f0004037f89 */ /* 0x00112200000e0000 */
[----:B------:R-:W-:Y:S01]  /*1200*/  BSSY.RECONVERGENT B1, `(.L_x_692) ;  /* 0x0000017000017945 */ /* 0x000fe20003800200 */
[----:B--2---:R-:W-:Y:S02]  /*1210*/  IMAD.MOV.U32 R7, RZ, RZ, R5 ;  /* 0x000000ffff077224 */ /* 0x004fe400078e0005 */
[----:B-1----:R0:W1:Y:S01]  /*1220*/  SHFL.DOWN PT, R10, R5, 0x10, 0x1f ;  /* 0x0a001f00050a7f89 */ /* 0x00206200000e0000 */
[----:B------:R-:W-:Y:S02]  /*1230*/  IMAD.MOV.U32 R8, RZ, RZ, R9 ;  /* 0x000000ffff087224 */ /* 0x000fe400078e0009 */
[----:B------:R-:W-:Y:S01]  /*1240*/  IMAD.MOV.U32 R6, RZ, RZ, R4 ;  /* 0x000000ffff067224 */ /* 0x000fe200078e0004 */
[----:B---3--:R0:W2:Y:S01]  /*1250*/  SHFL.DOWN PT, R12, R9, 0x10, 0x1f ;  /* 0x0a001f00090c7f89 */ /* 0x0080a200000e0000 */
        /* <DEDUP_REMOVED lines=17> */
.L_x_693:
[----:B------:R-:W-:Y:S05]  /*1370*/  BSYNC.RECONVERGENT B1 ;  /* 0x0000000000017941 */ /* 0x000fea0003800200 */
.L_x_692:
[----:B------:R-:W-:Y:S04]  /*1380*/  BSSY.RECONVERGENT B1, `(.L_x_694) ;  /* 0x000000c000017945 */ /* 0x000fe80003800200 */
[----:B------:R-:W-:Y:S05]  /*1390*/  @P2 BRA `(.L_x_695) ;  /* 0x0000000000282947 */ /* 0x000fea0003800000 */
[----:B0-----:R-:W0:Y:S01]  /*13a0*/  S2R R5, SR_CgaCtaId ;  /* 0x0000000000057919 */ /* 0x001e220000008800 */
[----:B------:R-:W-:Y:S02]  /*13b0*/  MOV R4, 0x400 ;  /* 0x0000040000047802 */ /* 0x000fe40000000f00 */
[----:B----4-:R-:W-:-:S04]  /*13c0*/  SHF.R.U32.HI R3, RZ, 0x1, R2 ;  /* 0x00000001ff037819 */ /* 0x010fc80000011602 */
[----:B------:R-:W-:Y:S02]  /*13d0*/  LOP3.LUT R3, R3, 0x1f0, RZ, 0xc0, !PT ;  /* 0x000001f003037812 */ /* 0x000fe400078ec0ff */
[----:B0-----:R-:W-:Y:S01]  /*13e0*/  LEA R4, R5, R4, 0x18 ;  /* 0x0000000405047211 */ /* 0x001fe200078ec0ff */
[----:B------:R-:W-:-:S04]  /*13f0*/  IMAD.MOV.U32 R5, RZ, RZ, R8 ;  /* 0x000000ffff057224 */ /* 0x000fc800078e0008 */
[----:B------:R-:W-:Y:S02]  /*1400*/  IMAD.IADD R3, R3, 0x1, R4 ;  /* 0x0000000103037824 */ /* 0x000fe400078e0204 */
[----:B------:R-:W-:-:S03]  /*1410*/  IMAD.MOV.U32 R4, RZ, RZ, R7 ;  /* 0x000000ffff047224 */ /* 0x000fc600078e0007 */
[----:B------:R3:W-:Y:S04]  /*1420*/  STS [R3+0x8], R6 ;  /* 0x0000080603007388 */ /* 0x0007e80000000800 */
[----:B------:R3:W-:Y:S02]  /*1430*/  STS.64 [R3+0x10], R4 ;  /* 0x0000100403007388 */ /* 0x0007e40000000a00 */
.L_x_695:
[----:B------:R-:W-:Y:S05]  /*1440*/  BSYNC.RECONVERGENT B1 ;  /* 0x0000000000017941 */ /* 0x000fea0003800200 */
.L_x_694:
[----:B------:R-:W-:Y:S01]  /*1450*/  BAR.SYNC.DEFER_BLOCKING 0x0 ;  /* 0x0000000000007b1d */ /* 0x000fe20000010000 */
[----:B------:R-:W-:-:S13]  /*1460*/  ISETP.NE.AND P2, PT, R2, RZ, PT ;  /* 0x000000ff0200720c */ /* 0x000fda0003f45270 */
[----:B------:R-:W-:Y:S05]  /*1470*/  @P2 BRA `(.L_x_696) ;  /* 0x0000004400042947 */ /* 0x000fea0003800000 */
[----:B---34-:R-:W3:Y:S01]  /*1480*/  S2R R3, SR_CgaCtaId ;  /* 0x0000000000037919 */ /* 0x018ee20000008800 */
[----:B------:R-:W-:Y:S01]  /*1490*/  MOV R2, 0x400 ;  /* 0x0000040000027802 */ /* 0x000fe20000000f00 */
[----:B------:R-:W-:Y:S03]  /*14a0*/  BSSY.RECONVERGENT B1, `(.L_x_697) ;  /* 0x0000016000017945 */ /* 0x000fe60003800200 */
[----:B---3--:R-:W-:-:S05]  /*14b0*/  LEA R26, R3, R2, 0x18 ;  /* 0x00000002031a7211 */ /* 0x008fca00078ec0ff */
[----:B0-----:R-:W0:Y:S04]  /*14c0*/  LDS R5, [R26+0x18] ;  /* 0x000018001a057984 */ /* 0x001e280000000800 */
        /* <DEDUP_REMOVED lines=19> */
.L_x_698:
[----:B------:R-:W-:Y:S05]  /*1600*/  BSYNC.RECONVERGENT B1 ;  /* 0x0000000000017941 */ /* 0x000fea0003800200 */
.L_x_697:
[----:B------:R-:W0:Y:S01]  /*1610*/  LDS.64 R6, [R26+0x30] ;  /* 0x000030001a067984 */ /* 0x000e220000000a00 */
[----:B------:R-:W-:Y:S01]  /*1620*/  FSETP.GEU.AND P0, PT, R21, R22, PT ;  /* 0x000000161500720b */ /* 0x000fe20003f0e000 */
[----:B------:R-:W-:Y:S01]  /*1630*/  BSSY.RECONVERGENT B1, `(.L_x_699) ;  /* 0x0000019000017945 */ /* 0x000fe20003800200 */
[----:B------:R-:W-:Y:S01]  /*1640*/  IMAD.MOV.U32 R23, RZ, RZ, R22 ;  /* 0x000000ffff177224 */ /* 0x000fe200078e0016 */
[----:B------:R1:W3:Y:S04]  /*1650*/  LDS R20, [R26+0x48] ;  /* 0x000048001a147984 */ /* 0x0002e80000000800 */
[----:B------:R1:W4:Y:S04]  /*1660*/  LDS R19, [R26+0x58] ;  /* 0x000058001a137984 */ /* 0x0003280000000800 */
[----:B------:R1:W1:Y:S04]  /*1670*/  LDS R18, [R26+0x68] ;  /* 0x000068001a127984 */ /* 0x0002680000000800 */
[----:B------:R0:W1:Y:S04]  /*1680*/  LDS R17, [R26+0x78] ;  /* 0x000078001a117984 */ /* 0x0000680000000800 */
[----:B------:R0:W1:Y:S04]  /*1690*/  LDS.64 R8, [R26+0x40] ;  /* 0x000040001a087984 */ /* 0x0000680000000a00 */
[----:B------:R0:W1:Y:S04]  /*16a0*/  LDS.64 R10, [R26+0x50] ;  /* 0x000050001a0a7984 */ /* 0x0000680000000a00 */
[----:B--2---:R2:W1:Y:S04]  /*16b0*/  LDS.64 R12, [R26+0x60] ;  /* 0x000060001a0c7984 */ /* 0x0044680000000a00 */
        /* <DEDUP_REMOVED lines=16> */
.L_x_700:
[----:B------:R-:W-:Y:S05]  /*17c0*/  BSYNC.RECONVERGENT B1 ;  /* 0x0000000000017941 */ /* 0x000fea0003800200 */
.L_x_699:
        /* <DEDUP_REMOVED lines=17> */
.L_x_702:
[----:B------:R-:W-:Y:S05]  /*18e0*/  BSYNC.RECONVERGENT B1 ;  /* 0x0000000000017941 */ /* 0x000fea0003800200 */
.L_x_701:
[----:B---3--:R-:W-:Y:S01]  /*18f0*/  FSETP.GEU.AND P0, PT, R3, R20, PT ;  /* 0x000000140300720b */ /* 0x008fe20003f0e000 */
        /* <DEDUP_REMOVED lines=16> */
.L_x_704:
[----:B------:R-:W-:Y:S05]  /*1a00*/  BSYNC.RECONVERGENT B1 ;  /* 0x0000000000017941 */ /* 0x000fea0003800200 */
.L_x_703:
        /* <DEDUP_REMOVED lines=17> */
.L_x_706:
[----:B------:R-:W-:Y:S05]  /*1b20*/  BSYNC.RECONVERGENT B1 ;  /* 0x0000000000017941 */ /* 0x000fea0003800200 */
.L_x_705:
        /* <DEDUP_REMOVED lines=17> */
.L_x_708:
[----:B------:R-:W-:Y:S05]  /*1c40*/  BSYNC.RECONVERGENT B1 ;  /* 0x0000000000017941 */ /* 0x000fea0003800200 */
.L_x_707:
        /* <DEDUP_REMOVED lines=18> */
.L_x_683:
[----:B------:R-:W1:Y:S01]  /*1d70*/  S2R R14, SR_LANEID ;  /* 0x00000000000e7919 */ /* 0x000e620000000000 */
[----:B------:R-:W-:Y:S01]  /*1d80*/  LOP3.LUT R4, R2, 0x3e0, RZ, 0xc0, !PT ;  /* 0x000003e002047812 */ /* 0x000fe200078ec0ff */
[----:B------:R-:W-:Y:S01]  /*1d90*/  BSSY.RECONVERGENT B1, `(.L_x_709) ;  /* 0x0000027000017945 */ /* 0x000fe20003800200 */
[----:B------:R-:W-:-:S03]  /*1da0*/  IMAD.MOV.U32 R16, RZ, RZ, R8 ;  /* 0x000000ffff107224 */ /* 0x000fc600078e0008 */
[----:B------:R-:W-:Y:S01]  /*1db0*/  VIADD R10, R4, 0x20 ;  /* 0x00000020040a7836 */ /* 0x000fe20000000000 */
[----:B------:R-:W-:-:S04]  /*1dc0*/  LOP3.LUT R4, RZ, R4, RZ, 0x33, !PT ;  /* 0x00000004ff047212 */ /* 0x000fc800078e33ff */
[----:B------:R-:W-:Y:S01]  /*1dd0*/  ISETP.GT.AND P0, PT, R10, R3, PT ;  /* 0x000000030a00720c */ /* 0x000fe20003f04270 */
[----:B------:R-:W-:-:S05]  /*1de0*/  IMAD.IADD R4, R3, 0x1, R4 ;  /* 0x0000000103047824 */ /* 0x000fca00078e0204 */
[----:B------:R-:W-:-:S05]  /*1df0*/  SEL R5, R4, 0x1f, P0 ;  /* 0x0000001f04057807 */ /* 0x000fca0000000000 */
[----:B------:R2:W3:Y:S04]  /*1e00*/  SHFL.DOWN PT, R9, R6, 0x1, R5 ;  /* 0x0820000006097989 */ /* 0x0004e800000e0005 */
[----:B------:R2:W4:Y:S01]  /*1e10*/  SHFL.DOWN PT, R11, R8, 0x1, R5 ;  /* 0x08200000080b7989 */ /* 0x00052200000e0005 */
[CC--:B-1----:R-:W-:Y:S01]  /*1e20*/  ISETP.GE.AND P0, PT, R14.reuse, R5.reuse, PT ;  /* 0x000000050e00720c */ /* 0x0c2fe20003f06270 */
[C---:B------:R-:W-:Y:S01]  /*1e30*/  VIADD R10, R14.reuse, 0x4 ;  /* 0x000000040e0a7836 */ /* 0x040fe20000000000 */
[C---:B------:R-:W-:Y:S01]  /*1e40*/  ISETP.NE.AND P2, PT, R14.reuse, RZ, PT ;  /* 0x000000ff0e00720c */ /* 0x040fe20003f45270 */
[C---:B------:R-:W-:Y:S02]  /*1e50*/  VIADD R4, R14.reuse, 0x2 ;  /* 0x000000020e047836 */ /* 0x040fe40000000000 */
[----:B0-----:R-:W-:Y:S01]  /*1e60*/  VIADD R12, R14, 0x8 ;  /* 0x000000080e0c7836 */ /* 0x001fe20000000000 */
[-C--:B------:R-:W-:Y:S01]  /*1e70*/  ISETP.GT.AND P5, PT, R10, R5.reuse, PT ;  /* 0x000000050a00720c */ /* 0x080fe20003fa4270 */
[----:B------:R-:W-:Y:S01]  /*1e80*/  VIADD R14, R14, 0x10 ;  /* 0x000000100e0e7836 */ /* 0x000fe20000000000 */
[----:B-----5:R2:W0:Y:S01]  /*1e90*/  SHFL.DOWN PT, R10, R7, 0x1, R5 ;  /* 0x08200000070a7989 */ /* 0x02042200000e0005 */
[-C--:B------:R-:W-:Y:S01]  /*1ea0*/  ISETP.GT.AND P1, PT, R4, R5.reuse, PT ;  /* 0x000000050400720c */ /* 0x080fe20003f24270 */
[----:B------:R-:W-:Y:S01]  /*1eb0*/  IMAD.MOV.U32 R4, RZ, RZ, R7 ;  /* 0x000000ffff047224 */ /* 0x000fe200078e0007 */
[----:B------:R-:W-:-:S02]  /*1ec0*/  ISETP.GT.AND P4, PT, R12, R5, PT ;  /* 0x000000050c00720c */ /* 0x000fc40003f84270 */
[----:B------:R-:W-:Y:S01]  /*1ed0*/  ISETP.GT.AND P3, PT, R14, R5, PT ;  /* 0x000000050e00720c */ /* 0x000fe20003f64270 */
[----:B------:R-:W-:Y:S01]  /*1ee0*/  IMAD.MOV.U32 R14, RZ, RZ, R6 ;  /* 0x000000ffff0e7224 */ /* 0x000fe200078e0006 */
[----:B---3--:R-:W-:Y:S11]  /*1ef0*/  @P0 BRA `(.L_x_710) ;  /* 0x0000000000400947 */ /* 0x008ff60003800000 */
[----:B0-----:R-:W-:Y:S01]  /*1f00*/  FSETP.GEU.AND P0, PT, R7, R10, PT ;  /* 0x0000000a0700720b */ /* 0x001fe20003f0e000 */
[----:B------:R-:W-:Y:S02]  /*1f10*/  IMAD.MOV.U32 R4, RZ, RZ, R10 ;  /* 0x000000ffff047224 */ /* 0x000fe400078e000a */
[----:B------:R-:W-:Y:S02]  /*1f20*/  IMAD.MOV.U32 R14, RZ, RZ, R9 ;  /* 0x000000ffff0e7224 */ /* 0x000fe400078e0009 */
[----:B----4-:R-:W-:-:S08]  /*1f30*/  IMAD.MOV.U32 R16, RZ, RZ, R11 ;  /* 0x000000ffff107224 */ /* 0x010fd000078e000b */
        /* <DEDUP_REMOVED lines=12> */
.L_x_710:
[----:B------:R-:W-:Y:S05]  /*2000*/  BSYNC.RECONVERGENT B1 ;  /* 0x0000000000017941 */ /* 0x000fea0003800200 */
.L_x_709:
[----:B--2---:R1:W2:Y:S01]  /*2010*/  SHFL.DOWN PT, R7, R4, 0x2, R5 ;  /* 0x0840000004077989 */ /* 0x0042a200000e0005 */
[----:B------:R-:W-:Y:S01]  /*2020*/  BSSY.RECONVERGENT B1, `(.L_x_711) ;  /* 0x0000017000017945 */ /* 0x000fe20003800200 */
[----:B------:R-:W-:Y:S02]  /*2030*/  IMAD.MOV.U32 R6, RZ, RZ, R4 ;  /* 0x000000ffff067224 */ /* 0x000fe400078e0004 */
[----:B------:R1:W3:Y:S01]  /*2040*/  SHFL.DOWN PT, R9, R14, 0x2, R5 ;  /* 0x084000000e097989 */ /* 0x0002e200000e0005 */
[----:B0-----:R-:W-:Y:S02]  /*2050*/  IMAD.MOV.U32 R10, RZ, RZ, R14 ;  /* 0x000000ffff0a7224 */ /* 0x001fe400078e000e */
[----:B------:R-:W-:Y:S01]  /*2060*/  IMAD.MOV.U32 R12, RZ, RZ, R16 ;  /* 0x000000ffff0c7224 */ /* 0x000fe200078e0010 */
[----:B----4-:R1:W0:Y:S01]  /*2070*/  SHFL.DOWN PT, R11, R16, 0x2, R5 ;  /* 0x08400000100b7989 */ /* 0x01022200000e0005 */
[----:B------:R-:W-:Y:S05]  /*2080*/  @P1 BRA `(.L_x_712) ;  /* 0x0000000000401947 */ /* 0x000fea0003800000 */
[----:B--2---:R-:W-:Y:S01]  /*2090*/  FSETP.GEU.AND P0, PT, R4, R7, PT ;  /* 0x000000070400720b */ /* 0x004fe20003f0e000 */
[----:B------:R-:W-:Y:S02]  /*20a0*/  IMAD.MOV.U32 R6, RZ, RZ, R7 ;  /* 0x000000ffff067224 */ /* 0x000fe400078e0007 */
[----:B---3--:R-:W-:Y:S02]  /*20b0*/  IMAD.MOV.U32 R10, RZ, RZ, R9 ;  /* 0x000000ffff0a7224 */ /* 0x008fe400078e0009 */
        /* <DEDUP_REMOVED lines=13> */
.L_x_712:
[----:B------:R-:W-:Y:S05]  /*2190*/  BSYNC.RECONVERGENT B1 ;  /* 0x0000000000017941 */ /* 0x000fea0003800200 */
.L_x_711:
[----:B--2---:R2:W4:Y:S01]  /*21a0*/  SHFL.DOWN PT, R7, R6, 0x4, R5 ;  /* 0x0880000006077989 */ /* 0x00452200000e0005 */
[----:B------:R-:W-:Y:S01]  /*21b0*/  BSSY.RECONVERGENT B1, `(.L_x_713) ;  /* 0x0000017000017945 */ /* 0x000fe20003800200 */
[----:B-1----:R-:W-:Y:S02]  /*21c0*/  IMAD.MOV.U32 R4, RZ, RZ, R6 ;  /* 0x000000ffff047224 */ /* 0x002fe400078e0006 */
[----:B---3--:R2:W1:Y:S01]  /*21d0*/  SHFL.DOWN PT, R9, R10, 0x4, R5 ;  /* 0x088000000a097989 */ /* 0x00846200000e0005 */
        /* <DEDUP_REMOVED lines=20> */
.L_x_714:
[----:B------:R-:W-:Y:S05]  /*2320*/  BSYNC.RECONVERGENT B1 ;  /* 0x0000000000017941 */ /* 0x000fea0003800200 */
.L_x_713:
        /* <DEDUP_REMOVED lines=24> */
.L_x_716:
[----:B------:R-:W-:Y:S05]  /*24b0*/  BSYNC.RECONVERGENT B1 ;  /* 0x0000000000017941 */ /* 0x000fea0003800200 */
.L_x_715:
[----:B-1----:R1:W2:Y:S01]  /*24c0*/  SHFL.DOWN PT, R9, R10, 0x10, R5 ;  /* 0x0a0000000a097989 */ /* 0x0022a200000e0005 */
[----:B------:R-:W-:Y:S01]  /*24d0*/  BSSY.RECONVERGENT B1, `(.L_x_717) ;  /* 0x0000017000017945 */ /* 0x000fe20003800200 */
[----:B------:R-:W-:Y:S02]  /*24e0*/  IMAD.MOV.U32 R6, RZ, RZ, R10 ;  /* 0x000000ffff067224 */ /* 0x000fe400078e000a */
[----:B0-----:R1:W0:Y:S01]  /*24f0*/  SHFL.DOWN PT, R11, R12, 0x10, R5 ;  /* 0x0a0000000c0b7989 */ /* 0x00122200000e0005 */
[----:B----4-:R-:W-:Y:S02]  /*2500*/  IMAD.MOV.U32 R7, RZ, RZ, R12 ;  /* 0x000000ffff077224 */ /* 0x010fe400078e000c */
[----:B---3--:R-:W-:Y:S01]  /*2510*/  IMAD.MOV.U32 R8, RZ, RZ, R14 ;  /* 0x000000ffff087224 */ /* 0x008fe200078e000e */
[----:B------:R1:W3:Y:S01]  /*2520*/  SHFL.DOWN PT, R13, R14, 0x10, R5 ;  /* 0x0a0000000e0d7989 */ /* 0x0002e200000e0005 */
[----:B------:R-:W-:Y:S05]  /*2530*/  @P3 BRA `(.L_x_718) ;  /* 0x0000000000403947 */ /* 0x000fea0003800000 */
        /* <DEDUP_REMOVED lines=16> */
.L_x_718:
[----:B------:R-:W-:Y:S05]  /*2640*/  BSYNC.RECONVERGENT B1 ;  /* 0x0000000000017941 */ /* 0x000fea0003800200 */
.L_x_717:
[----:B------:R-:W-:Y:S04]  /*2650*/  BSSY.RECONVERGENT B1, `(.L_x_719) ;  /* 0x000000c000017945 */ /* 0x000fe80003800200 */
[----:B------:R-:W-:Y:S05]  /*2660*/  @P2 BRA `(.L_x_720) ;  /* 0x0000000000282947 */ /* 0x000fea0003800000 */
[----:B-1----:R-:W1:Y:S01]  /*2670*/  S2R R10, SR_CgaCtaId ;  /* 0x00000000000a7919 */ /* 0x002e620000008800 */
[----:B------:R-:W-:Y:S02]  /*2680*/  MOV R5, 0x400 ;  /* 0x0000040000057802 */ /* 0x000fe40000000f00 */
[----:B------:R-:W-:-:S04]  /*2690*/  SHF.R.U32.HI R4, RZ, 0x1, R2 ;  /* 0x00000001ff047819 */ /* 0x000fc80000011602 */
[----:B------:R-:W-:Y:S02]  /*26a0*/  LOP3.LUT R4, R4, 0x1f0, RZ, 0xc0, !PT ;  /* 0x000001f004047812 */ /* 0x000fe400078ec0ff */
[----:B-1----:R-:W-:-:S05]  /*26b0*/  LEA R5, R10, R5, 0x18 ;  /* 0x000000050a057211 */ /* 0x002fca00078ec0ff */
[----:B--2---:R-:W-:Y:S02]  /*26c0*/  IMAD.IADD R9, R4, 0x1, R5 ;  /* 0x0000000104097824 */ /* 0x004fe400078e0205 */
[----:B------:R-:W-:Y:S02]  /*26d0*/  IMAD.MOV.U32 R4, RZ, RZ, R7 ;  /* 0x000000ffff047224 */ /* 0x000fe400078e0007 */
[----:B------:R-:W-:Y:S01]  /*26e0*/  IMAD.MOV.U32 R5, RZ, RZ, R8 ;  /* 0x000000ffff057224 */ /* 0x000fe200078e0008 */
[----:B------:R4:W-:Y:S04]  /*26f0*/  STS [R9+0x8], R6 ;  /* 0x0000080609007388 */ /* 0x0009e80000000800 */
[----:B------:R4:W-:Y:S02]  /*2700*/  STS.64 [R9+0x10], R4 ;  /* 0x0000100409007388 */ /* 0x0009e40000000a00 */
.L_x_720:
[----:B------:R-:W-:Y:S05]  /*2710*/  BSYNC.RECONVERGENT B1 ;  /* 0x0000000000017941 */ /* 0x000fea0003800200 */
.L_x_719:
[----:B------:R-:W-:Y:S01]  /*2720*/  BAR.SYNC.DEFER_BLOCKING 0x0 ;  /* 0x0000000000007b1d */ /* 0x000fe20000010000 */
[----:B------:R-:W-:-:S13]  /*2730*/  ISETP.NE.AND P2, PT, R2, RZ, PT ;  /* 0x000000ff0200720c */ /* 0x000fda0003f45270 */
[----:B------:R-:W-:Y:S05]  /*2740*/  @P2 BRA `(.L_x_696) ;  /* 0x0000003000502947 */ /* 0x000fea0003800000 */
[C---:B------:R-:W-:Y:S01]  /*2750*/  ISETP.GE.AND P0, PT, R3.reuse, 0x21, PT ;  /* 0x000000210300780c */ /* 0x040fe20003f06270 */
[----:B------:R-:W-:Y:S01]  /*2760*/  IMAD.MOV.U32 R2, RZ, RZ, R6 ;  /* 0x000000ffff027224 */ /* 0x000fe200078e0006 */
[C---:B------:R-:W-:Y:S01]  /*2770*/  ISETP.GE.AND P5, PT, R3.reuse, 0x41, PT ;  /* 0x000000410300780c */ /* 0x040fe20003fa6270 */
[----:B0-----:R-:W-:Y:S01]  /*2780*/  IMAD.MOV.U32 R11, RZ, RZ, R7 ;  /* 0x000000ffff0b7224 */ /* 0x001fe200078e0007 */
[C---:B------:R-:W-:Y:S01]  /*2790*/  ISETP.GE.AND P4, PT, R3.reuse, 0x61, PT ;  /* 0x000000610300780c */ /* 0x040fe20003f86270 */
[----:B-1----:R-:W-:Y:S01]  /*27a0*/  IMAD.MOV.U32 R10, RZ, RZ, R8 ;  /* 0x000000ffff0a7224 */ /* 0x002fe200078e0008 */
[----:B------:R-:W-:-:S07]  /*27b0*/  ISETP.GE.AND P3, PT, R3, 0x81, PT ;  /* 0x000000810300780c */ /* 0x000fce0003f66270 */
[----:B------:R-:W-:Y:S06]  /*27c0*/  @!P0 BRA `(.L_x_721) ;  /* 0x00000000005c8947 */ /* 0x000fec0003800000 */
[----:B------:R-:W0:Y:S01]  /*27d0*/  S2UR UR5, SR_CgaCtaId ;  /* 0x00000000000579c3 */ /* 0x000e220000008800 */
[----:B------:R-:W-:Y:S01]  /*27e0*/  UMOV UR4, 0x400 ;  /* 0x0000040000047882 */ /* 0x000fe20000000000 */
[----:B------:R-:W-:Y:S01]  /*27f0*/  BSSY.RECONVERGENT B1, `(.L_x_721) ;  /* 0x0000014000017945 */ /* 0x000fe20003800200 */
[----:B0-----:R-:W-:-:S09]  /*2800*/  ULEA UR4, UR5, UR4, 0x18 ;  /* 0x0000000405047291 */ /* 0x001fd2000f8ec0ff */
[----:B----4-:R-:W0:Y:S04]  /*2810*/  LDS R5, [UR4+0x18] ;  /* 0x00001804ff057984 */ /* 0x010e280008000800 */
[----:B---3--:R-:W1:Y:S01]  /*2820*/  LDS.64 R12, [UR4+0x20] ;  /* 0x00002004ff0c7984 */ /* 0x008e620008000a00 */
        /* <DEDUP_REMOVED lines=16> */
.L_x_722:
[----:B------:R-:W-:Y:S05]  /*2930*/  BSYNC.RECONVERGENT B1 ;  /* 0x0000000000017941 */ /* 0x000fea0003800200 */
.L_x_721:
[----:B----4-:R-:W-:Y:S02]  /*2940*/  IMAD.MOV.U32 R4, RZ, RZ, R2 ;  /* 0x000000ffff047224 */ /* 0x010fe400078e0002 */
[----:B--2---:R-:W-:Y:S02]  /*2950*/  IMAD.MOV.U32 R9, RZ, RZ, R11 ;  /* 0x000000ffff097224 */ /* 0x004fe400078e000b */
[----:B------:R-:W-:Y:S01]  /*2960*/  IMAD.MOV.U32 R8, RZ, RZ, R10 ;  /* 0x000000ffff087224 */ /* 0x000fe200078e000a */
[----:B------:R-:W-:Y:S06]  /*2970*/  @!P5 BRA `(.L_x_723) ;  /* 0x00000000005cd947 */ /* 0x000fec0003800000 */
[----:B------:R-:W0:Y:S01]  /*2980*/  S2UR UR5, SR_CgaCtaId ;  /* 0x00000000000579c3 */ /* 0x000e220000008800 */
[----:B------:R-:W-:Y:S01]  /*2990*/  UMOV UR4, 0x400 ;  /* 0x0000040000047882 */ /* 0x000fe20000000000 */
[----:B------:R-:W-:Y:S01]  /*29a0*/  BSSY.RECONVERGENT B1, `(.L_x_723) ;  /* 0x0000014000017945 */ /* 0x000fe20003800200 */
[----:B0-----:R-:W-:-:S09]  /*29b0*/  ULEA UR4, UR5, UR4, 0x18 ;  /* 0x0000000405047291 */ /* 0x001fd2000f8ec0ff */
[----:B------:R-:W0:Y:S04]  /*29c0*/  LDS R5, [UR4+0x28] ;  /* 0x00002804ff057984 */ /* 0x000e280008000800 */
[----:B------:R-:W1:Y:S01]  /*29d0*/  LDS.64 R6, [UR4+0x30] ;  /* 0x00003004ff067984 */ /* 0x000e620008000a00 */
        /* <DEDUP_REMOVED lines=16> */
.L_x_724:
[----:B------:R-:W-:Y:S05]  /*2ae0*/  BSYNC.RECONVERGENT B1 ;  /* 0x0000000000017941 */ /* 0x000fea0003800200 */
.L_x_723:
        /* <DEDUP_REMOVED lines=29> */
.L_x_726:
[----:B------:R-:W-:Y:S05]  /*2cc0*/  BSYNC.RECONVERGENT B1 ;  /* 0x0000000000017941 */ /* 0x000fea0003800200 */
.L_x_725:
        /* <DEDUP_REMOVED lines=26> */
.L_x_728:
[----:B------:R-:W-:Y:S05]  /*2e70*/  BSYNC.RECONVERGENT B1 ;  /* 0x0000000000017941 */ /* 0x000fea0003800200 */
.L_x_727:
        /* <DEDUP_REMOVED lines=26> */
.L_x_730:
[----:B------:R-:W-:Y:S05]  /*3020*/  BSYNC.RECONVERGENT B1 ;  /* 0x0000000000017941 */ /* 0x000fea0003800200 */
.L_x_729:
        /* <DEDUP_REMOVED lines=26> */
.L_x_732:
[----:B------:R-:W-:Y:S05]  /*31d0*/  BSYNC.RECONVERGENT B1 ;  /* 0x0000000000017941 */ /* 0x000fea0003800200 */
.L_x_731:
        /* <DEDUP_REMOVED lines=27> */
.L_x_664:
[----:B------:R-:W0:Y:S01]  /*3390*/  S2R R2, SR_TID.X ;  /* 0x0000000000027919 */ /* 0x000e220000002100 */
[----:B------:R-:W1:Y:S01]  /*33a0*/  LDCU.128 UR12, c[0x0][0x380] ;  /* 0x00007000ff0c77ac */ /* 0x000e620008000c00 */
[----:B------:R-:W-:Y:S02]  /*33b0*/  SHF.R.S32.HI R12, RZ, 0x1f, R5 ;  /* 0x0000001fff0c7819 */ /* 0x000fe40000011405 */
[----:B0-----:R-:W-:-:S04]  /*33c0*/  IADD3 R3, P0, PT, R5, R2, RZ ;  /* 0x0000000205037210 */ /* 0x001fc80007f1e0ff */
[----:B-1----:R-:W-:Y:S01]  /*33d0*/  LEA R6, P1, R3, UR12, 0x2 ;  /* 0x0000000c03067c11 */ /* 0x002fe2000f8210ff */
[----:B------:R-:W-:-:S05]  /*33e0*/  IMAD.X R8, RZ, RZ, R12, P0 ;  /* 0x000000ffff087224 */ /* 0x000fca00000e060c */
[----:B------:R-:W-:-:S05]  /*33f0*/  LEA.HI.X R7, R3, UR13, R8, 0x2, P1 ;  /* 0x0000000d03077c11 */ /* 0x000fca00088f1408 */
[----:B------:R-:W2:Y:S04]  /*3400*/  LDG.E R8, desc[UR10][R6.64] ;  /* 0x0000000a06087981 */ /* 0x000ea8000c1e1900 */
[----:B------:R-:W2:Y:S04]  /*3410*/  LDG.E R9, desc[UR10][R6.64+0x400] ;  /* 0x0004000a06097981 */ /* 0x000ea8000c1e1900 */
[----:B------:R-:W3:Y:S04]  /*3420*/  LDG.E R10, desc[UR10][R6.64+0x800] ;  /* 0x0008000a060a7981 */ /* 0x000ee8000c1e1900 */
[----:B------:R-:W4:Y:S04]  /*3430*/  LDG.E R11, desc[UR10][R6.64+0xc00] ;  /* 0x000c000a060b7981 */ /* 0x000f28000c1e1900 */
[----:B------:R0:W5:Y:S02]  /*3440*/  LDG.E R3, desc[UR10][R6.64+0x1000] ;  /* 0x0010000a06037981 */ /* 0x000164000c1e1900 */
[----:B0-----:R-:W-:-:S02]  /*3450*/  LOP3.LUT R6, R2, 0x400, RZ, 0xfc, !PT ;  /* 0x0000040002067812 */ /* 0x001fc400078efcff */
[----:B--2---:R-:W-:-:S04]  /*3460*/  FSETP.GEU.AND P0, PT, R8, R9, PT ;  /* 0x000000090800720b */ /* 0x004fc80003f0e000 */
[----:B------:R-:W-:-:S04]  /*3470*/  FSEL R9, R8, R9, P0 ;  /* 0x0000000908097208 */ /* 0x000fc80000000000 */
[----:B---3--:R-:W-:-:S04]  /*3480*/  FSETP.GEU.AND P2, PT, R9, R10, PT ;  /* 0x0000000a0900720b */ /* 0x008fc80003f4e000 */
[----:B------:R-:W-:Y:S01]  /*3490*/  FSEL R10, R9, R10, P2 ;  /* 0x0000000a090a7208 */ /* 0x000fe20001000000 */
[----:B------:R-:W-:-:S03]  /*34a0*/  VIADD R9, R2, 0x200 ;  /* 0x0000020002097836 */ /* 0x000fc60000000000 */
[----:B----4-:R-:W-:-:S04]  /*34b0*/  FSETP.GEU.AND P3, PT, R10, R11, PT ;  /* 0x0000000b0a00720b */ /* 0x010fc80003f6e000 */
[----:B------:R-:W-:Y:S01]  /*34c0*/  FSEL R10, R10, R11, P3 ;  /* 0x0000000b0a0a7208 */ /* 0x000fe20001800000 */
[----:B------:R-:W-:-:S03]  /*34d0*/  VIADD R11, R2, 0x100 ;  /* 0x00000100020b7836 */ /* 0x000fc60000000000 */
[----:B-----5:R-:W-:Y:S02]  /*34e0*/  FSETP.GEU.AND P1, PT, R10, R3, PT ;  /* 0x000000030a00720b */ /* 0x020fe40003f2e000 */
[C---:B------:R-:W-:Y:S02]  /*34f0*/  @P2 SEL R9, R2.reuse, R11, P0 ;  /* 0x0000000b02092207 */ /* 0x040fe40000000000 */
[----:B------:R-:W-:Y:S01]  /*3500*/  IADD3 R8, P2, PT, R5, UR14, RZ ;  /* 0x0000000e05087c10 */ /* 0x000fe2000ff5e0ff */
[----:B------:R-:W-:-:S03]  /*3510*/  @!P3 VIADD R9, R2, 0x300 ;  /* 0x000003000209b836 */ /* 0x000fc60000000000 */
[----:B------:R-:W-:Y:S02]  /*3520*/  IADD3.X R7, PT, PT, R12, UR15, RZ, P2, !PT ;  /* 0x0000000f0c077c10 */ /* 0x000fe400097fe4ff */
[----:B------:R-:W-:Y:S02]  /*3530*/  ISETP.LE.AND P2, PT, R4, UR6, PT ;  /* 0x0000000604007c0c */ /* 0x000fe4000bf43270 */
[----:B------:R-:W-:Y:S02]  /*3540*/  IADD3 R5, P3, PT, R6, R8, RZ ;  /* 0x0000000806057210 */ /* 0x000fe40007f7e0ff */
[C---:B------:R-:W-:Y:S02]  /*3550*/  @P1 ISETP.GE.U32.AND P0, PT, R9.reuse, R6, PT ;  /* 0x000000060900120c */ /* 0x040fe40003f06070 */
[----:B------:R-:W-:Y:S01]  /*3560*/  @P1 IADD3 R8, P4, PT, R9, R8, RZ ;  /* 0x0000000809081210 */ /* 0x000fe20007f9e0ff */
[----:B------:R-:W-:Y:S01]  /*3570*/  IMAD.X R6, RZ, RZ, R7, P3 ;  /* 0x000000ffff067224 */ /* 0x000fe200018e0607 */
[----:B------:R-:W-:-:S03]  /*3580*/  @P1 ISETP.GE.U32.AND.EX P0, PT, RZ, RZ, PT, P0 ;  /* 0x000000ffff00120c */ /* 0x000fc60003f06100 */
        /* <DEDUP_REMOVED lines=17> */
[----:B------:R-:W-:-:S05]  /*36a0*/  IMAD.MOV.U32 R11, RZ, RZ, 0x500 ;  /* 0x00000500ff0b7424 */ /* 0x000fca00078e00ff */
[----:B------:R-:W2:Y:S01]  /*36b0*/  ATOMG.E.ADD.STRONG.GPU PT, R7, desc[UR10][R8.64], R11 ;  /* 0x8000000b080779a8 */ /* 0x000ea200081ef10a */
[----:B------:R-:W0:Y:S01]  /*36c0*/  S2UR UR5, SR_CgaCtaId ;  /* 0x00000000000579c3 */ /* 0x000e220000008800 */
[----:B------:R-:W-:Y:S02]  /*36d0*/  UMOV UR4, 0x400 ;  /* 0x0000040000047882 */ /* 0x000fe40000000000 */
[----:B0-----:R-:W-:Y:S01]  /*36e0*/  ULEA UR4, UR5, UR4, 0x18 ;  /* 0x0000000405047291 */ /* 0x001fe2000f8ec0ff */
[----:B--2---:R-:W-:-:S08]  /*36f0*/  VIADD R7, R7, UR6 ;  /* 0x0000000607077c36 */ /* 0x004fd00008000000 */
[----:B------:R0:W-:Y:S03]  /*3700*/  STS [UR4+0x98], R7 ;  /* 0x00009807ff007988 */ /* 0x0001e60008000804 */
.L_x_735:
[----:B------:R-:W-:Y:S05]  /*3710*/  BSYNC.RECONVERGENT B1 ;  /* 0x0000000000017941 */ /* 0x000fea0003800200 */
.L_x_734:
[----:B------:R-:W1:Y:S08]  /*3720*/  S2UR UR5, SR_CgaCtaId ;  /* 0x00000000000579c3 */ /* 0x000e700000008800 */
[----:B------:R-:W-:Y:S06]  /*3730*/  BAR.SYNC.DEFER_BLOCKING 0x0 ;  /* 0x0000000000007b1d */ /* 0x000fec0000010000 */
[----:B------:R-:W-:-:S02]  /*3740*/  UMOV UR4, 0x400 ;  /* 0x0000040000047882 */ /* 0x000fc40000000000 */
[----:B-1----:R-:W-:-:S06]  /*3750*/  ULEA UR4, UR5, UR4, 0x18 ;  /* 0x0000000405047291 */ /* 0x002fcc000f8ec0ff */
[----:B0-----:R-:W-:-:S05]  /*3760*/  IMAD.U32 R7, RZ, RZ, UR4 ;  /* 0x00000004ff077e24 */ /* 0x001fca000f8e00ff */
[----:B------:R-:W0:Y:S02]  /*3770*/  LDS R11, [R7+0x98] ;  /* 0x00009800070b7984 */ /* 0x000e240000000800 */
[----:B0-----:R-:W-:-:S05]  /*3780*/  VIADD R13, R11, 0x500 ;  /* 0x000005000b0d7836 */ /* 0x001fca0000000000 */
[----:B------:R-:W-:-:S13]  /*3790*/  ISETP.GT.AND P0, PT, R13, R4, PT ;  /* 0x000000040d00720c */ /* 0x000fda0003f04270 */
[----:B------:R-:W-:Y:S05]  /*37a0*/  @P0 BRA `(.L_x_736) ;  /* 0x00000004004c0947 */ /* 0x000fea0003800000 */
[----:B------:R-:W-:Y:S01]  /*37b0*/  BSSY.RECONVERGENT B1, `(.L_x_736) ;  /* 0x0000052000017945 */ /* 0x000fe20003800200 */
[----:B------:R-:W-:Y:S01]  /*37c0*/  IMAD.MOV.U32 R12, RZ, RZ, R3 ;  /* 0x000000ffff0c7224 */ /* 0x000fe200078e0003 */
[----:B------:R-:W0:Y:S01]  /*37d0*/  LDCU UR7, c[0x0][0x398] ;  /* 0x00007300ff0777ac */ /* 0x000e220008000800 */
[----:B------:R-:W-:Y:S02]  /*37e0*/  IMAD.MOV.U32 R16, RZ, RZ, R5 ;  /* 0x000000ffff107224 */ /* 0x000fe400078e0005 */
[----:B------:R-:W-:Y:S01]  /*37f0*/  IMAD.MOV.U32 R23, RZ, RZ, R6 ;  /* 0x000000ffff177224 */ /* 0x000fe200078e0006 */
[----:B------:R-:W1:Y:S06]  /*3800*/  LDCU.128 UR12, c[0x0][0x380] ;  /* 0x00007000ff0c77ac */ /* 0x000e6c0008000c00 */
.L_x_739:
[----:B------:R-:W-:-:S04]  /*3810*/  IADD3 R21, P0, PT, R2, R11, RZ ;  /* 0x0000000b02157210 */ /* 0x000fc80007f1e0ff */
[----:B------:R-:W-:Y:S02]  /*3820*/  LEA.HI.X.SX32 R20, R11, RZ, 0x1, P0 ;  /* 0x000000ff0b147211 */ /* 0x000fe400000f0eff */
[----:B-1----:R-:W-:-:S04]  /*3830*/  LEA R4, P0, R21, UR12, 0x2 ;  /* 0x0000000c15047c11 */ /* 0x002fc8000f8010ff */
[----:B------:R-:W-:-:S05]  /*3840*/  LEA.HI.X R5, R21, UR13, R20, 0x2, P0 ;  /* 0x0000000d15057c11 */ /* 0x000fca00080f1414 */
[----:B------:R-:W2:Y:S04]  /*3850*/  LDG.E R11, desc[UR10][R4.64] ;  /* 0x0000000a040b7981 */ /* 0x000ea8000c1e1900 */
[----:B------:R-:W3:Y:S04]  /*3860*/  LDG.E R14, desc[UR10][R4.64+0x400] ;  /* 0x0004000a040e7981 */ /* 0x000ee8000c1e1900 */
[----:B------:R-:W4:Y:S04]  /*3870*/  LDG.E R13, desc[UR10][R4.64+0x800] ;  /* 0x0008000a040d7981 */ /* 0x000f28000c1e1900 */
[----:B------:R-:W4:Y:S01]  /*3880*/  LDG.E R10, desc[UR10][R4.64+0xc00] ;  /* 0x000c000a040a7981 */ /* 0x000f22000c1e1900 */
[----:B------:R-:W-:-:S03]  /*3890*/  IADD3 R21, P0, PT, R21, UR14, RZ ;  /* 0x0000000e15157c10 */ /* 0x000fc6000ff1e0ff */
[----:B------:R1:W5:Y:S01]  /*38a0*/  LDG.E R3, desc[UR10][R4.64+0x1000] ;  /* 0x0010000a04037981 */ /* 0x000362000c1e1900 */
[----:B------:R-:W-:Y:S01]  /*38b0*/  IADD3.X R20, PT, PT, R20, UR15, RZ, P0, !PT ;  /* 0x0000000f14147c10 */ /* 0x000fe200087fe4ff */
[----:B------:R-:W-:Y:S01]  /*38c0*/  BSSY.RECONVERGENT B2, `(.L_x_737) ;  /* 0x000002a000027945 */ /* 0x000fe20003800200 */
[----:B------:R-:W-:Y:S01]  /*38d0*/  BAR.SYNC.DEFER_BLOCKING 0x0 ;  /* 0x0000000000007b1d */ /* 0x000fe20000010000 */
[C---:B------:R-:W-:Y:S02]  /*38e0*/  IADD3 R18, P3, PT, R21.reuse, 0x100, RZ ;  /* 0x0000010015127810 */ /* 0x040fe40007f7e0ff */
[C---:B------:R-:W-:Y:S02]  /*38f0*/  IADD3 R17, P4, PT, R21.reuse, 0x200, RZ ;  /* 0x0000020015117810 */ /* 0x040fe40007f9e0ff */
[----:B-1----:R-:W-:Y:S01]  /*3900*/  IADD3 R5, P6, PT, R21, 0x400, RZ ;  /* 0x0000040015057810 */ /* 0x002fe20007fde0ff */
[----:B------:R-:W-:Y:S01]  /*3910*/  IMAD.X R19, RZ, RZ, R20, P3 ;  /* 0x000000ffff137224 */ /* 0x000fe200018e0614 */
[----:B------:R-:W-:-:S03]  /*3920*/  ISETP.NE.AND P3, PT, R2, RZ, PT ;  /* 0x000000ff0200720c */ /* 0x000fc60003f65270 */
        /* <DEDUP_REMOVED lines=9> */
[--C-:B------:R-:W-:Y:S02]  /*39c0*/  IMAD.X R16, RZ, RZ, R20.reuse, P4 ;  /* 0x000000ffff107224 */ /* 0x100fe400020e0614 */
[----:B------:R-:W-:Y:S01]  /*39d0*/  IMAD.X R15, RZ, RZ, R20, P5 ;  /* 0x000000ffff0f7224 */ /* 0x000fe200028e0614 */
[----:B------:R-:W-:-:S07]  /*39e0*/  @P2 SEL R20, R23, R20, P0 ;  /* 0x0000001417142207 */ /* 0x000fce0000000000 */
        /* <DEDUP_REMOVED lines=10> */
[----:B------:R-:W-:Y:S02]  /*3a90*/  @P2 FSEL R13, R14, R13, P0 ;  /* 0x0000000d0e0d2208 */ /* 0x000fe40000000000 */
[----:B------:R-:W-:Y:S02]  /*3aa0*/  @P2 SEL R17, R18, R17, P0 ;  /* 0x0000001112112207 */ /* 0x000fe40000000000 */
[----:B------:R-:W-:Y:S02]  /*3ab0*/  FSETP.GEU.AND P1, PT, R13, R10, PT ;  /* 0x0000000a0d00720b */ /* 0x000fe40003f2e000 */
[----:B------:R-:W-:Y:S01]  /*3ac0*/  @P2 SEL R16, R19, R16, P0 ;  /* 0x0000001013102207 */ /* 0x000fe20000000000 */
[----:B------:R-:W-:Y:S10]  /*3ad0*/  @P3 BRA `(.L_x_738) ;  /* 0x0000000000203947 */ /* 0x000ff40003800000 */
[----:B------:R-:W-:-:S05]  /*3ae0*/  IMAD.MOV.U32 R11, RZ, RZ, 0x500 ;  /* 0x00000500ff0b7424 */ /* 0x000fca00078e00ff */
[----:B------:R-:W2:Y:S01]  /*3af0*/  ATOMG.E.ADD.STRONG.GPU PT, R4, desc[UR10][R8.64], R11 ;  /* 0x8000000b080479a8 */ /* 0x000ea200081ef10a */
[----:B------:R-:W1:Y:S01]  /*3b00*/  S2UR UR5, SR_CgaCtaId ;  /* 0x00000000000579c3 */ /* 0x000e620000008800 */
[----:B------:R-:W-:Y:S02]  /*3b10*/  UMOV UR4, 0x400 ;  /* 0x0000040000047882 */ /* 0x000fe40000000000 */
[----:B-1----:R-:W-:-:S06]  /*3b20*/  ULEA UR4, UR5, UR4, 0x18 ;  /* 0x0000000405047291 */ /* 0x002fcc000f8ec0ff */
[----:B------:R-:W-:Y:S02]  /*3b30*/  IMAD.U32 R7, RZ, RZ, UR4 ;  /* 0x00000004ff077e24 */ /* 0x000fe4000f8e00ff */
[----:B--2---:R-:W-:-:S05]  /*3b40*/  VIADD R4, R4, UR6 ;  /* 0x0000000604047c36 */ /* 0x004fca0008000000 */
[----:B------:R1:W-:Y:S02]  /*3b50*/  STS [R7+0x98], R4 ;  /* 0x0000980407007388 */ /* 0x0003e40000000800 */
.L_x_738:
[----:B0-----:R-:W-:Y:S05]  /*3b60*/  BSYNC.RECONVERGENT B2 ;  /* 0x0000000000027941 */ /* 0x001fea0003800200 */
.L_x_737:
[----:B------:R-:W-:Y:S01]  /*3b70*/  BAR.SYNC.DEFER_BLOCKING 0x0 ;  /* 0x0000000000007b1d */ /* 0x000fe20000010000 */
[----:B------:R-:W-:Y:S01]  /*3b80*/  @P1 ISETP.GE.U32.AND P0, PT, R17, R12, PT ;  /* 0x0000000c1100120c */ /* 0x000fe20003f06070 */
[----:B-1----:R-:W-:-:S03]  /*3b90*/  IMAD.U32 R4, RZ, RZ, UR7 ;  /* 0x00000007ff047e24 */ /* 0x002fc6000f8e00ff */
[----:B------:R-:W-:-:S04]  /*3ba0*/  @P1 ISETP.GE.AND.EX P0, PT, R16, R15, PT, P0 ;  /* 0x0000000f1000120c */ /* 0x000fc80003f06300 */
[----:B------:R-:W-:-:S04]  /*3bb0*/  @P1 FSETP.LT.OR P0, PT, R10, R13, !P0 ;  /* 0x0000000d0a00120b */ /* 0x000fc80004701400 */
[----:B------:R-:W-:Y:S02]  /*3bc0*/  @P1 FSEL R10, R13, R10, P0 ;  /* 0x0000000a0d0a1208 */ /* 0x000fe40000000000 */
[----:B------:R-:W-:Y:S02]  /*3bd0*/  @P1 SEL R12, R17, R12, P0 ;  /* 0x0000000c110c1207 */ /* 0x000fe40000000000 */
[----:B-----5:R-:W-:Y:S02]  /*3be0*/  FSETP.GEU.AND P2, PT, R10, R3, PT ;  /* 0x000000030a00720b */ /* 0x020fe40003f4e000 */
[----:B------:R-:W-:Y:S01]  /*3bf0*/  @P1 SEL R15, R16, R15, P0 ;  /* 0x0000000f100f1207 */ /* 0x000fe20000000000 */
[----:B------:R-:W0:Y:S10]  /*3c00*/  LDS R11, [R7+0x98] ;  /* 0x00009800070b7984 */ /* 0x000e340000000800 */
        /* <DEDUP_REMOVED lines=8> */
[----:B------:R-:W-:Y:S02]  /*3c90*/  IMAD.MOV.U32 R23, RZ, RZ, R6 ;  /* 0x000000ffff177224 */ /* 0x000fe400078e0006 */
[----:B0-----:R-:W-:-:S05]  /*3ca0*/  VIADD R13, R11, 0x500 ;  /* 0x000005000b0d7836 */ /* 0x001fca0000000000 */
[----:B------:R-:W-:-:S13]  /*3cb0*/  ISETP.GT.AND P0, PT, R13, R4, PT ;  /* 0x000000040d00720c */ /* 0x000fda0003f04270 */
[----:B------:R-:W-:Y:S05]  /*3cc0*/  @!P0 BRA `(.L_x_739) ;  /* 0xfffffff800d08947 */ /* 0x000fea000383ffff */
[----:B------:R-:W-:Y:S05]  /*3cd0*/  BSYNC.RECONVERGENT B1 ;  /* 0x0000000000017941 */ /* 0x000fea0003800200 */
.L_x_736:
[----:B------:R-:W-:Y:S01]  /*3ce0*/  ISETP.GE.AND P0, PT, R11, R4, PT ;  /* 0x000000040b00720c */ /* 0x000fe20003f06270 */
[----:B------:R-:W0:Y:S01]  /*3cf0*/  LDCU.64 UR6, c[0x0][0x388] ;  /* 0x00007100ff0677ac */ /* 0x000e220008000a00 */
[----:B------:R-:W-:Y:S01]  /*3d00*/  BSSY.RECONVERGENT B1, `(.L_x_733) ;  /* 0x0000097000017945 */ /* 0x000fe20003800200 */
[----:B------:R-:W1:Y:S10]  /*3d10*/  LDCU.64 UR4, c[0x0][0x388] ;  /* 0x00007100ff0477ac */ /* 0x000e740008000a00 */
[----:B------:R-:W-:Y:S05]  /*3d20*/  @P0 BRA `(.L_x_740) ;  /* 0x0000000800500947 */ /* 0x000fea0003800000 */
[----:B------:R-:W-:-:S05]  /*3d30*/  IMAD.IADD R7, R4, 0x1, -R11 ;  /* 0x0000000104077824 */ /* 0x000fca00078e0a0b */
[----:B------:R-:W-:-:S13]  /*3d40*/  ISETP.GE.AND P0, PT, R2, R7, PT ;  /* 0x000000070200720c */ /* 0x000fda0003f06270 */
[----:B------:R-:W-:Y:S05]  /*3d50*/  @P0 BRA `(.L_x_740) ;  /* 0x0000000800440947 */ /* 0x000fea0003800000 */
[----:B------:R-:W-:Y:S01]  /*3d60*/  LOP3.LUT R8, RZ, R2, RZ, 0x33, !PT ;  /* 0x00000002ff087212 */ /* 0x000fe200078e33ff */
[----:B------:R-:W-:Y:S03]  /*3d70*/  BSSY.RECONVERGENT B2, `(.L_x_741) ;  /* 0x000002a000027945 */ /* 0x000fe60003800200 */
[----:B------:R-:W-:-:S04]  /*3d80*/  IADD3 R14, PT, PT, -R11, R4, R8 ;  /* 0x000000040b0e7210 */ /* 0x000fc80007ffe108 */
[----:B------:R-:W-:-:S04]  /*3d90*/  LOP3.LUT R4, R14, 0x300, RZ, 0xc0, !PT ;  /* 0x000003000e047812 */ /* 0x000fc800078ec0ff */
[----:B------:R-:W-:Y:S01]  /*3da0*/  ISETP.NE.AND P0, PT, R4, 0x300, PT ;  /* 0x000003000400780c */ /* 0x000fe20003f05270 */
[----:B------:R-:W-:-:S12]  /*3db0*/  IMAD.MOV.U32 R4, RZ, RZ, R2 ;  /* 0x000000ffff047224 */ /* 0x000fd800078e0002 */
[----:B------:R-:W-:Y:S05]  /*3dc0*/  @!P0 BRA `(.L_x_742) ;  /* 0x0000000000908947 */ /* 0x000fea0003800000 */
[----:B------:R-:W2:Y:S01]  /*3dd0*/  LDC.64 R8, c[0x0][0x380] ;  /* 0x0000e000ff087b82 */ /* 0x000ea20000000a00 */
[----:B------:R-:W-:Y:S01]  /*3de0*/  LEA.HI R4, R14, 0x1, RZ, 0x18 ;  /* 0x000000010e047811 */ /* 0x000fe200078fc0ff */
[----:B------:R-:W-:-:S03]  /*3df0*/  IMAD.IADD R15, R2, 0x1, R11 ;  /* 0x00000001020f7824 */ /* 0x000fc600078e020b */
[----:B------:R-:W-:Y:S01]  /*3e00*/  LOP3.LUT R10, R4, 0x3, RZ, 0xc0, !PT ;  /* 0x00000003040a7812 */ /* 0x000fe200078ec0ff */
[----:B------:R-:W-:-:S04]  /*3e10*/  IMAD.MOV.U32 R4, RZ, RZ, R2 ;  /* 0x000000ffff047224 */ /* 0x000fc800078e0002 */
[----:B------:R-:W-:-:S07]  /*3e20*/  IMAD.MOV R10, RZ, RZ, -R10 ;  /* 0x000000ffff0a7224 */ /* 0x000fce00078e0a0a */
.L_x_745:
[----:B--2---:R-:W-:-:S06]  /*3e30*/  IMAD.WIDE R12, R15, 0x4, R8 ;  /* 0x000000040f0c7825 */ /* 0x004fcc00078e0208 */
[----:B------:R-:W2:Y:S01]  /*3e40*/  LDG.E R13, desc[UR10][R12.64] ;  /* 0x0000000a0c0d7981 */ /* 0x000ea2000c1e1900 */
[C---:B-1----:R-:W-:Y:S01]  /*3e50*/  IADD3 R19, P1, PT, R15.reuse, UR4, RZ ;  /* 0x000000040f137c10 */ /* 0x042fe2000ff3e0ff */
[----:B------:R-:W-:Y:S01]  /*3e60*/  VIADD R10, R10, 0x1 ;  /* 0x000000010a0a7836 */ /* 0x000fe20000000000 */
[----:B------:R-:W-:Y:S01]  /*3e70*/  BSSY.RECONVERGENT B3, `(.L_x_743) ;  /* 0x0000016000037945 */ /* 0x000fe20003800200 */
[----:B------:R-:W-:Y:S01]  /*3e80*/  IMAD.MOV.U32 R16, RZ, RZ, R5 ;  /* 0x000000ffff107224 */ /* 0x000fe200078e0005 */
[----:B------:R-:W-:Y:S01]  /*3e90*/  LEA.HI.X.SX32 R20, R15, UR5, 0x1, P1 ;  /* 0x000000050f147c11 */ /* 0x000fe200088f0eff */
[----:B------:R-:W-:Y:S01]  /*3ea0*/  IMAD.MOV.U32 R17, RZ, RZ, R6 ;  /* 0x000000ffff117224 */ /* 0x000fe200078e0006 */
[----:B------:R-:W-:Y:S01]  /*3eb0*/  ISETP.NE.AND P2, PT, R10, RZ, PT ;  /* 0x000000ff0a00720c */ /* 0x000fe20003f45270 */
[----:B------:R-:W-:Y:S02]  /*3ec0*/  IMAD.MOV.U32 R18, RZ, RZ, R3 ;  /* 0x000000ffff127224 */ /* 0x000fe400078e0003 */
        /* <DEDUP_REMOVED lines=16> */
.L_x_744:
[----:B0-----:R-:W-:Y:S05]  /*3fd0*/  BSYNC.RECONVERGENT B3 ;  /* 0x0000000000037941 */ /* 0x001fea0003800200 */
.L_x_743:
[----:B------:R-:W-:Y:S02]  /*3fe0*/  VIADD R4, R4, 0x100 ;  /* 0x0000010004047836 */ /* 0x000fe40000000000 */
[----:B------:R-:W-:Y:S01]  /*3ff0*/  VIADD R15, R15, 0x100 ;  /* 0x000001000f0f7836 */ /* 0x000fe20000000000 */
[----:B------:R-:W-:Y:S06]  /*4000*/  @P2 BRA `(.L_x_745) ;  /* 0xfffffffc00882947 */ /* 0x000fec000383ffff */
.L_x_742:
[----:B01----:R-:W-:Y:S05]  /*4010*/  BSYNC.RECONVERGENT B2 ;  /* 0x0000000000027941 */ /* 0x003fea0003800200 */
.L_x_741:
[----:B------:R-:W-:-:S13]  /*4020*/  ISETP.GE.U32.AND P0, PT, R14, 0x300, PT ;  /* 0x000003000e00780c */ /* 0x000fda0003f06070 */
[----:B------:R-:W-:Y:S05]  /*4030*/  @!P0 BRA `(.L_x_740) ;  /* 0x00000004008c8947 */ /* 0x000fea0003800000 */
[----:B------:R-:W0:Y:S01]  /*4040*/  LDC.64 R8, c[0x0][0x380] ;  /* 0x0000e000ff087b82 */ /* 0x000e220000000a00 */
[----:B------:R-:W-:-:S04]  /*4050*/  IMAD.IADD R11, R4, 0x1, R11 ;  /* 0x00000001040b7824 */ /* 0x000fc800078e020b */
[C---:B------:R-:W-:Y:S02]  /*4060*/  VIADD R20, R11.reuse, 0x100 ;  /* 0x000001000b147836 */ /* 0x040fe40000000000 */
[C---:B------:R-:W-:Y:S02]  /*4070*/  VIADD R19, R11.reuse, 0x200 ;  /* 0x000002000b137836 */ /* 0x040fe40000000000 */
[----:B------:R-:W-:Y:S01]  /*4080*/  VIADD R18, R11, 0x300 ;  /* 0x000003000b127836 */ /* 0x000fe20000000000 */
[----:B0-----:R-:W-:-:S05]  /*4090*/  IADD3 R8, P0, PT, R8, 0x800, RZ ;  /* 0x0000080008087810 */ /* 0x001fca0007f1e0ff */
[----:B------:R-:W-:-:S08]  /*40a0*/  IMAD.X R9, RZ, RZ, R9, P0 ;  /* 0x000000ffff097224 */ /* 0x000fd000000e0609 */
.L_x_754:
[----:B------:R-:W-:-:S05]  /*40b0*/  IMAD.WIDE R14, R11, 0x4, R8 ;  /* 0x000000040b0e7825 */ /* 0x000fca00078e0208 */
[----:B------:R-:W2:Y:S04]  /*40c0*/  LDG.E R24, desc[UR10][R14.64+-0x800] ;  /* 0xfff8000a0e187981 */ /* 0x000ea8000c1e1900 */
[----:B------:R0:W5:Y:S04]  /*40d0*/  LDG.E R26, desc[UR10][R14.64+-0x400] ;  /* 0xfffc000a0e1a7981 */ /* 0x000168000c1e1900 */
        /* <DEDUP_REMOVED lines=21> */
.L_x_747:
[----:B------:R-:W-:Y:S05]  /*4230*/  BSYNC.RECONVERGENT B2 ;  /* 0x0000000000027941 */ /* 0x000fea0003800200 */
.L_x_746:
        /* <DEDUP_REMOVED lines=19> */
.L_x_749:
[----:B------:R-:W-:Y:S05]  /*4370*/  BSYNC.RECONVERGENT B2 ;  /* 0x0000000000027941 */ /* 0x000fea0003800200 */
.L_x_748:
[----:B------:R-:W-:Y:S01]  /*4380*/  FSETP.GEU.AND P0, PT, R3, R10, PT ;  /* 0x0000000a0300720b */ /* 0x000fe20003f0e000 */
[----:B------:R-:W-:Y:S01]  /*4390*/  BSSY.RECONVERGENT B2, `(.L_x_750) ;  /* 0x0000013000027945 */ /* 0x000fe20003800200 */
[C---:B------:R-:W-:Y:S01]  /*43a0*/  IADD3 R16, P1, PT, R19.reuse, UR6, RZ ;  /* 0x0000000613107c10 */ /* 0x040fe2000ff3e0ff */
        /* <DEDUP_REMOVED lines=17> */
.L_x_751:
[----:B------:R-:W-:Y:S05]  /*44c0*/  BSYNC.RECONVERGENT B2 ;  /* 0x0000000000027941 */ /* 0x000fea0003800200 */
.L_x_750:
        /* <DEDUP_REMOVED lines=18> */
.L_x_753:
[----:B------:R-:W-:Y:S05]  /*45f0*/  BSYNC.RECONVERGENT B2 ;  /* 0x0000000000027941 */ /* 0x000fea0003800200 */
.L_x_752:
[----:B------:R-:W-:Y:S02]  /*4600*/  VIADD R4, R4, 0x400 ;  /* 0x0000040004047836 */ /* 0x000fe40000000000 */
[----:B------:R-:W-:Y:S02]  /*4610*/  VIADD R20, R20, 0x400 ;  /* 0x0000040014147836 */ /* 0x000fe40000000000 */
[----:B------:R-:W-:Y:S01]  /*4620*/  VIADD R19, R19, 0x400 ;  /* 0x0000040013137836 */ /* 0x000fe20000000000 */
[----:B------:R-:W-:Y:S01]  /*4630*/  ISETP.GE.AND P0, PT, R4, R7, PT ;  /* 0x000000070400720c */ /* 0x000fe20003f06270 */
[----:B------:R-:W-:Y:S02]  /*4640*/  VIADD R18, R18, 0x400 ;  /* 0x0000040012127836 */ /* 0x000fe40000000000 */
[----:B------:R-:W-:-:S10]  /*4650*/  VIADD R11, R11, 0x400 ;  /* 0x000004000b0b7836 */ /* 0x000fd40000000000 */
[----:B------:R-:W-:Y:S05]  /*4660*/  @!P0 BRA `(.L_x_754) ;  /* 0xfffffff800908947 */ /* 0x000fea000383ffff */
.L_x_740:
[----:B01----:R-:W-:Y:S05]  /*4670*/  BSYNC.RECONVERGENT B1 ;  /* 0x0000000000017941 */ /* 0x003fea0003800200 */
.L_x_733:
        /* <DEDUP_REMOVED lines=31> */
.L_x_756:
[----:B------:R-:W-:Y:S05]  /*4870*/  BSYNC.RECONVERGENT B1 ;  /* 0x0000000000017941 */ /* 0x000fea0003800200 */
.L_x_755:
        /* <DEDUP_REMOVED lines=24> */
.L_x_758:
[----:B------:R-:W-:Y:S05]  /*4a00*/  BSYNC.RECONVERGENT B1 ;  /* 0x0000000000017941 */ /* 0x000fea0003800200 */
.L_x_757:
[----:B---3--:R3:W4:Y:S01]  /*4a10*/  SHFL.DOWN PT, R10, R3, 0x4, 0x1f ;  /* 0x08801f00030a7f89 */ /* 0x00872200000e0000 */
[----:B------:R-:W-:Y:S01]  /*4a20*/  BSSY.RECONVERGENT B1, `(.L_x_759) ;  /* 0x0000017000017945 */ /* 0x000fe20003800200 */
[----:B0-----:R-:W-:Y:S02]  /*4a30*/  IMAD.MOV.U32 R4, RZ, RZ, R3 ;  /* 0x000000ffff047224 */ /* 0x001fe400078e0003 */
[----:B------:R3:W0:Y:S01]  /*4a40*/  SHFL.DOWN PT, R12, R5, 0x4, 0x1f ;  /* 0x08801f00050c7f89 */ /* 0x00062200000e0000 */
[----:B--2---:R-:W-:Y:S02]  /*4a50*/  IMAD.MOV.U32 R6, RZ, RZ, R5 ;  /* 0x000000ffff067224 */ /* 0x004fe400078e0005 */
[----:B------:R-:W-:Y:S01]  /*4a60*/  IMAD.MOV.U32 R7, RZ, RZ, R8 ;  /* 0x000000ffff077224 */ /* 0x000fe200078e0008 */
[----:B------:R3:W2:Y:S01]  /*4a70*/  SHFL.DOWN PT, R9, R8, 0x4, 0x1f ;  /* 0x08801f0008097f89 */ /* 0x0006a200000e0000 */
        /* <DEDUP_REMOVED lines=17> */
.L_x_760:
[----:B------:R-:W-:Y:S05]  /*4b90*/  BSYNC.RECONVERGENT B1 ;  /* 0x0000000000017941 */ /* 0x000fea0003800200 */
.L_x_759:
[----:B-1----:R1:W0:Y:S01]  /*4ba0*/  SHFL.DOWN PT, R11, R4, 0x8, 0x1f ;  /* 0x09001f00040b7f89 */ /* 0x00222200000e0000 */
[----:B------:R-:W-:Y:S01]  /*4bb0*/  BSSY.RECONVERGENT B1, `(.L_x_761) ;  /* 0x0000017000017945 */ /* 0x000fe20003800200 */
[----:B---3--:R-:W-:Y:S02]  /*4bc0*/  IMAD.MOV.U32 R3, RZ, RZ, R4 ;  /* 0x000000ffff037224 */ /* 0x008fe400078e0004 */
[----:B------:R1:W3:Y:S01]  /*4bd0*/  SHFL.DOWN PT, R13, R6, 0x8, 0x1f ;  /* 0x09001f00060d7f89 */ /* 0x0002e200000e0000 */
[----:B------:R-:W-:Y:S02]  /*4be0*/  IMAD.MOV.U32 R5, RZ, RZ, R6 ;  /* 0x000000ffff057224 */ /* 0x000fe400078e0006 */
[----:B--2---:R-:W-:Y:S01]  /*4bf0*/  IMAD.MOV.U32 R9, RZ, RZ, R7 ;  /* 0x000000ffff097224 */ /* 0x004fe200078e0007 */
[----:B------:R1:W2:Y:S01]  /*4c00*/  SHFL.DOWN PT, R8, R7, 0x8, 0x1f ;  /* 0x09001f0007087f89 */ /* 0x0002a200000e0000 */
[----:B------:R-:W-:Y:S05]  /*4c10*/  @P4 BRA `(.L_x_762) ;  /* 0x0000000000404947 */ /* 0x000fea0003800000 */
[----:B0-----:R-:W-:Y:S01]  /*4c20*/  FSETP.GEU.AND P0, PT, R4, R11, PT ;  /* 0x0000000b0400720b */ /* 0x001fe20003f0e000 */
[----:B------:R-:W-:Y:S02]  /*4c30*/  IMAD.MOV.U32 R3, RZ, RZ, R11 ;  /* 0x000000ffff037224 */ /* 0x000fe400078e000b */
[----:B---3--:R-:W-:Y:S02]  /*4c40*/  IMAD.MOV.U32 R5, RZ, RZ, R13 ;  /* 0x000000ffff057224 */ /* 0x008fe400078e000d */
        /* <DEDUP_REMOVED lines=13> */
.L_x_762:
[----:B------:R-:W-:Y:S05]  /*4d20*/  BSYNC.RECONVERGENT B1 ;  /* 0x0000000000017941 */ /* 0x000fea0003800200 */
.L_x_761:
[----:B-1----:R1:W1:Y:S01]  /*4d30*/  SHFL.DOWN PT, R4, R3, 0x10, 0x1f ;  /* 0x0a001f0003047f89 */ /* 0x00226200000e0000 */
[----:B------:R-:W-:Y:S01]  /*4d40*/  BSSY.RECONVERGENT B1, `(.L_x_763) ;  /* 0x0000017000017945 */ /* 0x000fe20003800200 */
[----:B------:R-:W-:Y:S02]  /*4d50*/  IMAD.MOV.U32 R6, RZ, RZ, R3 ;  /* 0x000000ffff067224 */ /* 0x000fe400078e0003 */
[----:B----4-:R4:W1:Y:S01]  /*4d60*/  SHFL.DOWN PT, R10, R5, 0x10, 0x1f ;  /* 0x0a001f00050a7f89 */ /* 0x01086200000e0000 */
[----:B------:R-:W-:Y:S02]  /*4d70*/  IMAD.MOV.U32 R7, RZ, RZ, R5 ;  /* 0x000000ffff077224 */ /* 0x000fe400078e0005 */
[----:B--2---:R-:W-:Y:S01]  /*4d80*/  IMAD.MOV.U32 R8, RZ, RZ, R9 ;  /* 0x000000ffff087224 */ /* 0x004fe200078e0009 */
[----:B0-----:R4:W0:Y:S01]  /*4d90*/  SHFL.DOWN PT, R12, R9, 0x10, 0x1f ;  /* 0x0a001f00090c7f89 */ /* 0x00182200000e0000 */
        /* <DEDUP_REMOVED lines=17> */
.L_x_764:
[----:B------:R-:W-:Y:S05]  /*4eb0*/  BSYNC.RECONVERGENT B1 ;  /* 0x0000000000017941 */ /* 0x000fea0003800200 */
.L_x_763:
[----:B------:R-:W-:Y:S04]  /*4ec0*/  BSSY.RECONVERGENT B1, `(.L_x_765) ;  /* 0x000000c000017945 */ /* 0x000fe80003800200 */
[----:B------:R-:W-:Y:S05]  /*4ed0*/  @P2 BRA `(.L_x_766) ;  /* 0x0000000000282947 */ /* 0x000fea0003800000 */
[----:B----4-:R-:W2:Y:S01]  /*4ee0*/  S2R R5, SR_CgaCtaId ;  /* 0x0000000000057919 */ /* 0x010ea20000008800 */
[----:B-1----:R-:W-:Y:S02]  /*4ef0*/  MOV R4, 0x400 ;  /* 0x0000040000047802 */ /* 0x002fe40000000f00 */
[----:B------:R-:W-:-:S04]  /*4f00*/  SHF.R.U32.HI R3, RZ, 0x1, R2 ;  /* 0x00000001ff037819 */ /* 0x000fc80000011602 */
[----:B------:R-:W-:Y:S02]  /*4f10*/  LOP3.LUT R3, R3, 0x1f0, RZ, 0xc0, !PT ;  /* 0x000001f003037812 */ /* 0x000fe400078ec0ff */
[----:B--2---:R-:W-:Y:S01]  /*4f20*/  LEA R4, R5, R4, 0x18 ;  /* 0x0000000405047211 */ /* 0x004fe200078ec0ff */
[----:B------:R-:W-:-:S04]  /*4f30*/  IMAD.MOV.U32 R5, RZ, RZ, R8 ;  /* 0x000000ffff057224 */ /* 0x000fc800078e0008 */
[----:B------:R-:W-:Y:S02]  /*4f40*/  IMAD.IADD R3, R3, 0x1, R4 ;  /* 0x0000000103037824 */ /* 0x000fe400078e0204 */
[----:B------:R-:W-:-:S03]  /*4f50*/  IMAD.MOV.U32 R4, RZ, RZ, R7 ;  /* 0x000000ffff047224 */ /* 0x000fc600078e0007 */
[----:B------:R2:W-:Y:S04]  /*4f60*/  STS [R3+0x8], R6 ;  /* 0x0000080603007388 */ /* 0x0005e80000000800 */
[----:B------:R2:W-:Y:S02]  /*4f70*/  STS.64 [R3+0x10], R4 ;  /* 0x0000100403007388 */ /* 0x0005e40000000a00 */
.L_x_766:
[----:B------:R-:W-:Y:S05]  /*4f80*/  BSYNC.RECONVERGENT B1 ;  /* 0x0000000000017941 */ /* 0x000fea0003800200 */
.L_x_765:
        /* <DEDUP_REMOVED lines=27> */
.L_x_768:
[----:B------:R-:W-:Y:S05]  /*5140*/  BSYNC.RECONVERGENT B1 ;  /* 0x0000000000017941 */ /* 0x000fea0003800200 */
.L_x_767:
        /* <DEDUP_REMOVED lines=27> */
.L_x_770:
[----:B------:R-:W-:Y:S05]  /*5300*/  BSYNC.RECONVERGENT B1 ;  /* 0x0000000000017941 */ /* 0x000fea0003800200 */
.L_x_769:
        /* <DEDUP_REMOVED lines=17> */
.L_x_772:
[----:B------:R-:W-:Y:S05]  /*5420*/  BSYNC.RECONVERGENT B1 ;  /* 0x0000000000017941 */ /* 0x000fea0003800200 */
.L_x_771:
        /* <DEDUP_REMOVED lines=17> */
.L_x_774:
[----:B------:R-:W-:Y:S05]  /*5540*/  BSYNC.RECONVERGENT B1 ;  /* 0x0000000000017941 */ /* 0x000fea0003800200 */
.L_x_773:
        /* <DEDUP_REMOVED lines=17> */
.L_x_776:
[----:B------:R-:W-:Y:S05]  /*5660*/  BSYNC.RECONVERGENT B1 ;  /* 0x0000000000017941 */ /* 0x000fea0003800200 */
.L_x_775:
        /* <DEDUP_REMOVED lines=17> */
.L_x_778:
[----:B------:R-:W-:Y:S05]  /*5780*/  BSYNC.RECONVERGENT B1 ;  /* 0x0000000000017941 */ /* 0x000fea0003800200 */
.L_x_777:
        /* <DEDUP_REMOVED lines=16> */
.L_x_696:
[----:B------:R-:W-:Y:S05]  /*5890*/  BSYNC.RECONVERGENT B0 ;  /* 0x0000000000007941 */ /* 0x000fea0003800200 */
.L_x_663:
[----:B------:R-:W-:Y:S05]  /*58a0*/  @P2 EXIT ;  /* 0x000000000000294d */ /* 0x000fea0003800000 */
[----:B-1234-:R-:W1:Y:S01]  /*58b0*/  LDC.64 R2, c[0x0][0x390] ;  /* 0x0000e400ff027b82 */ /* 0x01ee620000000a00 */
[----:B0-----:R-:W-:Y:S02]  /*58c0*/  IMAD.MOV.U32 R9, RZ, RZ, R8 ;  /* 0x000000ffff097224 */ /* 0x001fe400078e0008 */
[----:B------:R-:W-:Y:S02]  /*58d0*/  IMAD.MOV.U32 R8, RZ, RZ, R7 ;  /* 0x000000ffff087224 */ /* 0x000fe400078e0007 */
[----:B-1----:R-:W-:-:S05]  /*58e0*/  IMAD.WIDE.U32 R2, R0, 0x10, R2 ;  /* 0x0000001000027825 */ /* 0x002fca00078e0002 */
[----:B------:R-:W-:Y:S04]  /*58f0*/  STG.E.64 desc[UR10][R2.64+0x8], R8 ;  /* 0x0000080802007986 */ /* 0x000fe8000c101b0a */
[----:B------:R-:W-:Y:S01]  /*5900*/  STG.E desc[UR10][R2.64], R6 ;  /* 0x0000000602007986 */ /* 0x000fe2000c10190a */
[----:B------:R-:W-:Y:S05]  /*5910*/  EXIT ;  /* 0x000000000000794d */ /* 0x000fea0003800000 */
.L_x_779:
        /* <DEDUP_REMOVED lines=14> */
.L_x_944:


//--------------------- .text._ZN6thrust24THRUST_300001_SM_1000_NS8cuda_cub4core6detail13_kernel_agentINS1_8__reduce11ReduceAgentINS0_12zip_iteratorIN4cuda3std3__45tupleIJNS0_6detail15normal_iteratorINS0_10device_ptrIfEEEENS0_17counting_iteratorIlNS0_11use_defaultESI_SI_EEEEEEEPNSB_IJflEEESM_iNS1_9__extrema9arg_max_fIflNSA_4lessIfEEEEEEJSL_SN_iSS_EEEvDpT0_ --------------------------
	.section	.text._ZN6thrust24THRUST_300001_SM_1000_NS8cuda_cub4core6detail13_kernel_agentINS1_8__reduce11ReduceAgentINS0_12zip_iteratorIN4cuda3std3__45tupleIJNS0_6detail15normal_iteratorINS0_10device_ptrIfEEEENS0_17counting_iteratorIlNS0_11use_defaultESI_SI_EEEEEEEPNSB_IJflEEESM_iNS1_9__extrema9arg_max_fIflNSA_4lessIfEEEEEEJSL_SN_iSS_EEEvDpT0_,"ax",@progbits
	.align	128
        .global         _ZN6thrust24THRUST_300001_SM_1000_NS8cuda_cub4core6detail13_kernel_agentINS1_8__reduce11ReduceAgentINS0_12zip_iteratorIN4cuda3std3__45tupleIJNS0_6detail15normal_iteratorINS0_10device_ptrIfEEEENS0_17counting_iteratorIlNS0_11use_defaultESI_SI_EEEEEEEPNSB_IJflEEESM_iNS1_9__extrema9arg_max_fIflNSA_4lessIfEEEEEEJSL_SN_iSS_EEEvDpT0_
        .type           _ZN6thrust24THRUST_300001_SM_1000_NS8cuda_cub4core6detail13_kernel_agentINS1_8__reduce11ReduceAgentINS0_12zip_iteratorIN4cuda3std3__45tupleIJNS0_6detail15normal_iteratorINS0_10device_ptrIfEEEENS0_17counting_iteratorIlNS0_11use_defaultESI_SI_EEEEEEEPNSB_IJflEEESM_iNS1_9__extrema9arg_max_fIflNSA_4lessIfEEEEEEJSL_SN_iSS_EEEvDpT0_,@function
        .size           _ZN6thrust24THRUST_300001_SM_1000_NS8cuda_cub4core6detail13_kernel_agentINS1_8__reduce11ReduceAgentINS0_12zip_iteratorIN4cuda3std3__45tupleIJNS0_6detail15normal_iteratorINS0_10device_ptrIfEEEENS0_17counting_iteratorIlNS0_11use_defaultESI_SI_EEEEEEEPNSB_IJflEEESM_iNS1_9__extrema9arg_max_fIflNSA_4lessIfEEEEEEJSL_SN_iSS_EEEvDpT0_,(.L_x_945 - _ZN6thrust24THRUST_300001_SM_1000_NS8cuda_cub4core6detail13_kernel_agentINS1_8__reduce11ReduceAgentINS0_12zip_iteratorIN4cuda3std3__45tupleIJNS0_6detail15normal_iteratorINS0_10device_ptrIfEEEENS0_17counting_iteratorIlNS0_11use_defaultESI_SI_EEEEEEEPNSB_IJflEEESM_iNS1_9__extrema9arg_max_fIflNSA_4lessIfEEEEEEJSL_SN_iSS_EEEvDpT0_)
        .other          _ZN6thrust24THRUST_300001_SM_1000_NS8cuda_cub4core6detail13_kernel_agentINS1_8__reduce11ReduceAgentINS0_12zip_iteratorIN4cuda3std3__45tupleIJNS0_6detail15normal_iteratorINS0_10device_ptrIfEEEENS0_17counting_iteratorIlNS0_11use_defaultESI_SI_EEEEEEEPNSB_IJflEEESM_iNS1_9__extrema9arg_max_fIflNSA_4lessIfEEEEEEJSL_SN_iSS_EEEvDpT0_,@"STO_CUDA_ENTRY STV_DEFAULT"
_ZN6thrust24THRUST_300001_SM_1000_NS8cuda_cub4core6detail13_kernel_agentINS1_8__reduce11ReduceAgentINS0_12zip_iteratorIN4cuda3std3__45tupleIJNS0_6detail15normal_iteratorINS0_10device_ptrIfEEEENS0_17counting_iteratorIlNS0_11use_defaultESI_SI_EEEEEEEPNSB_IJflEEESM_iNS1_9__extrema9arg_max_fIflNSA_4lessIfEEEEEEJSL_SN_iSS_EEEvDpT0_:
.text._ZN6thrust24THRUST_300001_SM_1000_NS8cuda_cub4core6detail13_kernel_agentINS1_8__reduce11ReduceAgentINS0_12zip_iteratorIN4cuda3std3__45tupleIJNS0_6detail15normal_iteratorINS0_10device_ptrIfEEEENS0_17counting_iteratorIlNS0_11use_defaultESI_SI_EEEEEEEPNSB_IJflEEESM_iNS1_9__extrema9arg_max_fIflNSA_4lessIfEEEEEEJSL_SN_iSS_EEEvDpT0_:
        /* <DEDUP_REMOVED lines=23> */
.L_x_783:
[----:B0-----:R-:W-:Y:S05]  /*0170*/  BSYNC.RECONVERGENT B1 ;  /* 0x0000000000017941 */ /* 0x001fea0003800200 */
.L_x_782:
        /* <DEDUP_REMOVED lines=17> */
.L_x_790:
        /* <DEDUP_REMOVED lines=24> */
.L_x_789:
[----:B------:R-:W-:Y:S05]  /*0410*/  BSYNC.RECONVERGENT B3 ;  /* 0x0000000000037941 */ /* 0x000fea0003800200 */
.L_x_788:
[----:B------:R-:W-:Y:S01]  /*0420*/  IADD3 R5, P0, PT, R5, 0x100, RZ ;  /* 0x0000010005057810 */ /* 0x000fe20007f1e0ff */
[----:B------:R-:W-:Y:S02]  /*0430*/  VIADD R9, R9, 0x100 ;  /* 0x0000010009097836 */ /* 0x000fe40000000000 */
[----:B------:R-:W-:Y:S02]  /*0440*/  IMAD.X R3, RZ, RZ, R3, P3 ;  /* 0x000000ffff037224 */ /* 0x000fe400018e0603 */
[----:B------:R-:W-:Y:S01]  /*0450*/  IMAD.X R10, RZ, RZ, R10, P0 ;  /* 0x000000ffff0a7224 */ /* 0x000fe200000e060a */
[----:B------:R-:W-:Y:S07]  /*0460*/  @P2 BRA `(.L_x_790) ;  /* 0xfffffffc00882947 */ /* 0x000fee000383ffff */
.L_x_787:
[----:B------:R-:W-:Y:S05]  /*0470*/  BSYNC.RECONVERGENT B2 ;  /* 0x0000000000027941 */ /* 0x000fea0003800200 */
.L_x_786:
[----:B------:R-:W-:-:S13]  /*0480*/  ISETP.GE.U32.AND P0, PT, R11, 0x300, PT ;  /* 0x000003000b00780c */ /* 0x000fda0003f06070 */
[----:B------:R-:W-:Y:S05]  /*0490*/  @!P0 BRA `(.L_x_785) ;  /* 0x00000004007c8947 */ /* 0x000fea0003800000 */
[----:B------:R-:W0:Y:S01]  /*04a0*/  LDC.64 R4, c[0x0][0x380] ;  /* 0x0000e000ff047b82 */ /* 0x000e220000000a00 */
[----:B------:R-:W-:-:S07]  /*04b0*/  VIADD R10, R9, 0x200 ;  /* 0x00000200090a7836 */ /* 0x000fce0000000000 */
[----:B------:R-:W1:Y:S02]  /*04c0*/  LDC.64 R2, c[0x0][0x388] ;  /* 0x0000e200ff027b82 */ /* 0x000e640000000a00 */
.L_x_799:
        /* <DEDUP_REMOVED lines=26> */
.L_x_792:
[----:B------:R-:W-:Y:S05]  /*0670*/  BSYNC.RECONVERGENT B2 ;  /* 0x0000000000027941 */ /* 0x000fea0003800200 */
.L_x_791:
        /* <DEDUP_REMOVED lines=20> */
.L_x_794:
[----:B------:R-:W-:Y:S05]  /*07c0*/  BSYNC.RECONVERGENT B2 ;  /* 0x0000000000027941 */ /* 0x000fea0003800200 */
.L_x_793:
        /* <DEDUP_REMOVED lines=20> */
.L_x_796:
[----:B------:R-:W-:Y:S05]  /*0910*/  BSYNC.RECONVERGENT B2 ;  /* 0x0000000000027941 */ /* 0x000fea0003800200 */
.L_x_795:
        /* <DEDUP_REMOVED lines=18> */
.L_x_798:
[----:B------:R-:W-:Y:S05]  /*0a40*/  BSYNC.RECONVERGENT B2 ;  /* 0x0000000000027941 */ /* 0x000fea0003800200 */
.L_x_797:
[C---:B------:R-:W-:Y:S02]  /*0a50*/  VIADD R9, R10.reuse, 0x200 ;  /* 0x000002000a097836 */ /* 0x040fe40000000000 */
[----:B------:R-:W-:-:S03]  /*0a60*/  VIADD R10, R10, 0x400 ;  /* 0x000004000a0a7836 */ /* 0x000fc60000000000 */
[----:B------:R-:W-:-:S13]  /*0a70*/  ISETP.GE.AND P0, PT, R9, UR5, PT ;  /* 0x0000000509007c0c */ /* 0x000fda000bf06270 */
[----:B------:R-:W-:Y:S05]  /*0a80*/  @!P0 BRA `(.L_x_799) ;  /* 0xfffffff800908947 */ /* 0x000fea000383ffff */
.L_x_785:
[----:B------:R-:W-:Y:S05]  /*0a90*/  BSYNC.RECONVERGENT B1 ;  /* 0x0000000000017941 */ /* 0x000fea0003800200 */
.L_x_784:
        /* <DEDUP_REMOVED lines=31> */
.L_x_802:
[----:B------:R-:W-:Y:S05]  /*0c90*/  BSYNC.RECONVERGENT B1 ;  /* 0x0000000000017941 */ /* 0x000fea0003800200 */
.L_x_801:
        /* <DEDUP_REMOVED lines=27> */
.L_x_804:
[----:B------:R-:W-:Y:S05]  /*0e50*/  BSYNC.RECONVERGENT B1 ;  /* 0x0000000000017941 */ /* 0x000fea0003800200 */
.L_x_803:
        /* <DEDUP_REMOVED lines=24> */
.L_x_806:
[----:B------:R-:W-:Y:S05]  /*0fe0*/  BSYNC.RECONVERGENT B1 ;  /* 0x0000000000017941 */ /* 0x000fea0003800200 */
.L_x_805:
        /* <DEDUP_REMOVED lines=24> */
.L_x_808:
[----:B------:R-:W-:Y:S05]  /*1170*/  BSYNC.RECONVERGENT B1 ;  /* 0x0000000000017941 */ /* 0x000fea0003800200 */
.L_x_807:
        /* <DEDUP_REMOVED lines=24> */
.L_x_810:
[----:B------:R-:W-:Y:S05]  /*1300*/  BSYNC.RECONVERGENT B1 ;  /* 0x0000000000017941 */ /* 0x000fea0003800200 */
.L_x_809:
        /* <DEDUP_REMOVED lines=12> */
.L_x_812:
[----:B------:R-:W-:Y:S05]  /*13d0*/  BSYNC.RECONVERGENT B1 ;  /* 0x0000000000017941 */ /* 0x000fea0003800200 */
.L_x_811:
        /* <DEDUP_REMOVED lines=27> */
.L_x_815:
[----:B------:R-:W-:Y:S05]  /*1590*/  BSYNC.RECONVERGENT B1 ;  /* 0x0000000000017941 */ /* 0x000fea0003800200 */
.L_x_814:
        /* <DEDUP_REMOVED lines=27> */
.L_x_817:
[----:B------:R-:W-:Y:S05]  /*1750*/  BSYNC.RECONVERGENT B1 ;  /* 0x0000000000017941 */ /* 0x000fea0003800200 */
.L_x_816:
        /* <DEDUP_REMOVED lines=17> */
.L_x_819:
[----:B------:R-:W-:Y:S05]  /*1870*/  BSYNC.RECONVERGENT B1 ;  /* 0x0000000000017941 */ /* 0x000fea0003800200 */
.L_x_818:
        /* <DEDUP_REMOVED lines=17> */
.L_x_821:
[----:B------:R-:W-:Y:S05]  /*1990*/  BSYNC.RECONVERGENT B1 ;  /* 0x0000000000017941 */ /* 0x000fea0003800200 */
.L_x_820:
        /* <DEDUP_REMOVED lines=17> */
.L_x_823:
[----:B------:R-:W-:Y:S05]  /*1ab0*/  BSYNC.RECONVERGENT B1 ;  /* 0x0000000000017941 */ /* 0x000fea0003800200 */
.L_x_822:
        /* <DEDUP_REMOVED lines=17> */
.L_x_825:
[----:B------:R-:W-:Y:S05]  /*1bd0*/  BSYNC.RECONVERGENT B1 ;  /* 0x0000000000017941 */ /* 0x000fea0003800200 */
.L_x_824:
        /* <DEDUP_REMOVED lines=18> */
.L_x_800:
        /* <DEDUP_REMOVED lines=41> */
.L_x_827:
[----:B------:R-:W-:Y:S05]  /*1f90*/  BSYNC.RECONVERGENT B1 ;  /* 0x0000000000017941 */ /* 0x000fea0003800200 */
.L_x_826:
        /* <DEDUP_REMOVED lines=24> */
.L_x_829:
[----:B------:R-:W-:Y:S05]  /*2120*/  BSYNC.RECONVERGENT B1 ;  /* 0x0000000000017941 */ /* 0x000fea0003800200 */
.L_x_828:
        /* <DEDUP_REMOVED lines=24> */
.L_x_831:
[----:B------:R-:W-:Y:S05]  /*22b0*/  BSYNC.RECONVERGENT B1 ;  /* 0x0000000000017941 */ /* 0x000fea0003800200 */
.L_x_830:
        /* <DEDUP_REMOVED lines=24> */
.L_x_833:
[----:B------:R-:W-:Y:S05]  /*2440*/  BSYNC.RECONVERGENT B1 ;  /* 0x0000000000017941 */ /* 0x000fea0003800200 */
.L_x_832:
        /* <DEDUP_REMOVED lines=24> */
.L_x_835:
[----:B------:R-:W-:Y:S05]  /*25d0*/  BSYNC.RECONVERGENT B1 ;  /* 0x0000000000017941 */ /* 0x000fea0003800200 */
.L_x_834:
        /* <DEDUP_REMOVED lines=12> */
.L_x_837:
[----:B------:R-:W-:Y:S05]  /*26a0*/  BSYNC.RECONVERGENT B1 ;  /* 0x0000000000017941 */ /* 0x000fea0003800200 */
.L_x_836:
        /* <DEDUP_REMOVED lines=30> */
.L_x_839:
[----:B------:R-:W-:Y:S05]  /*2890*/  BSYNC.RECONVERGENT B1 ;  /* 0x0000000000017941 */ /* 0x000fea0003800200 */
.L_x_838:
        /* <DEDUP_REMOVED lines=27> */
.L_x_841:
[----:B------:R-:W-:Y:S05]  /*2a50*/  BSYNC.RECONVERGENT B1 ;  /* 0x0000000000017941 */ /* 0x000fea0003800200 */
.L_x_840:
        /* <DEDUP_REMOVED lines=27> */
.L_x_843:
[----:B------:R-:W-:Y:S05]  /*2c10*/  BSYNC.RECONVERGENT B1 ;  /* 0x0000000000017941 */ /* 0x000fea0003800200 */
.L_x_842:
        /* <DEDUP_REMOVED lines=27> */
.L_x_845:
[----:B------:R-:W-:Y:S05]  /*2dd0*/  BSYNC.RECONVERGENT B1 ;  /* 0x0000000000017941 */ /* 0x000fea0003800200 */
.L_x_844:
        /* <DEDUP_REMOVED lines=27> */
.L_x_847:
[----:B------:R-:W-:Y:S05]  /*2f90*/  BSYNC.RECONVERGENT B1 ;  /* 0x0000000000017941 */ /* 0x000fea0003800200 */
.L_x_846:
        /* <DEDUP_REMOVED lines=27> */
.L_x_849:
[----:B------:R-:W-:Y:S05]  /*3150*/  BSYNC.RECONVERGENT B1 ;  /* 0x0000000000017941 */ /* 0x000fea0003800200 */
.L_x_848:
        /* <DEDUP_REMOVED lines=28> */
.L_x_781:
        /* <DEDUP_REMOVED lines=9> */
[----:B------:R-:W-:Y:S01]  /*33b0*/  VIADD R9, R0, 0x100 ;  /* 0x0000010000097836 */ /* 0x000fe20000000000 */
[----:B------:R-:W-:Y:S01]  /*33c0*/  UISETP.GE.U32.AND UP0, UPT, UR4, 0xa00, UPT ;  /* 0x00000a000400788c */ /* 0x000fe2000bf06070 */
[----:B---3--:R-:W-:-:S04]  /*33d0*/  FSETP.GEU.AND P0, PT, R4, R5, PT ;  /* 0x000000050400720b */ /* 0x008fc80003f0e000 */
[----:B------:R-:W-:Y:S01]  /*33e0*/  FSEL R4, R4, R5, P0 ;  /* 0x0000000504047208 */ /* 0x000fe20000000000 */
[----:B------:R-:W-:-:S03]  /*33f0*/  VIADD R5, R0, 0x200 ;  /* 0x0000020000057836 */ /* 0x000fc60000000000 */
[----:B----4-:R-:W-:-:S04]  /*3400*/  FSETP.GEU.AND P2, PT, R4, R7, PT ;  /* 0x000000070400720b */ /* 0x010fc80003f4e000 */
[----:B------:R-:W-:-:S04]  /*3410*/  FSEL R7, R4, R7, P2 ;  /* 0x0000000704077208 */ /* 0x000fc80001000000 */
[----:B-----5:R-:W-:-:S04]  /*3420*/  FSETP.GEU.AND P3, PT, R7, R8, PT ;  /* 0x000000080700720b */ /* 0x020fc80003f6e000 */
[----:B------:R-:W-:Y:S02]  /*3430*/  FSEL R7, R7, R8, P3 ;  /* 0x0000000807077208 */ /* 0x000fe40001800000 */
        /* <DEDUP_REMOVED lines=11> */
[----:B------:R-:W-:Y:S01]  /*34f0*/  @P1 SEL R8, R5, R8, P0 ;  /* 0x0000000805081207 */ /* 0x000fe20000000000 */
[----:B------:R-:W-:Y:S01]  /*3500*/  IMAD.MOV.U32 R5, RZ, RZ, 0x500 ;  /* 0x00000500ff057424 */ /* 0x000fe200078e00ff */
[----:B------:R-:W-:Y:S02]  /*3510*/  @P1 FSEL R6, R7, R6, P0 ;  /* 0x0000000607061208 */ /* 0x000fe40000000000 */
[----:B------:R-:W-:Y:S01]  /*3520*/  @P1 SEL R9, R4, R9, P0 ;  /* 0x0000000904091207 */ /* 0x000fe20000000000 */
[----:B------:R-:W-:Y:S06]  /*3530*/  BRA.U !UP0, `(.L_x_850) ;  /* 0x0000000508047547 */ /* 0x000fec000b800000 */
[----:B------:R-:W-:Y:S01]  /*3540*/  IMAD.MOV.U32 R10, RZ, RZ, R6 ;  /* 0x000000ffff0a7224 */ /* 0x000fe200078e0006 */
[----:B------:R-:W0:Y:S01]  /*3550*/  LDCU UR4, c[0x0][0x398] ;  /* 0x00007300ff0477ac */ /* 0x000e220008000800 */
[----:B------:R-:W-:Y:S02]  /*3560*/  IMAD.MOV.U32 R21, RZ, RZ, R8 ;  /* 0x000000ffff157224 */ /* 0x000fe400078e0008 */
[----:B------:R-:W-:Y:S01]  /*3570*/  IMAD.MOV.U32 R20, RZ, RZ, R9 ;  /* 0x000000ffff147224 */ /* 0x000fe200078e0009 */
[----:B------:R-:W1:Y:S01]  /*3580*/  LDCU.64 UR6, c[0x0][0x388] ;  /* 0x00007100ff0677ac */ /* 0x000e620008000a00 */
[----:B------:R-:W-:-:S07]  /*3590*/  IMAD.MOV.U32 R7, RZ, RZ, 0x500 ;  /* 0x00000500ff077424 */ /* 0x000fce00078e00ff */
.L_x_851:
[----:B------:R-:W-:-:S05]  /*35a0*/  IMAD.WIDE.U32 R4, R7, 0x4, R2 ;  /* 0x0000000407047825 */ /* 0x000fca00078e0002 */
[----:B------:R-:W2:Y:S04]  /*35b0*/  LDG.E R11, desc[UR8][R4.64] ;  /* 0x00000008040b7981 */ /* 0x000ea8000c1e1900 */
[----:B------:R-:W3:Y:S04]  /*35c0*/  LDG.E R12, desc[UR8][R4.64+0x400] ;  /* 0x00040008040c7981 */ /* 0x000ee8000c1e1900 */
[----:B------:R-:W4:Y:S04]  /*35d0*/  LDG.E R13, desc[UR8][R4.64+0x800] ;  /* 0x00080008040d7981 */ /* 0x000f28000c1e1900 */
[----:B------:R-:W5:Y:S04]  /*35e0*/  LDG.E R14, desc[UR8][R4.64+0xc00] ;  /* 0x000c0008040e7981 */ /* 0x000f68000c1e1900 */
[----:B------:R0:W5:Y:S01]  /*35f0*/  LDG.E R6, desc[UR8][R4.64+0x1000] ;  /* 0x0010000804067981 */ /* 0x000162000c1e1900 */
[----:B-1----:R-:W-:-:S04]  /*3600*/  IADD3 R18, P0, P1, R0, UR6, R7 ;  /* 0x0000000600127c10 */ /* 0x002fc8000f91e007 */
[----:B------:R-:W-:Y:S02]  /*3610*/  IADD3.X R19, PT, PT, RZ, UR7, RZ, P0, P1 ;  /* 0x00000007ff137c10 */ /* 0x000fe400087e24ff */
[C---:B------:R-:W-:Y:S02]  /*3620*/  IADD3 R17, P3, PT, R18.reuse, 0x100, RZ ;  /* 0x0000010012117810 */ /* 0x040fe40007f7e0ff */
[C---:B------:R-:W-:Y:S02]  /*3630*/  IADD3 R15, P5, PT, R18.reuse, 0x300, RZ ;  /* 0x00000300120f7810 */ /* 0x040fe40007fbe0ff */
[----:B------:R-:W-:Y:S01]  /*3640*/  IADD3 R8, P6, PT, R18, 0x400, RZ ;  /* 0x0000040012087810 */ /* 0x000fe20007fde0ff */
[--C-:B------:R-:W-:Y:S02]  /*3650*/  IMAD.X R16, RZ, RZ, R19.reuse, P3 ;  /* 0x000000ffff107224 */ /* 0x100fe400018e0613 */
[--C-:B0-----:R-:W-:Y:S02]  /*3660*/  IMAD.X R4, RZ, RZ, R19.reuse, P5 ;  /* 0x000000ffff047224 */ /* 0x101fe400028e0613 */
        /* <DEDUP_REMOVED lines=23> */
[----:B-----5:R-:W-:Y:S02]  /*37e0*/  FSETP.GEU.AND P1, PT, R13, R14, PT ;  /* 0x0000000e0d00720b */ /* 0x020fe40003f2e000 */
[----:B------:R-:W-:-:S11]  /*37f0*/  @P2 SEL R5, R16, R5, P0 ;  /* 0x0000000510052207 */ /* 0x000fd60000000000 */
[----:B------:R-:W-:-:S04]  /*3800*/  @P1 ISETP.GE.U32.AND P0, PT, R10, R15, PT ;  /* 0x0000000f0a00120c */ /* 0x000fc80003f06070 */
[----:B------:R-:W-:-:S04]  /*3810*/  @P1 ISETP.GE.AND.EX P0, PT, R5, R4, PT, P0 ;  /* 0x000000040500120c */ /* 0x000fc80003f06300 */
[----:B------:R-:W-:-:S04]  /*3820*/  @P1 FSETP.LT.OR P0, PT, R14, R13, !P0 ;  /* 0x0000000d0e00120b */ /* 0x000fc80004701400 */
[----:B------:R-:W-:Y:S02]  /*3830*/  @P1 FSEL R14, R13, R14, P0 ;  /* 0x0000000e0d0e1208 */ /* 0x000fe40000000000 */
[----:B------:R-:W-:Y:S01]  /*3840*/  @P1 SEL R15, R10, R15, P0 ;  /* 0x0000000f0a0f1207 */ /* 0x000fe20000000000 */
[----:B------:R-:W-:Y:S01]  /*3850*/  VIADD R10, R7, 0xa00 ;  /* 0x00000a00070a7836 */ /* 0x000fe20000000000 */
[----:B------:R-:W-:Y:S02]  /*3860*/  FSETP.GEU.AND P2, PT, R14, R6, PT ;  /* 0x000000060e00720b */ /* 0x000fe40003f4e000 */
[----:B------:R-:W-:Y:S01]  /*3870*/  @P1 SEL R4, R5, R4, P0 ;  /* 0x0000000405041207 */ /* 0x000fe20000000000 */
[----:B------:R-:W-:Y:S01]  /*3880*/  VIADD R5, R7, 0x500 ;  /* 0x0000050007057836 */ /* 0x000fe20000000000 */
[----:B------:R-:W-:-:S03]  /*3890*/  ISETP.GT.AND P1, PT, R10, UR4, PT ;  /* 0x000000040a007c0c */ /* 0x000fc6000bf24270 */
[----:B------:R-:W-:-:S06]  /*38a0*/  IMAD.MOV.U32 R7, RZ, RZ, R5 ;  /* 0x000000ffff077224 */ /* 0x000fcc00078e0005 */
        /* <DEDUP_REMOVED lines=10> */
.L_x_850:
        /* <DEDUP_REMOVED lines=14> */
[----:B------:R-:W-:Y:S01]  /*3a30*/  IMAD.IADD R11, R0, 0x1, R5 ;  /* 0x00000001000b7824 */ /* 0x000fe200078e0205 */
[----:B------:R-:W-:-:S04]  /*3a40*/  LEA.HI R4, R13, 0x1, RZ, 0x18 ;  /* 0x000000010d047811 */ /* 0x000fc800078fc0ff */
[----:B------:R-:W-:Y:S01]  /*3a50*/  LOP3.LUT R10, R4, 0x3, RZ, 0xc0, !PT ;  /* 0x00000003040a7812 */ /* 0x000fe200078ec0ff */
[----:B------:R-:W-:-:S04]  /*3a60*/  IMAD.MOV.U32 R4, RZ, RZ, R0 ;  /* 0x000000ffff047224 */ /* 0x000fc800078e0000 */
[----:B------:R-:W-:Y:S02]  /*3a70*/  IMAD.MOV R10, RZ, RZ, -R10 ;  /* 0x000000ffff0a7224 */ /* 0x000fe400078e0a0a */
[C---:B0-----:R-:W-:Y:S01]  /*3a80*/  IMAD.WIDE.U32 R2, R11.reuse, 0x4, R2 ;  /* 0x000000040b027825 */ /* 0x041fe200078e0002 */
[----:B------:R-:W-:-:S05]  /*3a90*/  IADD3 R11, P0, PT, R11, UR6, RZ ;  /* 0x000000060b0b7c10 */ /* 0x000fca000ff1e0ff */
[----:B------:R-:W-:-:S08]  /*3aa0*/  IMAD.X R12, RZ, RZ, UR7, P0 ;  /* 0x00000007ff0c7e24 */ /* 0x000fd000080e06ff */
.L_x_858:
[----:B------:R0:W2:Y:S01]  /*3ab0*/  LDG.E R17, desc[UR8][R2.64] ;  /* 0x0000000802117981 */ /* 0x0000a2000c1e1900 */
[----:B------:R-:W-:Y:S01]  /*3ac0*/  VIADD R10, R10, 0x1 ;  /* 0x000000010a0a7836 */ /* 0x000fe20000000000 */
[----:B------:R-:W-:Y:S01]  /*3ad0*/  BSSY.RECONVERGENT B3, `(.L_x_856) ;  /* 0x0000016000037945 */ /* 0x000fe20003800200 */
[----:B------:R-:W-:Y:S02]  /*3ae0*/  IMAD.MOV.U32 R14, RZ, RZ, R8 ;  /* 0x000000ffff0e7224 */ /* 0x000fe400078e0008 */
[----:B------:R-:W-:Y:S01]  /*3af0*/  IMAD.MOV.U32 R15, RZ, RZ, R9 ;  /* 0x000000ffff0f7224 */ /* 0x000fe200078e0009 */
[----:B------:R-:W-:Y:S01]  /*3b00*/  ISETP.NE.AND P2, PT, R10, RZ, PT ;  /* 0x000000ff0a00720c */ /* 0x000fe20003f45270 */
[----:B------:R-:W-:Y:S02]  /*3b10*/  IMAD.MOV.U32 R16, RZ, RZ, R6 ;  /* 0x000000ffff107224 */ /* 0x000fe400078e0006 */
        /* <DEDUP_REMOVED lines=17> */
.L_x_857:
[----:B------:R-:W-:Y:S05]  /*3c30*/  BSYNC.RECONVERGENT B3 ;  /* 0x0000000000037941 */ /* 0x000fea0003800200 */
.L_x_856:
[----:B------:R-:W-:Y:S01]  /*3c40*/  IADD3 R11, P0, PT, R11, 0x100, RZ ;  /* 0x000001000b0b7810 */ /* 0x000fe20007f1e0ff */
[----:B------:R-:W-:Y:S02]  /*3c50*/  VIADD R4, R4, 0x100 ;  /* 0x0000010004047836 */ /* 0x000fe40000000000 */
[----:B------:R-:W-:Y:S02]  /*3c60*/  IMAD.X R3, RZ, RZ, R3, P3 ;  /* 0x000000ffff037224 */ /* 0x000fe400018e0603 */
[----:B------:R-:W-:Y:S01]  /*3c70*/  IMAD.X R12, RZ, RZ, R12, P0 ;  /* 0x000000ffff0c7224 */ /* 0x000fe200000e060c */
[----:B------:R-:W-:Y:S07]  /*3c80*/  @P2 BRA `(.L_x_858) ;  /* 0xfffffffc00882947 */ /* 0x000fee000383ffff */
.L_x_855:
[----:B------:R-:W-:Y:S05]  /*3c90*/  BSYNC.RECONVERGENT B2 ;  /* 0x0000000000027941 */ /* 0x000fea0003800200 */
.L_x_854:
[----:B------:R-:W-:-:S13]  /*3ca0*/  ISETP.GE.U32.AND P0, PT, R13, 0x300, PT ;  /* 0x000003000d00780c */ /* 0x000fda0003f06070 */
[----:B------:R-:W-:Y:S05]  /*3cb0*/  @!P0 BRA `(.L_x_853) ;  /* 0x0000000400bc8947 */ /* 0x000fea0003800000 */
[----:B------:R-:W0:Y:S01]  /*3cc0*/  LDCU.128 UR12, c[0x0][0x380] ;  /* 0x00007000ff0c77ac */ /* 0x000e220008000c00 */
[----:B------:R-:W1:Y:S01]  /*3cd0*/  LDC.64 R14, c[0x0][0x380] ;  /* 0x0000e000ff0e7b82 */ /* 0x000e620000000a00 */
[C---:B------:R-:W-:Y:S01]  /*3ce0*/  IADD3 R12, P1, PT, R4.reuse, R5, RZ ;  /* 0x00000005040c7210 */ /* 0x040fe20007f3e0ff */
[C---:B------:R-:W-:Y:S02]  /*3cf0*/  IMAD.IADD R10, R4.reuse, 0x1, R5 ;  /* 0x00000001040a7824 */ /* 0x040fe400078e0205 */
[----:B------:R-:W-:Y:S02]  /*3d00*/  VIADD R13, R4, 0x200 ;  /* 0x00000200040d7836 */ /* 0x000fe40000000000 */
[----:B------:R-:W-:Y:S02]  /*3d10*/  IMAD.X R5, RZ, RZ, RZ, P1 ;  /* 0x000000ffff057224 */ /* 0x000fe400008e06ff */
[----:B------:R-:W2:Y:S01]  /*3d20*/  LDC.64 R2, c[0x0][0x388] ;  /* 0x0000e200ff027b82 */ /* 0x000ea20000000a00 */
[----:B0-----:R-:W-:-:S02]  /*3d30*/  LEA R17, P2, R12, UR12, 0x2 ;  /* 0x0000000c0c117c11 */ /* 0x001fc4000f8410ff */
[----:B------:R-:W-:Y:S02]  /*3d40*/  IADD3 R11, P0, PT, R10, UR14, RZ ;  /* 0x0000000e0a0b7c10 */ /* 0x000fe4000ff1e0ff */
[----:B------:R-:W-:Y:S02]  /*3d50*/  IADD3 R17, P1, PT, R17, 0xc00, RZ ;  /* 0x00000c0011117810 */ /* 0x000fe40007f3e0ff */
[----:B------:R-:W-:Y:S01]  /*3d60*/  LEA.HI.X R5, R12, UR13, R5, 0x2, P2 ;  /* 0x0000000d0c057c11 */ /* 0x000fe200090f1405 */
[----:B-1----:R-:W-:-:S04]  /*3d70*/  IMAD.WIDE.U32 R14, R10, 0x4, R14 ;  /* 0x000000040a0e7825 */ /* 0x002fc800078e000e */
[----:B------:R-:W-:Y:S02]  /*3d80*/  IMAD.X R12, RZ, RZ, UR15, P0 ;  /* 0x0000000fff0c7e24 */ /* 0x000fe400080e06ff */
[----:B------:R-:W-:-:S07]  /*3d90*/  IMAD.X R5, RZ, RZ, R5, P1 ;  /* 0x000000ffff057224 */ /* 0x000fce00008e0605 */
.L_x_867:
[----:B------:R-:W3:Y:S01]  /*3da0*/  LDG.E R23, desc[UR8][R14.64] ;  /* 0x000000080e177981 */ /* 0x000ee2000c1e1900 */
[----:B------:R-:W-:-:S05]  /*3db0*/  IMAD.MOV.U32 R4, RZ, RZ, R17 ;  /* 0x000000ffff047224 */ /* 0x000fca00078e0011 */
[----:B------:R0:W5:Y:S04]  /*3dc0*/  LDG.E R25, desc[UR8][R4.64+-0x800] ;  /* 0xfff8000804197981 */ /* 0x000168000c1e1900 */
[----:B------:R0:W5:Y:S04]  /*3dd0*/  LDG.E R16, desc[UR8][R4.64+-0x400] ;  /* 0xfffc000804107981 */ /* 0x000168000c1e1900 */
[----:B------:R0:W5:Y:S01]  /*3de0*/  LDG.E R17, desc[UR8][R4.64] ;  /* 0x0000000804117981 */ /* 0x000162000c1e1900 */
[----:B------:R-:W-:Y:S01]  /*3df0*/  BSSY.RECONVERGENT B2, `(.L_x_859) ;  /* 0x0000012000027945 */ /* 0x000fe20003800200 */
[----:B------:R-:W-:-:S02]  /*3e00*/  IMAD.MOV.U32 R20, RZ, RZ, R11 ;  /* 0x000000ffff147224 */ /* 0x000fc400078e000b */
[----:B------:R-:W-:Y:S02]  /*3e10*/  IMAD.MOV.U32 R21, RZ, RZ, R12 ;  /* 0x000000ffff157224 */ /* 0x000fe400078e000c */
[----:B------:R-:W-:Y:S01]  /*3e20*/  VIADD R19, R10, 0x100 ;  /* 0x000001000a137836 */ /* 0x000fe20000000000 */
[----:B---3--:R-:W-:Y:S01]  /*3e30*/  FSETP.GEU.AND P0, PT, R6, R23, PT ;  /* 0x000000170600720b */ /* 0x008fe20003f0e000 */
        /* <DEDUP_REMOVED lines=13> */
.L_x_860:
[----:B------:R-:W-:Y:S05]  /*3f10*/  BSYNC.RECONVERGENT B2 ;  /* 0x0000000000027941 */ /* 0x000fea0003800200 */
.L_x_859:
[----:B-----5:R-:W-:Y:S01]  /*3f20*/  FSETP.GEU.AND P0, PT, R18, R25, PT ;  /* 0x000000191200720b */ /* 0x020fe20003f0e000 */
[----:B------:R-:W-:Y:S01]  /*3f30*/  BSSY.RECONVERGENT B2, `(.L_x_861) ;  /* 0x0000013000027945 */ /* 0x000fe20003800200 */
[----:B--2---:R-:W-:Y:S01]  /*3f40*/  IADD3 R23, P1, PT, R19, R2, RZ ;  /* 0x0000000213177210 */ /* 0x004fe20007f3e0ff */
[----:B------:R-:W-:Y:S02]  /*3f50*/  VIADD R19, R10, 0x200 ;  /* 0x000002000a137836 */ /* 0x000fe40000000000 */
[----:B------:R-:W-:Y:S02]  /*3f60*/  IMAD.MOV.U32 R9, RZ, RZ, R25 ;  /* 0x000000ffff097224 */ /* 0x000fe400078e0019 */
[----:B------:R-:W-:Y:S02]  /*3f70*/  IMAD.X R22, RZ, RZ, R3, P1 ;  /* 0x000000ffff167224 */ /* 0x000fe400008e0603 */
[----:B------:R-:W-:Y:S02]  /*3f80*/  IMAD.MOV.U32 R8, RZ, RZ, R23 ;  /* 0x000000ffff087224 */ /* 0x000fe400078e0017 */
[----:B------:R-:W-:-:S02]  /*3f90*/  IMAD.MOV.U32 R6, RZ, RZ, R22 ;  /* 0x000000ffff067224 */ /* 0x000fc400078e0016 */
        /* <DEDUP_REMOVED lines=12> */
.L_x_862:
[----:B------:R-:W-:Y:S05]  /*4060*/  BSYNC.RECONVERGENT B2 ;  /* 0x0000000000027941 */ /* 0x000fea0003800200 */
.L_x_861:
[----:B------:R-:W-:Y:S01]  /*4070*/  FSETP.GEU.AND P0, PT, R9, R16, PT ;  /* 0x000000100900720b */ /* 0x000fe20003f0e000 */
[----:B------:R-:W-:Y:S01]  /*4080*/  VIADD R21, R10, 0x300 ;  /* 0x000003000a157836 */ /* 0x000fe20000000000 */
[-C--:B------:R-:W-:Y:S01]  /*4090*/  IADD3 R23, P1, PT, R19, R2.reuse, RZ ;  /* 0x0000000213177210 */ /* 0x080fe20007f3e0ff */
[----:B------:R-:W-:Y:S01]  /*40a0*/  BSSY.RECONVERGENT B2, `(.L_x_863) ;  /* 0x0000012000027945 */ /* 0x000fe20003800200 */
[----:B------:R-:W-:Y:S02]  /*40b0*/  IMAD.MOV.U32 R18, RZ, RZ, R16 ;  /* 0x000000ffff127224 */ /* 0x000fe400078e0010 */
[----:B------:R-:W-:Y:S01]  /*40c0*/  IADD3 R22, P2, PT, R21, R2, RZ ;  /* 0x0000000215167210 */ /* 0x000fe20007f5e0ff */
[----:B------:R-:W-:Y:S02]  /*40d0*/  IMAD.X R21, RZ, RZ, R3, P1 ;  /* 0x000000ffff157224 */ /* 0x000fe400008e0603 */
[----:B------:R-:W-:Y:S02]  /*40e0*/  IMAD.MOV.U32 R19, RZ, RZ, R23 ;  /* 0x000000ffff137224 */ /* 0x000fe400078e0017 */
[----:B------:R-:W-:-:S02]  /*40f0*/  IMAD.MOV.U32 R20, RZ, RZ, R21 ;  /* 0x000000ffff147224 */ /* 0x000fc400078e0015 */
        /* <DEDUP_REMOVED lines=12> */
.L_x_864:
[----:B------:R-:W-:Y:S05]  /*41c0*/  BSYNC.RECONVERGENT B2 ;  /* 0x0000000000027941 */ /* 0x000fea0003800200 */
.L_x_863:
[----:B------:R-:W-:Y:S01]  /*41d0*/  FSETP.GEU.AND P0, PT, R18, R17, PT ;  /* 0x000000111200720b */ /* 0x000fe20003f0e000 */
[----:B------:R-:W-:Y:S01]  /*41e0*/  IMAD.X R21, RZ, RZ, R3, P2 ;  /* 0x000000ffff157224 */ /* 0x000fe200010e0603 */
[----:B------:R-:W-:Y:S01]  /*41f0*/  BSSY.RECONVERGENT B2, `(.L_x_865) ;  /* 0x0000010000027945 */ /* 0x000fe20003800200 */
        /* <DEDUP_REMOVED lines=15> */
.L_x_866:
[----:B------:R-:W-:Y:S05]  /*42f0*/  BSYNC.RECONVERGENT B2 ;  /* 0x0000000000027941 */ /* 0x000fea0003800200 */
.L_x_865:
[C---:B------:R-:W-:Y:S01]  /*4300*/  VIADD R16, R13.reuse, 0x200 ;  /* 0x000002000d107836 */ /* 0x040fe20000000000 */
[----:B------:R-:W-:Y:S01]  /*4310*/  IADD3 R17, P2, PT, R4, 0x1000, RZ ;  /* 0x0000100004117810 */ /* 0x000fe20007f5e0ff */
[----:B------:R-:W-:Y:S01]  /*4320*/  VIADD R13, R13, 0x400 ;  /* 0x000004000d0d7836 */ /* 0x000fe20000000000 */
[----:B------:R-:W-:Y:S01]  /*4330*/  IADD3 R11, P1, PT, R11, 0x400, RZ ;  /* 0x000004000b0b7810 */ /* 0x000fe20007f3e0ff */
[----:B------:R-:W-:Y:S01]  /*4340*/  VIADD R10, R10, 0x400 ;  /* 0x000004000a0a7836 */ /* 0x000fe20000000000 */
[----:B------:R-:W-:Y:S01]  /*4350*/  ISETP.GE.AND P0, PT, R16, R7, PT ;  /* 0x000000071000720c */ /* 0x000fe20003f06270 */
[----:B------:R-:W-:Y:S01]  /*4360*/  IMAD.X R5, RZ, RZ, R5, P2 ;  /* 0x000000ffff057224 */ /* 0x000fe200010e0605 */
[----:B------:R-:W-:Y:S01]  /*4370*/  IADD3 R14, P2, PT, R14, 0x1000, RZ ;  /* 0x000010000e0e7810 */ /* 0x000fe20007f5e0ff */
[----:B------:R-:W-:-:S04]  /*4380*/  IMAD.X R12, RZ, RZ, R12, P1 ;  /* 0x000000ffff0c7224 */ /* 0x000fc800008e060c */
[----:B------:R-:W-:-:S06]  /*4390*/  IMAD.X R15, RZ, RZ, R15, P2 ;  /* 0x000000ffff0f7224 */ /* 0x000fcc00010e060f */
[----:B------:R-:W-:Y:S05]  /*43a0*/  @!P0 BRA `(.L_x_867) ;  /* 0xfffffff8007c8947 */ /* 0x000fea000383ffff */
.L_x_853:
[----:B------:R-:W-:Y:S05]  /*43b0*/  BSYNC.RECONVERGENT B1 ;  /* 0x0000000000017941 */ /* 0x000fea0003800200 */
.L_x_852:
        /* <DEDUP_REMOVED lines=31> */
.L_x_869:
[----:B------:R-:W-:Y:S05]  /*45b0*/  BSYNC.RECONVERGENT B1 ;  /* 0x0000000000017941 */ /* 0x000fea0003800200 */
.L_x_868:
        /* <DEDUP_REMOVED lines=24> */
.L_x_871:
[----:B------:R-:W-:Y:S05]  /*4740*/  BSYNC.RECONVERGENT B1 ;  /* 0x0000000000017941 */ /* 0x000fea0003800200 */
.L_x_870:
[----:B------:R4:W3:Y:S01]  /*4750*/  SHFL.DOWN PT, R8, R3, 0x4, 0x1f ;  /* 0x08801f0003087f89 */ /* 0x0008e200000e0000 */
[----:B------:R-:W-:Y:S01]  /*4760*/  BSSY.RECONVERGENT B1, `(.L_x_872) ;  /* 0x0000017000017945 */ /* 0x000fe20003800200 */
[----:B0-----:R-:W-:Y:S02]  /*4770*/  IMAD.MOV.U32 R2, RZ, RZ, R3 ;  /* 0x000000ffff027224 */ /* 0x001fe400078e0003 */
[----:B-1----:R4:W0:Y:S01]  /*4780*/  SHFL.DOWN PT, R9, R4, 0x4, 0x1f ;  /* 0x08801f0004097f89 */ /* 0x00282200000e0000 */
[----:B--2---:R-:W-:Y:S02]  /*4790*/  IMAD.MOV.U32 R6, RZ, RZ, R4 ;  /* 0x000000ffff067224 */ /* 0x004fe400078e0004 */
[----:B------:R-:W-:Y:S01]  /*47a0*/  IMAD.MOV.U32 R7, RZ, RZ, R5 ;  /* 0x000000ffff077224 */ /* 0x000fe200078e0005 */
[----:B------:R4:W1:Y:S01]  /*47b0*/  SHFL.DOWN PT, R10, R5, 0x4, 0x1f ;  /* 0x08801f00050a7f89 */ /* 0x00086200000e0000 */
[----:B------:R-:W-:Y:S05]  /*47c0*/  @P5 BRA `(.L_x_873) ;  /* 0x0000000000405947 */ /* 0x000fea0003800000 */
[----:B---3--:R-:W-:Y:S01]  /*47d0*/  FSETP.GEU.AND P0, PT, R3, R8, PT ;  /* 0x000000080300720b */ /* 0x008fe20003f0e000 */
        /* <DEDUP_REMOVED lines=15> */
.L_x_873:
[----:B------:R-:W-:Y:S05]  /*48d0*/  BSYNC.RECONVERGENT B1 ;  /* 0x0000000000017941 */ /* 0x000fea0003800200 */
.L_x_872:
        /* <DEDUP_REMOVED lines=24> */
.L_x_875:
[----:B------:R-:W-:Y:S05]  /*4a60*/  BSYNC.RECONVERGENT B1 ;  /* 0x0000000000017941 */ /* 0x000fea0003800200 */
.L_x_874:
[----:B0-----:R0:W0:Y:S01]  /*4a70*/  SHFL.DOWN PT, R2, R3, 0x10, 0x1f ;  /* 0x0a001f0003027f89 */ /* 0x00102200000e0000 */
[----:B------:R-:W-:Y:S01]  /*4a80*/  BSSY.RECONVERGENT B1, `(.L_x_876) ;  /* 0x0000017000017945 */ /* 0x000fe20003800200 */
[----:B----4-:R-:W-:Y:S02]  /*4a90*/  IMAD.MOV.U32 R8, RZ, RZ, R3 ;  /* 0x000000ffff087224 */ /* 0x010fe400078e0003 */
[----:B--2---:R2:W4:Y:S01]  /*4aa0*/  SHFL.DOWN PT, R9, R4, 0x10, 0x1f ;  /* 0x0a001f0004097f89 */ /* 0x00452200000e0000 */
[----:B------:R-:W-:Y:S02]  /*4ab0*/  IMAD.MOV.U32 R7, RZ, RZ, R4 ;  /* 0x000000ffff077224 */ /* 0x000fe400078e0004 */
[----:B------:R-:W-:Y:S01]  /*4ac0*/  IMAD.MOV.U32 R6, RZ, RZ, R5 ;  /* 0x000000ffff067224 */ /* 0x000fe200078e0005 */
[----:B-1----:R2:W1:Y:S01]  /*4ad0*/  SHFL.DOWN PT, R10, R5, 0x10, 0x1f ;  /* 0x0a001f00050a7f89 */ /* 0x00246200000e0000 */
[----:B------:R-:W-:Y:S05]  /*4ae0*/  @P3 BRA `(.L_x_877) ;  /* 0x0000000000403947 */ /* 0x000fea0003800000 */
[----:B0-----:R-:W-:Y:S01]  /*4af0*/  FSETP.GEU.AND P0, PT, R3, R2, PT ;  /* 0x000000020300720b */ /* 0x001fe20003f0e000 */
[----:B------:R-:W-:Y:S02]  /*4b00*/  IMAD.MOV.U32 R8, RZ, RZ, R2 ;  /* 0x000000ffff087224 */ /* 0x000fe400078e0002 */
[----:B----4-:R-:W-:Y:S02]  /*4b10*/  IMAD.MOV.U32 R7, RZ, RZ, R9 ;  /* 0x000000ffff077224 */ /* 0x010fe400078e0009 */
        /* <DEDUP_REMOVED lines=13> */
.L_x_877:
[----:B------:R-:W-:Y:S05]  /*4bf0*/  BSYNC.RECONVERGENT B1 ;  /* 0x0000000000017941 */ /* 0x000fea0003800200 */
.L_x_876:
        /* <DEDUP_REMOVED lines=12> */
.L_x_879:
[----:B------:R-:W-:Y:S05]  /*4cc0*/  BSYNC.RECONVERGENT B1 ;  /* 0x0000000000017941 */ /* 0x000fea0003800200 */
.L_x_878:
[----:B------:R-:W-:Y:S01]  /*4cd0*/  BAR.SYNC.DEFER_BLOCKING 0x0 ;  /* 0x0000000000007b1d */ /* 0x000fe20000010000 */
[----:B------:R-:W-:-:S13]  /*4ce0*/  ISETP.NE.AND P1, PT, R0, RZ, PT ;  /* 0x000000ff0000720c */ /* 0x000fda0003f25270 */
[----:B------:R-:W-:Y:S05]  /*4cf0*/  @P1 BRA `(.L_x_813) ;  /* 0x0000000800341947 */ /* 0x000fea0003800000 */
[----:B0-----:R-:W0:Y:S01]  /*4d00*/  S2R R3, SR_CgaCtaId ;  /* 0x0000000000037919 */ /* 0x001e220000008800 */
[----:B------:R-:W-:Y:S01]  /*4d10*/  MOV R0, 0x400 ;  /* 0x0000040000007802 */ /* 0x000fe20000000f00 */
[----:B------:R-:W-:Y:S03]  /*4d20*/  BSSY.RECONVERGENT B1, `(.L_x_880) ;  /* 0x0000016000017945 */ /* 0x000fe60003800200 */
[----:B0-----:R-:W-:-:S05]  /*4d30*/  LEA R24, R3, R0, 0x18 ;  /* 0x0000000003187211 */ /* 0x001fca00078ec0ff */
[----:B------:R-:W0:Y:S04]  /*4d40*/  LDS R3, [R24+0x18] ;  /* 0x0000180018037984 */ /* 0x000e280000000800 */
[----:B--2---:R-:W2:Y:S04]  /*4d50*/  LDS.64 R4, [R24+0x20] ;  /* 0x0000200018047984 */ /* 0x004ea80000000a00 */
[----:B------:R0:W1:Y:S04]  /*4d60*/  LDS R18, [R24+0x28] ;  /* 0x0000280018127984 */ /* 0x0000680000000800 */
[----:B------:R0:W1:Y:S02]  /*4d70*/  LDS R16, [R24+0x38] ;  /* 0x0000380018107984 */ /* 0x0000640000000800 */
[----:B0-----:R-:W-:Y:S01]  /*4d80*/  FSETP.GEU.AND P0, PT, R8, R3, PT ;  /* 0x000000030800720b */ /* 0x001fe20003f0e000 */
[----:B------:R-:W-:-:S02]  /*4d90*/  IMAD.MOV.U32 R19, RZ, RZ, R3 ;  /* 0x000000ffff137224 */ /* 0x000fc400078e0003 */
[----:B--2---:R-:W-:Y:S02]  /*4da0*/  IMAD.MOV.U32 R21, RZ, RZ, R4 ;  /* 0x000000ffff157224 */ /* 0x004fe400078e0004 */
[----:B------:R-:W-:-:S08]  /*4db0*/  IMAD.MOV.U32 R20, RZ, RZ, R5 ;  /* 0x000000ffff147224 */ /* 0x000fd000078e0005 */
[----:B-1----:R-:W-:Y:S05]  /*4dc0*/  @!P0 BRA `(.L_x_881) ;  /* 0x00000000002c8947 */ /* 0x002fea0003800000 */
        /* <DEDUP_REMOVED lines=11> */
.L_x_881:
[----:B------:R-:W-:Y:S05]  /*4e80*/  BSYNC.RECONVERGENT B1 ;  /* 0x0000000000017941 */ /* 0x000fea0003800200 */
.L_x_880:
        /* <DEDUP_REMOVED lines=8> */
[----:B------:R0:W1:Y:S04]  /*4f10*/  LDS.64 R6, [R24+0x40] ;  /* 0x0000400018067984 */ /* 0x0000680000000a00 */
[----:B----4-:R4:W1:Y:S04]  /*4f20*/  LDS.64 R8, [R24+0x50] ;  /* 0x0000500018087984 */ /* 0x0108680000000a00 */
[----:B---3--:R4:W3:Y:S04]  /*4f30*/  LDS.64 R10, [R24+0x60] ;  /* 0x00006000180a7984 */ /* 0x0088e80000000a00 */
        /* <DEDUP_REMOVED lines=16> */
.L_x_883:
[----:B------:R-:W-:Y:S05]  /*5040*/  BSYNC.RECONVERGENT B1 ;  /* 0x0000000000017941 */ /* 0x000fea0003800200 */
.L_x_882:
        /* <DEDUP_REMOVED lines=17> */
.L_x_885:
[----:B------:R-:W-:Y:S05]  /*5160*/  BSYNC.RECONVERGENT B1 ;  /* 0x0000000000017941 */ /* 0x000fea0003800200 */
.L_x_884:
        /* <DEDUP_REMOVED lines=17> */
.L_x_887:
[----:B------:R-:W-:Y:S05]  /*5280*/  BSYNC.RECONVERGENT B1 ;  /* 0x0000000000017941 */ /* 0x000fea0003800200 */
.L_x_886:
[----:B------:R-:W-:Y:S01]  /*5290*/  FSETP.GEU.AND P0, PT, R6, R15, PT ;  /* 0x0000000f0600720b */ /* 0x000fe20003f0e000 */
[----:B------:R-:W-:Y:S01]  /*52a0*/  BSSY.RECONVERGENT B1, `(.L_x_888) ;  /* 0x0000010000017945 */ /* 0x000fe20003800200 */
[----:B------:R-:W-:Y:S02]  /*52b0*/  IMAD.MOV.U32 R5, RZ, RZ, R15 ;  /* 0x000000ffff057224 */ /* 0x000fe400078e000f */
[----:B---3--:R-:W-:Y:S02]  /*52c0*/  IMAD.MOV.U32 R7, RZ, RZ, R10 ;  /* 0x000000ffff077224 */ /* 0x008fe400078e000a */
        /* <DEDUP_REMOVED lines=13> */
.L_x_889:
[----:B------:R-:W-:Y:S05]  /*53a0*/  BSYNC.RECONVERGENT B1 ;  /* 0x0000000000017941 */ /* 0x000fea0003800200 */
.L_x_888:
        /* <DEDUP_REMOVED lines=17> */
.L_x_891:
[----:B------:R-:W-:Y:S05]  /*54c0*/  BSYNC.RECONVERGENT B1 ;  /* 0x0000000000017941 */ /* 0x000fea0003800200 */
.L_x_890:
        /* <DEDUP_REMOVED lines=16> */
.L_x_813:
[----:B------:R-:W-:Y:S05]  /*55d0*/  BSYNC.RECONVERGENT B0 ;  /* 0x0000000000007941 */ /* 0x000fea0003800200 */
.L_x_780:
[----:B------:R-:W-:Y:S05]  /*55e0*/  @P1 EXIT ;  /* 0x000000000000194d */ /* 0x000fea0003800000 */
[----:B0-234-:R-:W0:Y:S01]  /*55f0*/  LDC.64 R2, c[0x0][0x390] ;  /* 0x0000e400ff027b82 */ /* 0x01de220000000a00 */
[----:B------:R-:W-:-:S04]  /*5600*/  LOP3.LUT R7, R7, R6, RZ, 0x3c, !PT ;  /* 0x0000000607077212 */ /* 0x000fc800078e3cff */
[----:B------:R-:W-:-:S04]  /*5610*/  LOP3.LUT R6, R7, R6, RZ, 0x3c, !PT ;  /* 0x0000000607067212 */ /* 0x000fc800078e3cff */
[----:B------:R-:W-:-:S05]  /*5620*/  LOP3.LUT R7, R7, R6, RZ, 0x3c, !PT ;  /* 0x0000000607077212 */ /* 0x000fca00078e3cff */
[----:B0-----:R-:W-:Y:S04]  /*5630*/  STG.E.64 desc[UR8][R2.64+0x8], R6 ;  /* 0x0000080602007986 */ /* 0x001fe8000c101b08 */
[----:B------:R-:W-:Y:S01]  /*5640*/  STG.E desc[UR8][R2.64], R8 ;  /* 0x0000000802007986 */ /* 0x000fe2000c101908 */
[----:B------:R-:W-:Y:S05]  /*5650*/  EXIT ;  /* 0x000000000000794d */ /* 0x000fea0003800000 */
.L_x_892:
        /* <DEDUP_REMOVED lines=10> */
.L_x_945:


//--------------------- .text._Z6mutatePA48_i     --------------------------
	.section	.text._Z6mutatePA48_i,"ax",@progbits
	.align	128
        .global         _Z6mutatePA48_i
        .type           _Z6mutatePA48_i,@function
        .size           _Z6mutatePA48_i,(.L_x_946 - _Z6mutatePA48_i)
        .other          _Z6mutatePA48_i,@"STO_CUDA_ENTRY STV_DEFAULT"
_Z6mutatePA48_i:
.text._Z6mutatePA48_i:
[----:B------:R-:W-:Y:S01]  /*0000*/  LDC R1, c[0x0][0x37c] ;  /* 0x0000df00ff017b82 */ /* 0x000fe20000000800 */
[----:B------:R-:W0:Y:S07]  /*0010*/  S2R R5, SR_TID.X ;  /* 0x0000000000057919 */ /* 0x000e2e0000002100 */
[----:B------:R-:W0:Y:S01]  /*0020*/  S2UR UR4, SR_CTAID.X ;  /* 0x00000000000479c3 */ /* 0x000e220000002500 */
[----:B------:R-:W-:Y:S02]  /*0030*/  IMAD.MOV.U32 R7, RZ, RZ, -0x266e14b1 ;  /* 0xd991eb4fff077424 */ /* 0x000fe400078e00ff */
[----:B------:R-:W-:-:S05]  /*0040*/  IMAD.MOV.U32 R9, RZ, RZ, RZ ;  /* 0x000000ffff097224 */ /* 0x000fca00078e00ff */
[----:B------:R-:W0:Y:S08]  /*0050*/  LDC R0, c[0x0][0x360] ;  /* 0x0000d800ff007b82 */ /* 0x000e300000000800 */
[----:B------:R-:W1:Y:S01]  /*0060*/  LDC.64 R2, c[0x0][0x380] ;  /* 0x0000e000ff027b82 */ /* 0x000e620000000a00 */
[----:B0-----:R-:W-:Y:S01]  /*0070*/  IMAD R5, R0, UR4, R5 ;  /* 0x0000000400057c24 */ /* 0x001fe2000f8e0205 */
[----:B------:R-:W0:Y:S04]  /*0080*/  LDCU.64 UR4, c[0x0][0x358] ;  /* 0x00006b00ff0477ac */ /* 0x000e280008000a00 */
[----:B------:R-:W-:-:S02]  /*0090*/  LOP3.LUT R0, R5, 0xaad26b49, RZ, 0x3c, !PT ;  /* 0xaad26b4905007812 */ /* 0x000fc400078e3cff */
[C---:B------:R-:W-:Y:S01]  /*00a0*/  ISETP.GT.AND P0, PT, R5.reuse, -0x1, PT ;  /* 0xffffffff0500780c */ /* 0x040fe20003f04270 */
[----:B-1----:R-:W-:-:S03]  /*00b0*/  IMAD.WIDE R2, R5, 0xc0, R2 ;  /* 0x000000c005027825 */ /* 0x002fc600078e0202 */
[----:B------:R-:W-:Y:S01]  /*00c0*/  SEL R7, R7, 0x8bf16996, P0 ;  /* 0x8bf1699607077807 */ /* 0x000fe20000000000 */
[----:B------:R-:W-:-:S03]  /*00d0*/  IMAD R10, R0, 0x4182bed5, RZ ;  /* 0x4182bed5000a7824 */ /* 0x000fc600078e02ff */
[C---:B------:R-:W-:Y:S01]  /*00e0*/  LOP3.LUT R12, R7.reuse, 0x5491333, RZ, 0x3c, !PT ;  /* 0x05491333070c7812 */ /* 0x040fe200078e3cff */
[C---:B------:R-:W-:Y:S01]  /*00f0*/  VIADD R22, R10.reuse, 0x75bcd15 ;  /* 0x075bcd150a167836 */ /* 0x040fe20000000000 */
[C---:B------:R-:W-:Y:S01]  /*0100*/  IADD3 R0, PT, PT, R7.reuse, 0x64f0c9, R10 ;  /* 0x0064f0c907007810 */ /* 0x040fe20007ffe00a */
[----:B------:R-:W-:Y:S01]  /*0110*/  VIADD R11, R7, 0x1f123bb5 ;  /* 0x1f123bb5070b7836 */ /* 0x000fe20000000000 */
[C---:B------:R-:W-:Y:S01]  /*0120*/  LOP3.LUT R8, R10.reuse, 0x159a55e5, RZ, 0x3c, !PT ;  /* 0x159a55e50a087812 */ /* 0x040fe200078e3cff */
[----:B0-----:R-:W-:-:S07]  /*0130*/  VIADD R10, R10, 0x583f19 ;  /* 0x00583f190a0a7836 */ /* 0x001fce0000000000 */
.L_x_896:
[----:B01----:R-:W-:-:S04]  /*0140*/  IMAD.WIDE.U32 R4, R9, 0x4, R2 ;  /* 0x0000000409047825 */ /* 0x003fc800078e0002 */
[----:B------:R-:W-:Y:S02]  /*0150*/  VIADD R9, R9, 0x1 ;  /* 0x0000000109097836 */ /* 0x000fe40000000000 */
[----:B------:R-:W-:Y:S02]  /*0160*/  IMAD.MOV.U32 R15, RZ, RZ, RZ ;  /* 0x000000ffff0f7224 */ /* 0x000fe400078e00ff */
[----:B------:R-:W-:Y:S01]  /*0170*/  IMAD.MOV.U32 R13, RZ, RZ, R0 ;  /* 0x000000ffff0d7224 */ /* 0x000fe200078e0000 */
[----:B------:R-:W-:-:S13]  /*0180*/  ISETP.NE.AND P0, PT, R9, 0x30, PT ;  /* 0x000000300900780c */ /* 0x000fda0003f05270 */
.L_x_895:
[----:B01----:R-:W-:Y:S01]  /*0190*/  SHF.R.U32.HI R7, RZ, 0x2, R22 ;  /* 0x00000002ff077819 */ /* 0x003fe20000011616 */
[----:B------:R-:W-:Y:S02]  /*01a0*/  IMAD.SHL.U32 R17, R10, 0x10, RZ ;  /* 0x000000100a117824 */ /* 0x000fe400078e00ff */
[----:B------:R-:W-:Y:S01]  /*01b0*/  IMAD.MOV.U32 R16, RZ, RZ, 0x2f800000 ;  /* 0x2f800000ff107424 */ /* 0x000fe200078e00ff */
[----:B------:R-:W-:-:S05]  /*01c0*/  LOP3.LUT R7, R7, R22, RZ, 0x3c, !PT ;  /* 0x0000001607077212 */ /* 0x000fca00078e3cff */
[----:B------:R-:W-:-:S05]  /*01d0*/  IMAD.SHL.U32 R6, R7, 0x2, RZ ;  /* 0x0000000207067824 */ /* 0x000fca00078e00ff */
[----:B------:R-:W-:-:S04]  /*01e0*/  LOP3.LUT R6, R10, R17, R6, 0x96, !PT ;  /* 0x000000110a067212 */ /* 0x000fc800078e9606 */
[----:B------:R-:W-:-:S04]  /*01f0*/  LOP3.LUT R14, R6, R7, RZ, 0x3c, !PT ;  /* 0x00000007060e7212 */ /* 0x000fc800078e3cff */
[----:B------:R-:W-:-:S04]  /*0200*/  IADD3 R6, PT, PT, R13, 0x587c5, R14 ;  /* 0x000587c50d067810 */ /* 0x000fc80007ffe00e */
[----:B------:R-:W-:-:S05]  /*0210*/  I2FP.F32.U32 R7, R6 ;  /* 0x0000000600077245 */ /* 0x000fca0000201000 */
[----:B------:R-:W-:-:S05]  /*0220*/  FFMA R7, R7, R16, 1.1641532182693481445e-10 ;  /* 0x2f00000007077423 */ /* 0x000fca0000000010 */
[----:B------:R-:W-:Y:S01]  /*0230*/  FSETP.GEU.AND P2, PT, R7, 0.0010000000474974513054, PT ;  /* 0x3a83126f0700780b */ /* 0x000fe20003f4e000 */
[----:B------:R-:W-:-:S12]  /*0240*/  IMAD.WIDE.U32 R6, R15, 0x4, R2 ;  /* 0x000000040f067825 */ /* 0x000fd800078e0002 */
[----:B------:R-:W2:Y:S04]  /*0250*/  @!P2 LDG.E R19, desc[UR4][R6.64] ;  /* 0x000000040613a981 */ /* 0x000ea8000c1e1900 */
[----:B------:R-:W3:Y:S01]  /*0260*/  @!P2 LDG.E R17, desc[UR4][R4.64] ;  /* 0x000000040411a981 */ /* 0x000ee2000c1e1900 */
[----:B------:R-:W-:Y:S01]  /*0270*/  SHF.R.U32.HI R21, RZ, 0x2, R8 ;  /* 0x00000002ff157819 */ /* 0x000fe20000011608 */
[----:B------:R-:W-:-:S03]  /*0280*/  IMAD.SHL.U32 R23, R14, 0x10, RZ ;  /* 0x000000100e177824 */ /* 0x000fc600078e00ff */
[----:B------:R-:W-:-:S05]  /*0290*/  LOP3.LUT R21, R21, R8, RZ, 0x3c, !PT ;  /* 0x0000000815157212 */ /* 0x000fca00078e3cff */
[----:B------:R-:W-:-:S05]  /*02a0*/  IMAD.SHL.U32 R8, R21, 0x2, RZ ;  /* 0x0000000215087824 */ /* 0x000fca00078e00ff */
[----:B------:R-:W-:-:S04]  /*02b0*/  LOP3.LUT R8, R14, R23, R8, 0x96, !PT ;  /* 0x000000170e087212 */ /* 0x000fc800078e9608 */
[----:B------:R-:W-:-:S04]  /*02c0*/  LOP3.LUT R18, R8, R21, RZ, 0x3c, !PT ;  /* 0x0000001508127212 */ /* 0x000fc800078e3cff */
[----:B------:R-:W-:-:S04]  /*02d0*/  IADD3 R8, PT, PT, R13, 0xb0f8a, R18 ;  /* 0x000b0f8a0d087810 */ /* 0x000fc80007ffe012 */
[----:B------:R-:W-:-:S05]  /*02e0*/  I2FP.F32.U32 R21, R8 ;  /* 0x0000000800157245 */ /* 0x000fca0000201000 */
[----:B------:R-:W-:-:S05]  /*02f0*/  FFMA R21, R21, R16, 1.1641532182693481445e-10 ;  /* 0x2f00000015157423 */ /* 0x000fca0000000010 */
[----:B------:R-:W-:Y:S02]  /*0300*/  FSETP.GEU.AND P1, PT, R21, 0.0010000000474974513054, PT ;  /* 0x3a83126f1500780b */ /* 0x000fe40003f2e000 */
[----:B------:R-:W-:Y:S01]  /*0310*/  SHF.R.U32.HI R8, RZ, 0x2, R11 ;  /* 0x00000002ff087819 */ /* 0x000fe2000001160b */
[----:B--2---:R0:W-:Y:S04]  /*0320*/  @!P2 STG.E desc[UR4][R4.64], R19 ;  /* 0x000000130400a986 */ /* 0x0041e8000c101904 */
[----:B---3--:R1:W-:Y:S06]  /*0330*/  @!P2 STG.E desc[UR4][R6.64], R17 ;  /* 0x000000110600a986 */ /* 0x0083ec000c101904 */
[----:B------:R-:W2:Y:S04]  /*0340*/  @!P1 LDG.E R23, desc[UR4][R6.64+0x4] ;  /* 0x0000040406179981 */ /* 0x000ea8000c1e1900 */
[----:B------:R-:W3:Y:S01]  /*0350*/  @!P1 LDG.E R21, desc[UR4][R4.64] ;  /* 0x0000000404159981 */ /* 0x000ee2000c1e1900 */
[----:B------:R-:W-:Y:S01]  /*0360*/  LOP3.LUT R8, R8, R11, RZ, 0x3c, !PT ;  /* 0x0000000b08087212 */ /* 0x000fe200078e3cff */
[----:B------:R-:W-:-:S04]  /*0370*/  IMAD.SHL.U32 R11, R18, 0x10, RZ ;  /* 0x00000010120b7824 */ /* 0x000fc800078e00ff */
[----:B------:R-:W-:-:S05]  /*0380*/  IMAD.SHL.U32 R20, R8, 0x2, RZ ;  /* 0x0000000208147824 */ /* 0x000fca00078e00ff */
[----:B------:R-:W-:-:S04]  /*0390*/  LOP3.LUT R11, R18, R11, R20, 0x96, !PT ;  /* 0x0000000b120b7212 */ /* 0x000fc800078e9614 */
[----:B------:R-:W-:-:S04]  /*03a0*/  LOP3.LUT R20, R11, R8, RZ, 0x3c, !PT ;  /* 0x000000080b147212 */ /* 0x000fc800078e3cff */
[----:B------:R-:W-:-:S04]  /*03b0*/  IADD3 R8, PT, PT, R13, 0x10974f, R20 ;  /* 0x0010974f0d087810 */ /* 0x000fc80007ffe014 */
[----:B------:R-:W-:-:S05]  /*03c0*/  I2FP.F32.U32 R11, R8 ;  /* 0x00000008000b7245 */ /* 0x000fca0000201000 */
[----:B------:R-:W-:-:S05]  /*03d0*/  FFMA R11, R11, R16, 1.1641532182693481445e-10 ;  /* 0x2f0000000b0b7423 */ /* 0x000fca0000000010 */
[----:B------:R-:W-:Y:S02]  /*03e0*/  FSETP.GEU.AND P2, PT, R11, 0.0010000000474974513054, PT ;  /* 0x3a83126f0b00780b */ /* 0x000fe40003f4e000 */
[----:B0-----:R-:W-:-:S04]  /*03f0*/  SHF.R.U32.HI R19, RZ, 0x2, R12 ;  /* 0x00000002ff137819 */ /* 0x001fc8000001160c */
[----:B------:R-:W-:Y:S01]  /*0400*/  LOP3.LUT R19, R19, R12, RZ, 0x3c, !PT ;  /* 0x0000000c13137212 */ /* 0x000fe200078e3cff */
[----:B--2---:R0:W-:Y:S04]  /*0410*/  @!P1 STG.E desc[UR4][R4.64], R23 ;  /* 0x0000001704009986 */ /* 0x0041e8000c101904 */
[----:B---3--:R2:W-:Y:S04]  /*0420*/  @!P1 STG.E desc[UR4][R6.64+0x4], R21 ;  /* 0x0000041506009986 */ /* 0x0085e8000c101904 */
[----:B-1----:R-:W3:Y:S04]  /*0430*/  @!P2 LDG.E R17, desc[UR4][R6.64+0x8] ;  /* 0x000008040611a981 */ /* 0x002ee8000c1e1900 */
[----:B------:R-:W4:Y:S01]  /*0440*/  @!P2 LDG.E R11, desc[UR4][R4.64] ;  /* 0x00000004040ba981 */ /* 0x000f22000c1e1900 */
[----:B------:R-:W-:-:S02]  /*0450*/  IMAD.SHL.U32 R8, R19, 0x2, RZ ;  /* 0x0000000213087824 */ /* 0x000fc400078e00ff */
        /* <DEDUP_REMOVED lines=9> */
[----:B---3--:R0:W-:Y:S04]  /*04f0*/  @!P2 STG.E desc[UR4][R4.64], R17 ;  /* 0x000000110400a986 */ /* 0x0081e8000c101904 */
[----:B----4-:R1:W-:Y:S04]  /*0500*/  @!P2 STG.E desc[UR4][R6.64+0x8], R11 ;  /* 0x0000080b0600a986 */ /* 0x0103e8000c101904 */
[----:B--2---:R-:W2:Y:S04]  /*0510*/  @!P1 LDG.E R21, desc[UR4][R6.64+0xc] ;  /* 0x00000c0406159981 */ /* 0x004ea8000c1e1900 */
[----:B------:R-:W3:Y:S01]  /*0520*/  @!P1 LDG.E R19, desc[UR4][R4.64] ;  /* 0x0000000404139981 */ /* 0x000ee2000c1e1900 */
[----:B------:R-:W-:-:S02]  /*0530*/  IMAD.SHL.U32 R8, R23, 0x2, RZ ;  /* 0x0000000217087824 */ /* 0x000fc400078e00ff */
[----:B------:R-:W-:-:S05]  /*0540*/  IMAD.SHL.U32 R25, R22, 0x10, RZ ;  /* 0x0000001016197824 */ /* 0x000fca00078e00ff */
[----:B------:R-:W-:-:S04]  /*0550*/  LOP3.LUT R8, R22, R25, R8, 0x96, !PT ;  /* 0x0000001916087212 */ /* 0x000fc800078e9608 */
[----:B------:R-:W-:-:S04]  /*0560*/  LOP3.LUT R8, R8, R23, RZ, 0x3c, !PT ;  /* 0x0000001708087212 */ /* 0x000fc800078e3cff */
[----:B------:R-:W-:-:S04]  /*0570*/  IADD3 R10, PT, PT, R13, 0x1ba6d9, R8 ;  /* 0x001ba6d90d0a7810 */ /* 0x000fc80007ffe008 */
[----:B0-----:R-:W-:-:S05]  /*0580*/  I2FP.F32.U32 R17, R10 ;  /* 0x0000000a00117245 */ /* 0x001fca0000201000 */
[----:B------:R-:W-:-:S05]  /*0590*/  FFMA R17, R17, R16, 1.1641532182693481445e-10 ;  /* 0x2f00000011117423 */ /* 0x000fca0000000010 */
[----:B------:R-:W-:Y:S02]  /*05a0*/  FSETP.GEU.AND P2, PT, R17, 0.0010000000474974513054, PT ;  /* 0x3a83126f1100780b */ /* 0x000fe40003f4e000 */
[----:B-1----:R-:W-:-:S04]  /*05b0*/  SHF.R.U32.HI R11, RZ, 0x2, R14 ;  /* 0x00000002ff0b7819 */ /* 0x002fc8000001160e */
[----:B------:R-:W-:Y:S01]  /*05c0*/  LOP3.LUT R11, R11, R14, RZ, 0x3c, !PT ;  /* 0x0000000e0b0b7212 */ /* 0x000fe200078e3cff */
[----:B--2---:R0:W-:Y:S04]  /*05d0*/  @!P1 STG.E desc[UR4][R4.64], R21 ;  /* 0x0000001504009986 */ /* 0x0041e8000c101904 */
[----:B---3--:R1:W-:Y:S04]  /*05e0*/  @!P1 STG.E desc[UR4][R6.64+0xc], R19 ;  /* 0x00000c1306009986 */ /* 0x0083e8000c101904 */
[----:B------:R-:W2:Y:S04]  /*05f0*/  @!P2 LDG.E R23, desc[UR4][R6.64+0x10] ;  /* 0x000010040617a981 */ /* 0x000ea8000c1e1900 */
        /* <DEDUP_REMOVED lines=9> */
[----:B------:R-:W-:-:S04]  /*0690*/  SHF.R.U32.HI R25, RZ, 0x2, R18 ;  /* 0x00000002ff197819 */ /* 0x000fc80000011612 */
[----:B------:R-:W-:Y:S01]  /*06a0*/  LOP3.LUT R25, R25, R18, RZ, 0x3c, !PT ;  /* 0x0000001219197212 */ /* 0x000fe200078e3cff */
[----:B--2---:R0:W-:Y:S04]  /*06b0*/  @!P2 STG.E desc[UR4][R4.64], R23 ;  /* 0x000000170400a986 */ /* 0x0041e8000c101904 */
[----:B---3--:R2:W-:Y:S04]  /*06c0*/  @!P2 STG.E desc[UR4][R6.64+0x10], R17 ;  /* 0x000010110600a986 */ /* 0x0085e8000c101904 */
[----:B------:R-:W3:Y:S04]  /*06d0*/  @!P1 LDG.E R21, desc[UR4][R6.64+0x14] ;  /* 0x0000140406159981 */ /* 0x000ee8000c1e1900 */
[----:B-1----:R-:W4:Y:S01]  /*06e0*/  @!P1 LDG.E R19, desc[UR4][R4.64] ;  /* 0x0000000404139981 */ /* 0x002f22000c1e1900 */
        /* <DEDUP_REMOVED lines=10> */
[----:B------:R-:W-:Y:S01]  /*0790*/  IMAD.SHL.U32 R27, R12, 0x10, RZ ;  /* 0x000000100c1b7824 */ /* 0x000fe200078e00ff */
[----:B---3--:R-:W-:Y:S04]  /*07a0*/  @!P1 STG.E desc[UR4][R4.64], R21 ;  /* 0x0000001504009986 */ /* 0x008fe8000c101904 */
[----:B----4-:R0:W-:Y:S04]  /*07b0*/  @!P1 STG.E desc[UR4][R6.64+0x14], R19 ;  /* 0x0000141306009986 */ /* 0x0101e8000c101904 */
[----:B------:R-:W3:Y:S04]  /*07c0*/  @!P2 LDG.E R23, desc[UR4][R6.64+0x18] ;  /* 0x000018040617a981 */ /* 0x000ee8000c1e1900 */
[----:B--2---:R-:W2:Y:S01]  /*07d0*/  @!P2 LDG.E R17, desc[UR4][R4.64] ;  /* 0x000000040411a981 */ /* 0x004ea2000c1e1900 */
[----:B------:R-:W-:Y:S01]  /*07e0*/  IMAD.SHL.U32 R10, R25, 0x2, RZ ;  /* 0x00000002190a7824 */ /* 0x000fe200078e00ff */
[----:B------:R-:W-:Y:S01]  /*07f0*/  BSSY.RECONVERGENT B0, `(.L_x_893) ;  /* 0x0000011000007945 */ /* 0x000fe20003800200 */
[----:B------:R-:W-:-:S02]  /*0800*/  VIADD R13, R13, 0x2c3e28 ;  /* 0x002c3e280d0d7836 */ /* 0x000fc40000000000 */
[----:B------:R-:W-:Y:S01]  /*0810*/  VIADD R15, R15, 0x8 ;  /* 0x000000080f0f7836 */ /* 0x000fe20000000000 */
[----:B------:R-:W-:-:S04]  /*0820*/  LOP3.LUT R10, R12, R27, R10, 0x96, !PT ;  /* 0x0000001b0c0a7212 */ /* 0x000fc800078e960a */
[----:B------:R-:W-:-:S05]  /*0830*/  LOP3.LUT R10, R10, R25, RZ, 0x3c, !PT ;  /* 0x000000190a0a7212 */ /* 0x000fca00078e3cff */
[----:B------:R-:W-:-:S05]  /*0840*/  IMAD.IADD R14, R10, 0x1, R13 ;  /* 0x000000010a0e7824 */ /* 0x000fca00078e020d */
[----:B0-----:R-:W-:-:S05]  /*0850*/  I2FP.F32.U32 R19, R14 ;  /* 0x0000000e00137245 */ /* 0x001fca0000201000 */
[----:B------:R-:W-:-:S05]  /*0860*/  FFMA R19, R19, R16, 1.1641532182693481445e-10 ;  /* 0x2f00000013137423 */ /* 0x000fca0000000010 */
[----:B------:R-:W-:Y:S01]  /*0870*/  FSETP.GEU.AND P1, PT, R19, 0.0010000000474974513054, PT ;  /* 0x3a83126f1300780b */ /* 0x000fe20003f2e000 */
[----:B---3--:R0:W-:Y:S04]  /*0880*/  @!P2 STG.E desc[UR4][R4.64], R23 ;  /* 0x000000170400a986 */ /* 0x0081e8000c101904 */
[----:B--2---:R0:W-:Y:S01]  /*0890*/  @!P2 STG.E desc[UR4][R6.64+0x18], R17 ;  /* 0x000018110600a986 */ /* 0x0041e2000c101904 */
[----:B------:R-:W-:-:S07]  /*08a0*/  ISETP.NE.AND P2, PT, R15, 0x30, PT ;  /* 0x000000300f00780c */ /* 0x000fce0003f45270 */
[----:B------:R-:W-:Y:S06]  /*08b0*/  @P1 BRA `(.L_x_894) ;  /* 0x0000000000101947 */ /* 0x000fec0003800000 */
[----:B------:R-:W2:Y:S04]  /*08c0*/  LDG.E R19, desc[UR4][R6.64+0x1c] ;  /* 0x00001c0406137981 */ /* 0x000ea8000c1e1900 */
[----:B0-----:R-:W3:Y:S04]  /*08d0*/  LDG.E R17, desc[UR4][R4.64] ;  /* 0x0000000404117981 */ /* 0x001ee8000c1e1900 */
[----:B--2---:R1:W-:Y:S04]  /*08e0*/  STG.E desc[UR4][R4.64], R19 ;  /* 0x0000001304007986 */ /* 0x0043e8000c101904 */
[----:B---3--:R1:W-:Y:S02]  /*08f0*/  STG.E desc[UR4][R6.64+0x1c], R17 ;  /* 0x00001c1106007986 */ /* 0x0083e4000c101904 */
.L_x_894:
[----:B------:R-:W-:Y:S05]  /*0900*/  BSYNC.RECONVERGENT B0 ;  /* 0x0000000000007941 */ /* 0x000fea0003800200 */
.L_x_893:
[----:B------:R-:W-:Y:S05]  /*0910*/  @P2 BRA `(.L_x_895) ;  /* 0xfffffff8001c2947 */ /* 0x000fea000383ffff */
[----:B------:R-:W-:Y:S01]  /*0920*/  VIADD R0, R0, 0x10974f0 ;  /* 0x010974f000007836 */ /* 0x000fe20000000000 */
[----:B------:R-:W-:Y:S06]  /*0930*/  @P0 BRA `(.L_x_896) ;  /* 0xfffffff800000947 */ /* 0x000fec000383ffff */
[----:B------:R-:W-:Y:S05]  /*0940*/  EXIT ;  /* 0x000000000000794d */ /* 0x000fea0003800000 */
.L_x_897:
        /* <DEDUP_REMOVED lines=11> */
.L_x_946:


//--------------------- .text._Z21crossover_and_migratePA48_iPfS0_ --------------------------
	.section	.text._Z21crossover_and_migratePA48_iPfS0_,"ax",@progbits
	.align	128
        .global         _Z21crossover_and_migratePA48_iPfS0_
        .type           _Z21crossover_and_migratePA48_iPfS0_,@function
        .size           _Z21crossover_and_migratePA48_iPfS0_,(.L_x_947 - _Z21crossover_and_migratePA48_iPfS0_)
        .other          _Z21crossover_and_migratePA48_iPfS0_,@"STO_CUDA_ENTRY STV_DEFAULT"
_Z21crossover_and_migratePA48_iPfS0_:
.text._Z21crossover_and_migratePA48_iPfS0_:
[----:B------:R-:W0:Y:S01]  /*0000*/  LDC R1, c[0x0][0x37c] ;  /* 0x0000df00ff017b82 */ /* 0x000e220000000800 */
[----:B------:R-:W1:Y:S01]  /*0010*/  S2R R19, SR_CTAID.X ;  /* 0x0000000000137919 */ /* 0x000e620000002500 */
[----:B------:R-:W-:Y:S01]  /*0020*/  MOV R0, 0x1c0 ;  /* 0x000001c000007802 */ /* 0x000fe20000000f00 */
[----:B------:R-:W2:Y:S01]  /*0030*/  LDCU UR4, c[0x0][0x2f8] ;  /* 0x00005f00ff0477ac */ /* 0x000ea20008000800 */
[----:B0-----:R-:W-:Y:S01]  /*0040*/  VIADD R1, R1, 0xfffffff0 ;  /* 0xfffffff001017836 */ /* 0x001fe20000000000 */
[----:B------:R-:W1:Y:S03]  /*0050*/  S2R R22, SR_TID.X ;  /* 0x0000000000167919 */ /* 0x000e660000002100 */
[----:B------:R0:W3:Y:S01]  /*0060*/  LDC.64 R6, c[0x4][R0] ;  /* 0x0100000000067b82 */ /* 0x0000e20000000a00 */
[----:B------:R-:W4:Y:S01]  /*0070*/  LDCU UR5, c[0x0][0x2fc] ;  /* 0x00005f80ff0577ac */ /* 0x000f220008000800 */
[----:B------:R-:W-:-:S02]  /*0080*/  IMAD.MOV.U32 R4, RZ, RZ, 0x4 ;  /* 0x00000004ff047424 */ /* 0x000fc400078e00ff */
[----:B------:R-:W-:Y:S01]  /*0090*/  IMAD.MOV.U32 R5, RZ, RZ, RZ ;  /* 0x000000ffff057224 */ /* 0x000fe200078e00ff */
[----:B------:R-:W1:Y:S01]  /*00a0*/  LDCU UR6, c[0x0][0x360] ;  /* 0x00006c00ff0677ac */ /* 0x000e620008000800 */
[----:B--2---:R-:W-:-:S05]  /*00b0*/  IADD3 R16, P0, PT, R1, UR4, RZ ;  /* 0x0000000401107c10 */ /* 0x004fca000ff1e0ff */
[----:B----4-:R-:W-:Y:S02]  /*00c0*/  IMAD.X R2, RZ, RZ, UR5, P0 ;  /* 0x00000005ff027e24 */ /* 0x010fe400080e06ff */
[C---:B-1----:R-:W-:Y:S02]  /*00d0*/  IMAD R22, R19.reuse, UR6, R22 ;  /* 0x0000000613167c24 */ /* 0x042fe4000f8e0216 */
[----:B0-----:R-:W-:-:S07]  /*00e0*/  IMAD R19, R19, 0x3e8, RZ ;  /* 0x000003e813137824 */ /* 0x001fce00078e02ff */
[----:B------:R-:W-:-:S07]  /*00f0*/  LEPC R20, `(.L_x_898) ;  /* 0x000000001014794e */ /* 0x000fce0000000000 */
[----:B---3--:R-:W-:Y:S05]  /*0100*/  CALL.ABS.NOINC R6 ;  /* 0x0000000006007343 */ /* 0x008fea0003c00000 */
.L_x_898:
[----:B------:R-:W-:Y:S01]  /*0110*/  ISETP.NE.U32.AND P0, PT, R4, RZ, PT ;  /* 0x000000ff0400720c */ /* 0x000fe20003f05070 */
[----:B------:R-:W-:Y:S02]  /*0120*/  IMAD.MOV.U32 R26, RZ, RZ, R4 ;  /* 0x000000ffff1a7224 */ /* 0x000fe400078e0004 */
[----:B------:R-:W-:Y:S01]  /*0130*/  IMAD.MOV.U32 R27, RZ, RZ, R5 ;  /* 0x000000ffff1b7224 */ /* 0x000fe200078e0005 */
[----:B------:R-:W-:-:S13]  /*0140*/  ISETP.NE.AND.EX P0, PT, R5, RZ, PT, P0 ;  /* 0x000000ff0500720c */ /* 0x000fda0003f05300 */
[----:B------:R-:W-:Y:S05]  /*0150*/  @P0 BRA `(.L_x_899) ;  /* 0x0000000000440947 */ /* 0x000fea0003800000 */
[----:B------:R-:W-:Y:S02]  /*0160*/  MOV R0, 0x1c8 ;  /* 0x000001c800007802 */ /* 0x000fe40000000f00 */
[----:B------:R-:W-:Y:S02]  /*0170*/  CS2R R4, SRZ ;  /* 0x0000000000047805 */ /* 0x000fe4000001ff00 */
[----:B------:R0:W1:Y:S05]  /*0180*/  LDC.64 R6, c[0x4][R0] ;  /* 0x0100000000067b82 */ /* 0x00006a0000000a00 */
[----:B------:R-:W-:-:S07]  /*0190*/  LEPC R20, `(.L_x_900) ;  /* 0x000000001014794e */ /* 0x000fce0000000000 */
[----:B01----:R-:W-:Y:S05]  /*01a0*/  CALL.ABS.NOINC R6 ;  /* 0x0000000006007343 */ /* 0x003fea0003c00000 */
.L_x_900:
[----:B------:R-:W0:Y:S01]  /*01b0*/  LDC.64 R10, c[0x4][0x1a8] ;  /* 0x01006a00ff0a7b82 */ /* 0x000e220000000a00 */
[----:B------:R-:W-:Y:S01]  /*01c0*/  MOV R0, 0x1b8 ;  /* 0x000001b800007802 */ /* 0x000fe20000000f00 */
[----:B------:R-:W1:Y:S01]  /*01d0*/  LDCU.64 UR4, c[0x4][0x1b0] ;  /* 0x01003600ff0477ac */ /* 0x000e620008000a00 */
[----:B------:R-:W-:Y:S02]  /*01e0*/  IMAD.MOV.U32 R6, RZ, RZ, R16 ;  /* 0x000000ffff067224 */ /* 0x000fe400078e0010 */
[----:B------:R-:W-:-:S03]  /*01f0*/  IMAD.MOV.U32 R7, RZ, RZ, R2 ;  /* 0x000000ffff077224 */ /* 0x000fc600078e0002 */
[----:B------:R2:W3:Y:S01]  /*0200*/  LDC.64 R8, c[0x4][R0] ;  /* 0x0100000000087b82 */ /* 0x0004e20000000a00 */
[----:B-1----:R-:W-:Y:S02]  /*0210*/  IMAD.U32 R4, RZ, RZ, UR4 ;  /* 0x00000004ff047e24 */ /* 0x002fe4000f8e00ff */
[----:B------:R-:W-:Y:S01]  /*0220*/  IMAD.U32 R5, RZ, RZ, UR5 ;  /* 0x00000005ff057e24 */ /* 0x000fe2000f8e00ff */
[----:B0-----:R2:W-:Y:S06]  /*0230*/  STL.64 [R1], R10 ;  /* 0x0000000a01007387 */ /* 0x0015ec0000100a00 */
[----:B------:R-:W-:-:S07]  /*0240*/  LEPC R20, `(.L_x_901) ;  /* 0x000000001014794e */ /* 0x000fce0000000000 */
[----:B--23--:R-:W-:Y:S05]  /*0250*/  CALL.ABS.NOINC R8 ;  /* 0x0000000008007343 */ /* 0x00cfea0003c00000 */
.L_x_901:
[----:B------:R-:W-:Y:S05]  /*0260*/  BPT.TRAP 0x1 ;  /* 0x000000040000795c */ /* 0x000fea0000300000 */
.L_x_899:
[----:B------:R-:W-:Y:S01]  /*0270*/  MOV R0, 0x1c0 ;  /* 0x000001c000007802 */ /* 0x000fe20000000f00 */
[----:B------:R-:W-:Y:S02]  /*0280*/  IMAD.MOV.U32 R4, RZ, RZ, 0x8 ;  /* 0x00000008ff047424 */ /* 0x000fe400078e00ff */
[----:B------:R-:W-:Y:S01]  /*0290*/  IMAD.MOV.U32 R5, RZ, RZ, RZ ;  /* 0x000000ffff057224 */ /* 0x000fe200078e00ff */
[----:B------:R0:W1:Y:S06]  /*02a0*/  LDC.64 R6, c[0x4][R0] ;  /* 0x0100000000067b82 */ /* 0x00006c0000000a00 */
[----:B------:R-:W-:-:S07]  /*02b0*/  LEPC R20, `(.L_x_902) ;  /* 0x000000001014794e */ /* 0x000fce0000000000 */
[----:B01----:R-:W-:Y:S05]  /*02c0*/  CALL.ABS.NOINC R6 ;  /* 0x0000000006007343 */ /* 0x003fea0003c00000 */
.L_x_902:
[----:B------:R-:W-:-:S04]  /*02d0*/  ISETP.NE.U32.AND P0, PT, R4, RZ, PT ;  /* 0x000000ff0400720c */ /* 0x000fc80003f05070 */
[----:B------:R-:W-:-:S13]  /*02e0*/  ISETP.NE.AND.EX P0, PT, R5, RZ, PT, P0 ;  /* 0x000000ff0500720c */ /* 0x000fda0003f05300 */
[----:B------:R-:W-:Y:S05]  /*02f0*/  @!P0 BRA `(.L_x_903) ;  /* 0x0000005c00c88947 */ /* 0x000fea0003800000 */
[C---:B------:R-:W-:Y:S01]  /*0300*/  VIADD R0, R19.reuse, 0x3e8 ;  /* 0x000003e813007836 */ /* 0x040fe20000000000 */
[----:B------:R-:W0:Y:S01]  /*0310*/  LDC.64 R6, c[0x0][0x358] ;  /* 0x0000d600ff067b82 */ /* 0x000e220000000a00 */
[----:B------:R-:W-:Y:S01]  /*0320*/  IMAD.MOV.U32 R8, RZ, RZ, R4 ;  /* 0x000000ffff087224 */ /* 0x000fe200078e0004 */
[----:B------:R-:W-:Y:S01]  /*0330*/  CS2R R10, SRZ ;  /* 0x00000000000a7805 */ /* 0x000fe2000001ff00 */
[----:B------:R-:W-:Y:S01]  /*0340*/  IMAD.MOV.U32 R9, RZ, RZ, R5 ;  /* 0x000000ffff097224 */ /* 0x000fe200078e0005 */
[----:B------:R-:W-:-:S04]  /*0350*/  IADD3 R18, P0, PT, -R19, R0, RZ ;  /* 0x0000000013127210 */ /* 0x000fc80007f1e1ff */
[----:B------:R-:W-:Y:S02]  /*0360*/  LEA.HI.X.SX32 R17, R0, 0xffffffff, 0x1, P0 ;  /* 0xffffffff00117811 */ /* 0x000fe400000f0eff */
[----:B------:R-:W-:-:S04]  /*0370*/  ISETP.GT.U32.AND P0, PT, R18, RZ, PT ;  /* 0x000000ff1200720c */ /* 0x000fc80003f04070 */
[----:B------:R-:W-:-:S13]  /*0380*/  ISETP.GT.AND.EX P0, PT, R17, RZ, PT, P0 ;  /* 0x000000ff1100720c */ /* 0x000fda0003f04300 */
[----:B------:R-:W-:Y:S05]  /*0390*/  @!P0 BRA `(.L_x_904) ;  /* 0x0000000000888947 */ /* 0x000fea0003800000 */
[----:B0-----:R-:W-:Y:S02]  /*03a0*/  R2UR UR4, R6 ;  /* 0x00000000060472ca */ /* 0x001fe400000e0000 */
[----:B------:R-:W-:-:S13]  /*03b0*/  R2UR UR5, R7 ;  /* 0x00000000070572ca */ /* 0x000fda00000e0000 */
[----:B------:R0:W5:Y:S01]  /*03c0*/  LD.E R12, desc[UR4][R26.64] ;  /* 0x000000041a0c7980 */ /* 0x000162000c101900 */
[----:B------:R-:W-:Y:S01]  /*03d0*/  BSSY.RECONVERGENT B0, `(.L_x_904) ;  /* 0x000001e000007945 */ /* 0x000fe20003800200 */
[----:B------:R-:W-:Y:S01]  /*03e0*/  CS2R R10, SRZ ;  /* 0x00000000000a7805 */ /* 0x000fe2000001ff00 */
[----:B------:R-:W-:Y:S02]  /*03f0*/  IMAD.MOV.U32 R3, RZ, RZ, R18 ;  /* 0x000000ffff037224 */ /* 0x000fe400078e0012 */
[----:B------:R-:W-:-:S07]  /*0400*/  IMAD.MOV.U32 R0, RZ, RZ, R17 ;  /* 0x000000ffff007224 */ /* 0x000fce00078e0011 */
.L_x_905:
[----:B------:R-:W-:Y:S01]  /*0410*/  IADD3 R5, P0, PT, -R10, R3, RZ ;  /* 0x000000030a057210 */ /* 0x000fe20007f1e1ff */
[----:B------:R-:W1:Y:S01]  /*0420*/  LDCU.64 UR4, c[0x0][0x388] ;  /* 0x00007100ff0477ac */ /* 0x000e620008000a00 */
[----:B------:R-:W-:Y:S02]  /*0430*/  R2UR UR6, R6 ;  /* 0x00000000060672ca */ /* 0x000fe400000e0000 */
[----:B------:R-:W-:Y:S01]  /*0440*/  R2UR UR7, R7 ;  /* 0x00000000070772ca */ /* 0x000fe200000e0000 */
[----:B------:R-:W-:-:S05]  /*0450*/  IMAD.X R4, R0, 0x1, ~R11, P0 ;  /* 0x0000000100047824 */ /* 0x000fca00000e0e0b */
[----:B------:R-:W-:-:S05]  /*0460*/  LEA.HI R5, P0, R4, R5, RZ, 0x1 ;  /* 0x0000000504057211 */ /* 0x000fca00078108ff */
[----:B------:R-:W-:-:S05]  /*0470*/  IMAD.X R4, RZ, RZ, R4, P0 ;  /* 0x000000ffff047224 */ /* 0x000fca00000e0604 */
[--C-:B------:R-:W-:Y:S02]  /*0480*/  SHF.R.S64 R5, R5, 0x1, R4.reuse ;  /* 0x0000000105057819 */ /* 0x100fe40000001004 */
[----:B------:R-:W-:Y:S02]  /*0490*/  SHF.R.S32.HI R4, RZ, 0x1, R4 ;  /* 0x00000001ff047819 */ /* 0x000fe40000011404 */
[----:B------:R-:W-:-:S05]  /*04a0*/  IADD3 R20, P0, PT, R10, R5, RZ ;  /* 0x000000050a147210 */ /* 0x000fca0007f1e0ff */
[----:B------:R-:W-:Y:S01]  /*04b0*/  IMAD.X R15, R11, 0x1, R4, P0 ;  /* 0x000000010b0f7824 */ /* 0x000fe200000e0604 */
[----:B------:R-:W-:-:S05]  /*04c0*/  IADD3 R5, P0, PT, R19, R20, RZ ;  /* 0x0000001413057210 */ /* 0x000fca0007f1e0ff */
[----:B------:R-:W-:Y:S01]  /*04d0*/  IMAD.X R14, RZ, RZ, R15, P0 ;  /* 0x000000ffff0e7224 */ /* 0x000fe200000e060f */
[----:B-1----:R-:W-:-:S04]  /*04e0*/  LEA R4, P0, R5, UR4, 0x2 ;  /* 0x0000000405047c11 */ /* 0x002fc8000f8010ff */
        /* <DEDUP_REMOVED lines=13> */
.L_x_904:
[----:B0-----:R-:W-:Y:S01]  /*05c0*/  R2UR UR4, R6 ;  /* 0x00000000060472ca */ /* 0x001fe200000e0000 */
[----:B------:R-:W-:Y:S01]  /*05d0*/  IMAD.MOV.U32 R4, RZ, RZ, R8 ;  /* 0x000000ffff047224 */ /* 0x000fe200078e0008 */
[----:B------:R-:W-:Y:S01]  /*05e0*/  R2UR UR5, R7 ;  /* 0x00000000070572ca */ /* 0x000fe200000e0000 */
[----:B------:R-:W-:Y:S01]  /*05f0*/  IMAD.MOV.U32 R5, RZ, RZ, R9 ;  /* 0x000000ffff057224 */ /* 0x000fe200078e0009 */
[----:B------:R-:W-:-:S04]  /*0600*/  MOV R24, 0x1c8 ;  /* 0x000001c800187802 */ /* 0x000fc80000000f00 */
[----:B------:R0:W1:Y:S07]  /*0610*/  LDC.64 R6, c[0x4][R24] ;  /* 0x0100000018067b82 */ /* 0x00006e0000000a00 */
[----:B------:R0:W-:Y:S02]  /*0620*/  ST.E.64 desc[UR4][R8.64], R10 ;  /* 0x0000000a08007985 */ /* 0x0001e4000c101b04 */
[----:B------:R-:W-:-:S07]  /*0630*/  LEPC R20, `(.L_x_906) ;  /* 0x000000001014794e */ /* 0x000fce0000000000 */
[----:B01----:R-:W-:Y:S05]  /*0640*/  CALL.ABS.NOINC R6 ;  /* 0x0000000006007343 */ /* 0x003fea0003c00000 */
.L_x_906:
[----:B------:R0:W1:Y:S01]  /*0650*/  LDC.64 R6, c[0x4][R24] ;  /* 0x0100000018067b82 */ /* 0x0000620000000a00 */
[----:B------:R-:W-:Y:S02]  /*0660*/  IMAD.MOV.U32 R4, RZ, RZ, R26 ;  /* 0x000000ffff047224 */ /* 0x000fe400078e001a */
[----:B------:R-:W-:-:S07]  /*0670*/  IMAD.MOV.U32 R5, RZ, RZ, R27 ;  /* 0x000000ffff057224 */ /* 0x000fce00078e001b */
[----:B------:R-:W-:-:S07]  /*0680*/  LEPC R20, `(.L_x_907) ;  /* 0x000000001014794e */ /* 0x000fce0000000000 */
[----:B01----:R-:W-:Y:S05]  /*0690*/  CALL.ABS.NOINC R6 ;  /* 0x0000000006007343 */ /* 0x003fea0003c00000 */
.L_x_907:
[----:B------:R-:W-:Y:S01]  /*06a0*/  MOV R0, 0x1c0 ;  /* 0x000001c000007802 */ /* 0x000fe20000000f00 */
[----:B------:R-:W-:Y:S01]  /*06b0*/  IMAD.MOV.U32 R4, RZ, RZ, 0x4 ;  /* 0x00000004ff047424 */ /* 0x000fe200078e00ff */
[----:B------:R-:W-:Y:S01]  /*06c0*/  SHF.R.S32.HI R23, RZ, 0x1f, R19 ;  /* 0x0000001fff177819 */ /* 0x000fe20000011413 */
[----:B------:R-:W-:Y:S01]  /*06d0*/  IMAD.MOV.U32 R5, RZ, RZ, RZ ;  /* 0x000000ffff057224 */ /* 0x000fe200078e00ff */
[----:B------:R0:W1:Y:S06]  /*06e0*/  LDC.64 R6, c[0x4][R0] ;  /* 0x0100000000067b82 */ /* 0x00006c0000000a00 */
[----:B------:R-:W-:-:S07]  /*06f0*/  LEPC R20, `(.L_x_908) ;  /* 0x000000001014794e */ /* 0x000fce0000000000 */
[----:B01----:R-:W-:Y:S05]  /*0700*/  CALL.ABS.NOINC R6 ;  /* 0x0000000006007343 */ /* 0x003fea0003c00000 */
.L_x_908:
[----:B------:R-:W-:Y:S01]  /*0710*/  ISETP.NE.U32.AND P0, PT, R4, RZ, PT ;  /* 0x000000ff0400720c */ /* 0x000fe20003f05070 */
[----:B------:R-:W-:Y:S02]  /*0720*/  IMAD.MOV.U32 R26, RZ, RZ, R4 ;  /* 0x000000ffff1a7224 */ /* 0x000fe400078e0004 */
[----:B------:R-:W-:Y:S01]  /*0730*/  IMAD.MOV.U32 R27, RZ, RZ, R5 ;  /* 0x000000ffff1b7224 */ /* 0x000fe200078e0005 */
[----:B------:R-:W-:-:S13]  /*0740*/  ISETP.NE.AND.EX P0, PT, R5, RZ, PT, P0 ;  /* 0x000000ff0500720c */ /* 0x000fda0003f05300 */
[----:B------:R-:W-:Y:S05]  /*0750*/  @P0 BRA `(.L_x_909) ;  /* 0x0000000000400947 */ /* 0x000fea0003800000 */
[----:B------:R-:W0:Y:S01]  /*0760*/  LDC.64 R24, c[0x4][R24] ;  /* 0x0100000018187b82 */ /* 0x000e220000000a00 */
[----:B------:R-:W-:-:S07]  /*0770*/  CS2R R4, SRZ ;  /* 0x0000000000047805 */ /* 0x000fce000001ff00 */
[----:B------:R-:W-:-:S07]  /*0780*/  LEPC R20, `(.L_x_910) ;  /* 0x000000001014794e */ /* 0x000fce0000000000 */
[----:B0-----:R-:W-:Y:S05]  /*0790*/  CALL.ABS.NOINC R24 ;  /* 0x0000000018007343 */ /* 0x001fea0003c00000 */
.L_x_910:
[----:B------:R-:W0:Y:S01]  /*07a0*/  LDC.64 R10, c[0x4][0x1a8] ;  /* 0x01006a00ff0a7b82 */ /* 0x000e220000000a00 */
[----:B------:R-:W-:Y:S01]  /*07b0*/  MOV R8, 0x1b8 ;  /* 0x000001b800087802 */ /* 0x000fe20000000f00 */
[----:B------:R-:W1:Y:S01]  /*07c0*/  LDCU.64 UR4, c[0x4][0x1b0] ;  /* 0x01003600ff0477ac */ /* 0x000e620008000a00 */
[----:B------:R-:W-:Y:S02]  /*07d0*/  IMAD.MOV.U32 R6, RZ, RZ, R16 ;  /* 0x000000ffff067224 */ /* 0x000fe400078e0010 */
[----:B------:R-:W-:-:S03]  /*07e0*/  IMAD.MOV.U32 R7, RZ, RZ, R2 ;  /* 0x000000ffff077224 */ /* 0x000fc600078e0002 */
[----:B------:R-:W2:Y:S01]  /*07f0*/  LDC.64 R8, c[0x4][R8] ;  /* 0x0100000008087b82 */ /* 0x000ea20000000a00 */
[----:B-1----:R-:W-:Y:S02]  /*0800*/  IMAD.U32 R4, RZ, RZ, UR4 ;  /* 0x00000004ff047e24 */ /* 0x002fe4000f8e00ff */
[----:B------:R-:W-:Y:S01]  /*0810*/  IMAD.U32 R5, RZ, RZ, UR5 ;  /* 0x00000005ff057e24 */ /* 0x000fe2000f8e00ff */
[----:B0-----:R0:W-:Y:S06]  /*0820*/  STL.64 [R1], R10 ;  /* 0x0000000a01007387 */ /* 0x0011ec0000100a00 */
[----:B------:R-:W-:-:S07]  /*0830*/  LEPC R20, `(.L_x_911) ;  /* 0x000000001014794e */ /* 0x000fce0000000000 */
[----:B0-2---:R-:W-:Y:S05]  /*0840*/  CALL.ABS.NOINC R8 ;  /* 0x0000000008007343 */ /* 0x005fea0003c00000 */
.L_x_911:
[----:B------:R-:W-:Y:S05]  /*0850*/  BPT.TRAP 0x1 ;  /* 0x000000040000795c */ /* 0x000fea0000300000 */
.L_x_909:
[----:B------:R-:W-:Y:S01]  /*0860*/  MOV R0, 0x1c0 ;  /* 0x000001c000007802 */ /* 0x000fe20000000f00 */
[----:B------:R-:W-:Y:S02]  /*0870*/  IMAD.MOV.U32 R4, RZ, RZ, 0x8 ;  /* 0x00000008ff047424 */ /* 0x000fe400078e00ff */
[----:B------:R-:W-:Y:S01]  /*0880*/  IMAD.MOV.U32 R5, RZ, RZ, RZ ;  /* 0x000000ffff057224 */ /* 0x000fe200078e00ff */
[----:B------:R0:W1:Y:S06]  /*0890*/  LDC.64 R6, c[0x4][R0] ;  /* 0x0100000000067b82 */ /* 0x00006c0000000a00 */
[----:B------:R-:W-:-:S07]  /*08a0*/  LEPC R20, `(.L_x_912) ;  /* 0x000000001014794e */ /* 0x000fce0000000000 */
[----:B01----:R-:W-:Y:S05]  /*08b0*/  CALL.ABS.NOINC R6 ;  /* 0x0000000006007343 */ /* 0x003fea0003c00000 */
.L_x_912:
[----:B------:R-:W-:-:S04]  /*08c0*/  ISETP.NE.U32.AND P0, PT, R4, RZ, PT ;  /* 0x000000ff0400720c */ /* 0x000fc80003f05070 */
[----:B------:R-:W-:-:S13]  /*08d0*/  ISETP.NE.AND.EX P0, PT, R5, RZ, PT, P0 ;  /* 0x000000ff0500720c */ /* 0x000fda0003f05300 */
[----:B------:R-:W-:Y:S05]  /*08e0*/  @!P0 BRA `(.L_x_913) ;  /* 0x0000005800088947 */ /* 0x000fea0003800000 */
[----:B------:R-:W0:Y:S01]  /*08f0*/  LDC.64 R12, c[0x0][0x380] ;  /* 0x0000e000ff0c7b82 */ /* 0x000e220000000a00 */
[----:B------:R-:W-:Y:S01]  /*0900*/  ISETP.GT.U32.AND P0, PT, R18, RZ, PT ;  /* 0x000000ff1200720c */ /* 0x000fe20003f04070 */
[----:B------:R-:W-:Y:S01]  /*0910*/  IMAD.MOV.U32 R8, RZ, RZ, R4 ;  /* 0x000000ffff087224 */ /* 0x000fe200078e0004 */
[----:B------:R-:W-:Y:S01]  /*0920*/  CS2R R10, SRZ ;  /* 0x00000000000a7805 */ /* 0x000fe2000001ff00 */
[----:B------:R-:W-:Y:S01]  /*0930*/  IMAD.MOV.U32 R9, RZ, RZ, R5 ;  /* 0x000000ffff097224 */ /* 0x000fe200078e0005 */
[----:B------:R-:W-:-:S03]  /*0940*/  ISETP.GT.AND.EX P0, PT, R17, RZ, PT, P0 ;  /* 0x000000ff1100720c */ /* 0x000fc60003f04300 */
[----:B------:R-:W1:Y:S10]  /*0950*/  LDC.64 R24, c[0x0][0x358] ;  /* 0x0000d600ff187b82 */ /* 0x000e740000000a00 */
[----:B------:R-:W-:Y:S05]  /*0960*/  @!P0 BRA `(.L_x_914) ;  /* 0x0000000000808947 */ /* 0x000fea0003800000 */
[----:B-1----:R-:W-:Y:S02]  /*0970*/  R2UR UR4, R24 ;  /* 0x00000000180472ca */ /* 0x002fe400000e0000 */
[----:B------:R-:W-:-:S13]  /*0980*/  R2UR UR5, R25 ;  /* 0x00000000190572ca */ /* 0x000fda00000e0000 */
[----:B------:R1:W5:Y:S01]  /*0990*/  LD.E R0, desc[UR4][R26.64] ;  /* 0x000000041a007980 */ /* 0x000362000c101900 */
[----:B------:R-:W-:Y:S01]  /*09a0*/  BSSY.RECONVERGENT B0, `(.L_x_914) ;  /* 0x000001c000007945 */ /* 0x000fe20003800200 */
[----:B------:R-:W-:-:S07]  /*09b0*/  CS2R R10, SRZ ;  /* 0x00000000000a7805 */ /* 0x000fce000001ff00 */
.L_x_915:
[----:B------:R-:W-:Y:S01]  /*09c0*/  IADD3 R3, P0, PT, R18, -R10, RZ ;  /* 0x8000000a12037210 */ /* 0x000fe20007f1e0ff */
[----:B------:R-:W2:Y:S01]  /*09d0*/  LDCU.64 UR4, c[0x0][0x388] ;  /* 0x00007100ff0477ac */ /* 0x000ea20008000a00 */
        /* <DEDUP_REMOVED lines=11> */
[----:B--2---:R-:W-:-:S04]  /*0a90*/  LEA R2, P0, R3, UR4, 0x2 ;  /* 0x0000000403027c11 */ /* 0x004fc8000f8010ff */
        /* <DEDUP_REMOVED lines=13> */
.L_x_914:
[----:B-1----:R-:W-:Y:S01]  /*0b70*/  R2UR UR4, R24 ;  /* 0x00000000180472ca */ /* 0x002fe200000e0000 */
[----:B------:R-:W1:Y:S01]  /*0b80*/  LDC.64 R16, c[0x0][0x390] ;  /* 0x0000e400ff107b82 */ /* 0x000e620000000a00 */
[----:B------:R-:W-:Y:S01]  /*0b90*/  R2UR UR5, R25 ;  /* 0x00000000190572ca */ /* 0x000fe200000e0000 */
[----:B0-----:R-:W-:Y:S01]  /*0ba0*/  IMAD.WIDE.U32 R18, R19, 0xc0, R12 ;  /* 0x000000c013127825 */ /* 0x001fe200078e000c */
[----:B------:R-:W-:-:S03]  /*0bb0*/  MOV R2, 0x1c8 ;  /* 0x000001c800027802 */ /* 0x000fc60000000f00 */
[----:B------:R-:W-:Y:S02]  /*0bc0*/  IMAD R23, R23, 0xc0, RZ ;  /* 0x000000c017177824 */ /* 0x000fe400078e02ff */
[----:B------:R0:W2:Y:S01]  /*0bd0*/  LDC.64 R6, c[0x4][R2] ;  /* 0x0100000002067b82 */ /* 0x0000a20000000a00 */
[----:B------:R-:W-:Y:S02]  /*0be0*/  IMAD.MOV.U32 R4, RZ, RZ, R8 ;  /* 0x000000ffff047224 */ /* 0x000fe400078e0008 */
[----:B------:R-:W-:Y:S02]  /*0bf0*/  IMAD.IADD R19, R19, 0x1, R23 ;  /* 0x0000000113137824 */ /* 0x000fe400078e0217 */
[----:B------:R-:W-:Y:S01]  /*0c00*/  IMAD.MOV.U32 R5, RZ, RZ, R9 ;  /* 0x000000ffff057224 */ /* 0x000fe200078e0009 */
[----:B------:R0:W-:Y:S02]  /*0c10*/  ST.E.64 desc[UR4][R8.64], R10 ;  /* 0x0000000a08007985 */ /* 0x0001e4000c101b04 */
[----:B01----:R-:W-:-:S07]  /*0c20*/  IMAD.WIDE R16, R22, 0xc0, R16 ;  /* 0x000000c016107825 */ /* 0x003fce00078e0210 */
[----:B------:R-:W-:-:S07]  /*0c30*/  LEPC R20, `(.L_x_916) ;  /* 0x000000001014794e */ /* 0x000fce0000000000 */
[----:B--2---:R-:W-:Y:S05]  /*0c40*/  CALL.ABS.NOINC R6 ;  /* 0x0000000006007343 */ /* 0x004fea0003c00000 */
.L_x_916:
[----:B------:R-:W0:Y:S01]  /*0c50*/  LDC.64 R2, c[0x4][R2] ;  /* 0x0100000002027b82 */ /* 0x000e220000000a00 */
[----:B------:R-:W-:Y:S02]  /*0c60*/  IMAD.MOV.U32 R4, RZ, RZ, R26 ;  /* 0x000000ffff047224 */ /* 0x000fe400078e001a */
[----:B------:R-:W-:Y:S02]  /*0c70*/  IMAD.MOV.U32 R5, RZ, RZ, R27 ;  /* 0x000000ffff057224 */ /* 0x000fe400078e001b */
[----:B------:R-:W-:-:S07]  /*0c80*/  VIADD R23, R1, 0x8 ;  /* 0x0000000801177836 */ /* 0x000fce0000000000 */
[----:B------:R-:W-:-:S07]  /*0c90*/  LEPC R20, `(.L_x_917) ;  /* 0x000000001014794e */ /* 0x000fce0000000000 */
[----:B0-----:R-:W-:Y:S05]  /*0ca0*/  CALL.ABS.NOINC R2 ;  /* 0x0000000002007343 */ /* 0x001fea0003c00000 */
.L_x_917:
[----:B------:R-:W-:Y:S02]  /*0cb0*/  R2UR UR4, R24 ;  /* 0x00000000180472ca */ /* 0x000fe400000e0000 */
[----:B------:R-:W-:-:S13]  /*0cc0*/  R2UR UR5, R25 ;  /* 0x00000000190572ca */ /* 0x000fda00000e0000 */
[----:B------:R-:W2:Y:S01]  /*0cd0*/  LDG.E R7, desc[UR4][R18.64] ;  /* 0x0000000412077981 */ /* 0x000ea2000c1e1900 */
[----:B------:R-:W-:Y:S02]  /*0ce0*/  R2UR UR6, R24 ;  /* 0x00000000180672ca */ /* 0x000fe400000e0000 */
[----:B------:R-:W-:Y:S01]  /*0cf0*/  R2UR UR7, R25 ;  /* 0x00000000190772ca */ /* 0x000fe200000e0000 */
[----:B------:R-:W-:Y:S01]  /*0d00*/  STL.64 [R1+0x8], RZ ;  /* 0x000008ff01007387 */ /* 0x000fe20000100a00 */
[----:B--2---:R-:W-:-:S03]  /*0d10*/  SHF.R.S32.HI R0, RZ, 0x1f, R7 ;  /* 0x0000001fff007819 */ /* 0x004fc60000011407 */
[----:B------:R0:W-:Y:S01]  /*0d20*/  STG.E desc[UR4][R16.64], R7 ;  /* 0x0000000710007986 */ /* 0x0001e2000c101904 */
[----:B------:R-:W-:-:S07]  /*0d30*/  LEA.HI R0, R0, R7, RZ, 0x5 ;  /* 0x0000000700007211 */ /* 0x000fce00078f28ff */
[----:B------:R-:W2:Y:S01]  /*0d40*/  LDG.E R9, desc[UR6][R18.64+0x4] ;  /* 0x0000040612097981 */ /* 0x000ea2000c1e1900 */
[----:B------:R-:W-:-:S05]  /*0d50*/  SHF.R.S32.HI R0, RZ, 0x5, R0 ;  /* 0x00000005ff007819 */ /* 0x000fca0000011400 */
[----:B------:R-:W-:-:S05]  /*0d60*/  IMAD R6, R0, 0x4, R23 ;  /* 0x0000000400067824 */ /* 0x000fca00078e0217 */
[----:B------:R-:W0:Y:S01]  /*0d70*/  LDL R5, [R6] ;  /* 0x0000000006057983 */ /* 0x000e220000100800 */
[----:B------:R-:W-:Y:S01]  /*0d80*/  IMAD.MOV.U32 R0, RZ, RZ, 0x1 ;  /* 0x00000001ff007424 */ /* 0x000fe200078e00ff */
[----:B--2---:R-:W-:Y:S02]  /*0d90*/  SHF.R.S32.HI R2, RZ, 0x1f, R9 ;  /* 0x0000001fff027819 */ /* 0x004fe40000011409 */
[----:B------:R1:W-:Y:S02]  /*0da0*/  STG.E desc[UR4][R16.64+0x4], R9 ;  /* 0x0000040910007986 */ /* 0x0003e4000c101904 */
[----:B------:R-:W-:Y:S02]  /*0db0*/  LEA.HI R4, R2, R9, RZ, 0x5 ;  /* 0x0000000902047211 */ /* 0x000fe400078f28ff */
[----:B------:R-:W2:Y:S01]  /*0dc0*/  LDG.E R3, desc[UR6][R18.64+0x8] ;  /* 0x0000080612037981 */ /* 0x000ea2000c1e1900 */
[----:B------:R-:W-:Y:S02]  /*0dd0*/  SHF.L.W.U32 R2, R0, R7, RZ ;  /* 0x0000000700027219 */ /* 0x000fe40000000eff */
[----:B------:R-:W-:-:S02]  /*0de0*/  SHF.R.S32.HI R4, RZ, 0x5, R4 ;  /* 0x00000005ff047819 */ /* 0x000fc40000011404 */
[----:B0-----:R-:W-:-:S03]  /*0df0*/  LOP3.LUT R7, R2, R5, RZ, 0xfc, !PT ;  /* 0x0000000502077212 */ /* 0x001fc600078efcff */
[----:B------:R-:W-:Y:S02]  /*0e00*/  IMAD R4, R4, 0x4, R23 ;  /* 0x0000000404047824 */ /* 0x000fe400078e0217 */
[----:B------:R-:W-:Y:S04]  /*0e10*/  STL [R6], R7 ;  /* 0x0000000706007387 */ /* 0x000fe80000100800 */
[----:B------:R-:W3:Y:S01]  /*0e20*/  LDL R2, [R4] ;  /* 0x0000000004027983 */ /* 0x000ee20000100800 */
[----:B-1----:R-:W-:Y:S02]  /*0e30*/  SHF.L.W.U32 R9, R0, R9, RZ ;  /* 0x0000000900097219 */ /* 0x002fe40000000eff */
[----:B--2---:R-:W-:Y:S01]  /*0e40*/  SHF.R.S32.HI R8, RZ, 0x1f, R3 ;  /* 0x0000001fff087819 */ /* 0x004fe20000011403 */
[----:B------:R0:W-:Y:S03]  /*0e50*/  STG.E desc[UR4][R16.64+0x8], R3 ;  /* 0x0000080310007986 */ /* 0x0001e6000c101904 */
[----:B------:R-:W-:Y:S01]  /*0e60*/  LEA.HI R8, R8, R3, RZ, 0x5 ;  /* 0x0000000308087211 */ /* 0x000fe200078f28ff */
[----:B------:R-:W2:Y:S03]  /*0e70*/  LDG.E R5, desc[UR6][R18.64+0xc] ;  /* 0x00000c0612057981 */ /* 0x000ea6000c1e1900 */
[----:B------:R-:W-:-:S05]  /*0e80*/  SHF.R.S32.HI R8, RZ, 0x5, R8 ;  /* 0x00000005ff087819 */ /* 0x000fca0000011408 */
[----:B------:R-:W-:Y:S01]  /*0e90*/  IMAD R8, R8, 0x4, R23 ;  /* 0x0000000408087824 */ /* 0x000fe200078e0217 */
[----:B---3--:R-:W-:-:S05]  /*0ea0*/  LOP3.LUT R9, R9, R2, RZ, 0xfc, !PT ;  /* 0x0000000209097212 */ /* 0x008fca00078efcff */
[----:B------:R-:W-:Y:S04]  /*0eb0*/  STL [R4], R9 ;  /* 0x0000000904007387 */ /* 0x000fe80000100800 */
[----:B------:R-:W3:Y:S01]  /*0ec0*/  LDL R2, [R8] ;  /* 0x0000000008027983 */ /* 0x000ee20000100800 */
[----:B0-----:R-:W-:Y:S02]  /*0ed0*/  SHF.L.W.U32 R3, R0, R3, RZ ;  /* 0x0000000300037219 */ /* 0x001fe40000000eff */
        /* <DEDUP_REMOVED lines=197> */
[----:B------:R1:W-:Y:S04]  /*1b30*/  STL [R6], R5 ;  /* 0x0000000506007387 */ /* 0x0003e80000100800 */
[----:B------:R-:W3:Y:S01]  /*1b40*/  LDL R2, [R4] ;  /* 0x0000000004027983 */ /* 0x000ee20000100800 */
[----:B0-----:R-:W-:Y:S02]  /*1b50*/  SHF.L.W.U32 R7, R0, R7, RZ ;  /* 0x0000000700077219 */ /* 0x001fe40000000eff */
[----:B--2---:R-:W-:Y:S01]  /*1b60*/  SHF.R.S32.HI R8, RZ, 0x1f, R3 ;  /* 0x0000001fff087819 */ /* 0x004fe20000011403 */
[----:B------:R-:W-:Y:S03]  /*1b70*/  STG.E desc[UR4][R16.64+0x5c], R3 ;  /* 0x00005c0310007986 */ /* 0x000fe6000c101904 */
[----:B------:R-:W-:Y:S01]  /*1b80*/  LEA.HI R8, R8, R3, RZ, 0x5 ;  /* 0x0000000308087211 */ /* 0x000fe200078f28ff */
[----:B------:R-:W2:Y:S03]  /*1b90*/  LDG.E R9, desc[UR6][R18.64] ;  /* 0x0000000612097981 */ /* 0x000ea6000c1e1900 */
[----:B------:R-:W-:-:S05]  /*1ba0*/  SHF.R.S32.HI R8, RZ, 0x5, R8 ;  /* 0x00000005ff087819 */ /* 0x000fca0000011408 */
[----:B------:R-:W-:Y:S01]  /*1bb0*/  IMAD R8, R8, 0x4, R23 ;  /* 0x0000000408087824 */ /* 0x000fe200078e0217 */
[----:B---3--:R-:W-:-:S05]  /*1bc0*/  LOP3.LUT R7, R7, R2, RZ, 0xfc, !PT ;  /* 0x0000000207077212 */ /* 0x008fca00078efcff */
[----:B------:R0:W-:Y:S04]  /*1bd0*/  STL [R4], R7 ;  /* 0x0000000704007387 */ /* 0x0001e80000100800 */
[----:B-1----:R-:W3:Y:S01]  /*1be0*/  LDL R5, [R8] ;  /* 0x0000000008057983 */ /* 0x002ee20000100800 */
[----:B------:R-:W-:Y:S02]  /*1bf0*/  SHF.L.W.U32 R0, R0, R3, RZ ;  /* 0x0000000300007219 */ /* 0x000fe40000000eff */
[----:B--2---:R-:W-:-:S04]  /*1c00*/  SHF.R.S32.HI R2, RZ, 0x1f, R9 ;  /* 0x0000001fff027819 */ /* 0x004fc80000011409 */
[----:B------:R-:W-:-:S04]  /*1c10*/  LEA.HI R2, R2, R9, RZ, 0x5 ;  /* 0x0000000902027211 */ /* 0x000fc800078f28ff */
[----:B------:R-:W-:-:S05]  /*1c20*/  SHF.R.S32.HI R2, RZ, 0x5, R2 ;  /* 0x00000005ff027819 */ /* 0x000fca0000011402 */
[----:B------:R-:W-:Y:S01]  /*1c30*/  IMAD R2, R2, 0x4, R23 ;  /* 0x0000000402027824 */ /* 0x000fe200078e0217 */
[----:B---3--:R-:W-:-:S05]  /*1c40*/  LOP3.LUT R5, R0, R5, RZ, 0xfc, !PT ;  /* 0x0000000500057212 */ /* 0x008fca00078efcff */
[----:B------:R1:W-:Y:S04]  /*1c50*/  STL [R8], R5 ;  /* 0x0000000508007387 */ /* 0x0003e80000100800 */
[----:B------:R-:W2:Y:S02]  /*1c60*/  LDL R2, [R2] ;  /* 0x0000000002027983 */ /* 0x000ea40000100800 */
[----:B--2---:R-:W-:-:S04]  /*1c70*/  SHF.R.W.U32.HI R0, RZ, R9, R2 ;  /* 0x00000009ff007219 */ /* 0x004fc80000011e02 */
[----:B------:R-:W-:-:S04]  /*1c80*/  LOP3.LUT R0, R0, 0x1, RZ, 0xc0, !PT ;  /* 0x0000000100007812 */ /* 0x000fc800078ec0ff */
[----:B------:R-:W-:-:S13]  /*1c90*/  ISETP.NE.U32.AND P1, PT, R0, 0x1, PT ;  /* 0x000000010000780c */ /* 0x000fda0003f25070 */
[----:B------:R-:W-:Y:S02]  /*1ca0*/  @P1 R2UR UR4, R24 ;  /* 0x00000000180412ca */ /* 0x000fe400000e0000 */
[----:B------:R-:W-:-:S13]  /*1cb0*/  @P1 R2UR UR5, R25 ;  /* 0x00000000190512ca */ /* 0x000fda00000e0000 */
[----:B------:R-:W-:Y:S04]  /*1cc0*/  @P1 STG.E desc[UR4][R16.64+0x60], R9 ;  /* 0x0000600910001986 */ /* 0x000fe8000c101904 */
[----:B0-----:R-:W2:Y:S02]  /*1cd0*/  LDG.E R7, desc[UR6][R18.64+0x4] ;  /* 0x0000040612077981 */ /* 0x001ea4000c1e1900 */
[----:B--2---:R-:W-:-:S04]  /*1ce0*/  SHF.R.S32.HI R0, RZ, 0x1f, R7 ;  /* 0x0000001fff007819 */ /* 0x004fc80000011407 */
[----:B------:R-:W-:-:S04]  /*1cf0*/  LEA.HI R0, R0, R7, RZ, 0x5 ;  /* 0x0000000700007211 */ /* 0x000fc800078f28ff */
[----:B------:R-:W-:-:S05]  /*1d00*/  SHF.R.S32.HI R0, RZ, 0x5, R0 ;  /* 0x00000005ff007819 */ /* 0x000fca0000011400 */
[----:B------:R-:W-:-:S06]  /*1d10*/  IMAD R2, R0, 0x4, R23 ;  /* 0x0000000400027824 */ /* 0x000fcc00078e0217 */
[----:B------:R-:W2:Y:S02]  /*1d20*/  LDL R2, [R2] ;  /* 0x0000000002027983 */ /* 0x000ea40000100800 */
[----:B--2---:R-:W-:-:S04]  /*1d30*/  SHF.R.W.U32.HI R0, RZ, R7, R2 ;  /* 0x00000007ff007219 */ /* 0x004fc80000011e02 */
[----:B------:R-:W-:-:S04]  /*1d40*/  LOP3.LUT R0, R0, 0x1, RZ, 0xc0, !PT ;  /* 0x0000000100007812 */ /* 0x000fc800078ec0ff */
[----:B------:R-:W-:Y:S02]  /*1d50*/  ISETP.NE.U32.AND P0, PT, R0, 0x1, PT ;  /* 0x000000010000780c */ /* 0x000fe40003f05070 */
[----:B------:R-:W-:-:S05]  /*1d60*/  IADD3 R0, P2, PT, R16, 0x60, RZ ;  /* 0x0000006010007810 */ /* 0x000fca0007f5e0ff */
[----:B------:R-:W-:Y:S01]  /*1d70*/  IMAD.X R3, RZ, RZ, R17, P2 ;  /* 0x000000ffff037224 */ /* 0x000fe200010e0611 */
[----:B------:R-:W-:-:S05]  /*1d80*/  @P1 IADD3 R0, P2, PT, R16, 0x64, RZ ;  /* 0x0000006410001810 */ /* 0x000fca0007f5e0ff */
[----:B------:R-:W-:Y:S01]  /*1d90*/  @P0 R2UR UR4, R24 ;  /* 0x00000000180402ca */ /* 0x000fe200000e0000 */
[----:B------:R-:W-:Y:S01]  /*1da0*/  @P1 IMAD.X R3, RZ, RZ, R17, P2 ;  /* 0x000000ffff031224 */ /* 0x000fe200010e0611 */
[----:B------:R-:W-:Y:S01]  /*1db0*/  @P0 R2UR UR5, R25 ;  /* 0x00000000190502ca */ /* 0x000fe200000e0000 */
[----:B------:R-:W-:-:S12]  /*1dc0*/  @P0 IMAD.MOV.U32 R2, RZ, RZ, R0 ;  /* 0x000000ffff020224 */ /* 0x000fd800078e0000 */
[----:B------:R0:W-:Y:S04]  /*1dd0*/  @P0 STG.E desc[UR4][R2.64], R7 ;  /* 0x0000000702000986 */ /* 0x0001e8000c101904 */
[----:B-1----:R-:W2:Y:S02]  /*1de0*/  LDG.E R5, desc[UR6][R18.64+0x8] ;  /* 0x0000080612057981 */ /* 0x002ea4000c1e1900 */
        /* <DEDUP_REMOVED lines=8> */
[----:B------:R-:W-:-:S05]  /*1e70*/  @P0 IADD3 R6, P2, PT, R0, 0x4, RZ ;  /* 0x0000000400060810 */ /* 0x000fca0007f5e0ff */
[----:B0-----:R-:W-:Y:S02]  /*1e80*/  @P0 IMAD.X R2, RZ, RZ, R3, P2 ;  /* 0x000000ffff020224 */ /* 0x001fe400010e0603 */
[----:B------:R-:W-:Y:S02]  /*1e90*/  @P0 IMAD.MOV.U32 R0, RZ, RZ, R6 ;  /* 0x000000ffff000224 */ /* 0x000fe400078e0006 */
[----:B------:R-:W-:Y:S02]  /*1ea0*/  @P0 IMAD.MOV.U32 R3, RZ, RZ, R2 ;  /* 0x000000ffff030224 */ /* 0x000fe400078e0002 */
[----:B------:R-:W-:Y:S01]  /*1eb0*/  @P1 R2UR UR4, R24 ;  /* 0x00000000180412ca */ /* 0x000fe200000e0000 */
[----:B------:R-:W-:Y:S01]  /*1ec0*/  @P1 IMAD.MOV.U32 R2, RZ, RZ, R0 ;  /* 0x000000ffff021224 */ /* 0x000fe200078e0000 */
[----:B------:R-:W-:-:S13]  /*1ed0*/  @P1 R2UR UR5, R25 ;  /* 0x00000000190512ca */ /* 0x000fda00000e0000 */
[----:B------:R0:W-:Y:S04]  /*1ee0*/  @P1 STG.E desc[UR4][R2.64], R5 ;  /* 0x0000000502001986 */ /* 0x0001e8000c101904 */
[----:B------:R-:W2:Y:S02]  /*1ef0*/  LDG.E R7, desc[UR6][R18.64+0xc] ;  /* 0x00000c0612077981 */ /* 0x000ea4000c1e1900 */
        /* <DEDUP_REMOVED lines=753> */
[----:B--2---:R-:W-:Y:S02]  /*4e10*/  SHF.R.W.U32.HI R6, RZ, R19, R4 ;  /* 0x00000013ff067219 */ /* 0x004fe40000011e04 */
[----:B0-----:R-:W0:Y:S02]  /*4e20*/  LDC.64 R4, c[0x0][0x380] ;  /* 0x0000e000ff047b82 */ /* 0x001e240000000a00 */
[----:B------:R-:W-:-:S04]  /*4e30*/  LOP3.LUT R6, R6, 0x1, RZ, 0xc0, !PT ;  /* 0x0000000106067812 */ /* 0x000fc800078ec0ff */
[----:B------:R-:W-:Y:S02]  /*4e40*/  ISETP.NE.U32.AND P0, PT, R6, 0x1, PT ;  /* 0x000000010600780c */ /* 0x000fe40003f05070 */
[----:B------:R-:W-:-:S05]  /*4e50*/  @P1 IADD3 R6, P2, PT, R0, 0x4, RZ ;  /* 0x0000000400061810 */ /* 0x000fca0007f5e0ff */
[----:B------:R-:W-:Y:S02]  /*4e60*/  @P1 IMAD.X R2, RZ, RZ, R3, P2 ;  /* 0x000000ffff021224 */ /* 0x000fe400010e0603 */
[----:B------:R-:W-:Y:S02]  /*4e70*/  @P1 IMAD.MOV.U32 R0, RZ, RZ, R6 ;  /* 0x000000ffff001224 */ /* 0x000fe400078e0006 */
[----:B------:R-:W-:Y:S02]  /*4e80*/  @P1 IMAD.MOV.U32 R3, RZ, RZ, R2 ;  /* 0x000000ffff031224 */ /* 0x000fe400078e0002 */
[----:B------:R-:W-:Y:S01]  /*4e90*/  @P0 R2UR UR4, R24 ;  /* 0x00000000180402ca */ /* 0x000fe200000e0000 */
[----:B------:R-:W-:Y:S01]  /*4ea0*/  IMAD.MOV.U32 R2, RZ, RZ, R0 ;  /* 0x000000ffff027224 */ /* 0x000fe200078e0000 */
[----:B------:R-:W-:-:S13]  /*4eb0*/  @P0 R2UR UR5, R25 ;  /* 0x00000000190502ca */ /* 0x000fda00000e0000 */
[----:B------:R1:W-:Y:S01]  /*4ec0*/  @P0 STG.E desc[UR4][R2.64], R19 ;  /* 0x0000001302000986 */ /* 0x0003e2000c101904 */
[----:B------:R-:W-:Y:S05]  /*4ed0*/  WARPSYNC.ALL ;  /* 0x0000000000007948 */ /* 0x000fea0003800000 */
[----:B------:R-:W-:Y:S02]  /*4ee0*/  R2UR UR4, R24 ;  /* 0x00000000180472ca */ /* 0x000fe400000e0000 */
[----:B------:R-:W-:Y:S01]  /*4ef0*/  R2UR UR5, R25 ;  /* 0x00000000190572ca */ /* 0x000fe200000e0000 */
[----:B------:R-:W-:-:S12]  /*4f00*/  BAR.SYNC.DEFER_BLOCKING 0x0 ;  /* 0x0000000000007b1d */ /* 0x000fd80000010000 */
[----:B------:R-:W2:Y:S01]  /*4f10*/  LDG.E R7, desc[UR4][R16.64] ;  /* 0x0000000410077981 */ /* 0x000ea2000c1e1900 */
[----:B------:R-:W-:Y:S01]  /*4f20*/  R2UR UR4, R24 ;  /* 0x00000000180472ca */ /* 0x000fe200000e0000 */
[----:B0-----:R-:W-:Y:S01]  /*4f30*/  IMAD.WIDE R22, R22, 0xc0, R4 ;  /* 0x000000c016167825 */ /* 0x001fe200078e0204 */
[C---:B------:R-:W-:Y:S02]  /*4f40*/  R2UR UR5, R25.reuse ;  /* 0x00000000190572ca */ /* 0x040fe400000e0000 */
[----:B------:R-:W-:Y:S02]  /*4f50*/  R2UR UR6, R24 ;  /* 0x00000000180672ca */ /* 0x000fe400000e0000 */
[----:B------:R-:W-:-:S09]  /*4f60*/  R2UR UR7, R25 ;  /* 0x00000000190772ca */ /* 0x000fd200000e0000 */
[----:B--2---:R0:W-:Y:S04]  /*4f70*/  STG.E desc[UR4][R22.64], R7 ;  /* 0x0000000716007986 */ /* 0x0041e8000c101904 */
[----:B------:R-:W2:Y:S01]  /*4f80*/  LDG.E R5, desc[UR6][R16.64+0x4] ;  /* 0x0000040610057981 */ /* 0x000ea2000c1e1900 */
[C---:B------:R-:W-:Y:S02]  /*4f90*/  R2UR UR4, R24.reuse ;  /* 0x00000000180472ca */ /* 0x040fe400000e0000 */
[C---:B------:R-:W-:Y:S02]  /*4fa0*/  R2UR UR5, R25.reuse ;  /* 0x00000000190572ca */ /* 0x040fe400000e0000 */
[----:B------:R-:W-:Y:S02]  /*4fb0*/  R2UR UR6, R24 ;  /* 0x00000000180672ca */ /* 0x000fe400000e0000 */
[----:B------:R-:W-:-:S09]  /*4fc0*/  R2UR UR7, R25 ;  /* 0x00000000190772ca */ /* 0x000fd200000e0000 */
[----:B--2---:R2:W-:Y:S04]  /*4fd0*/  STG.E desc[UR4][R22.64+0x4], R5 ;  /* 0x0000040516007986 */ /* 0x0045e8000c101904 */
[----:B-1----:R-:W3:Y:S01]  /*4fe0*/  LDG.E R3, desc[UR6][R16.64+0x8] ;  /* 0x0000080610037981 */ /* 0x002ee2000c1e1900 */
[C---:B------:R-:W-:Y:S02]  /*4ff0*/  R2UR UR4, R24.reuse ;  /* 0x00000000180472ca */ /* 0x040fe400000e0000 */
[C---:B------:R-:W-:Y:S02]  /*5000*/  R2UR UR5, R25.reuse ;  /* 0x00000000190572ca */ /* 0x040fe400000e0000 */
[----:B------:R-:W-:Y:S02]  /*5010*/  R2UR UR6, R24 ;  /* 0x00000000180672ca */ /* 0x000fe400000e0000 */
[----:B------:R-:W-:-:S09]  /*5020*/  R2UR UR7, R25 ;  /* 0x00000000190772ca */ /* 0x000fd200000e0000 */
[----:B---3--:R1:W-:Y:S04]  /*5030*/  STG.E desc[UR4][R22.64+0x8], R3 ;  /* 0x0000080316007986 */ /* 0x0083e8000c101904 */
[----:B------:R-:W3:Y:S01]  /*5040*/  LDG.E R9, desc[UR6][R16.64+0xc] ;  /* 0x00000c0610097981 */ /* 0x000ee2000c1e1900 */
[C---:B------:R-:W-:Y:S02]  /*5050*/  R2UR UR4, R24.reuse ;  /* 0x00000000180472ca */ /* 0x040fe400000e0000 */
[C---:B------:R-:W-:Y:S02]  /*5060*/  R2UR UR5, R25.reuse ;  /* 0x00000000190572ca */ /* 0x040fe400000e0000 */
[----:B------:R-:W-:Y:S02]  /*5070*/  R2UR UR6, R24 ;  /* 0x00000000180672ca */ /* 0x000fe400000e0000 */
[----:B------:R-:W-:-:S09]  /*5080*/  R2UR UR7, R25 ;  /* 0x00000000190772ca */ /* 0x000fd200000e0000 */
[----:B---3--:R3:W-:Y:S04]  /*5090*/  STG.E desc[UR4][R22.64+0xc], R9 ;  /* 0x00000c0916007986 */ /* 0x0087e8000c101904 */
[----:B0-----:R-:W4:Y:S01]  /*50a0*/  LDG.E R7, desc[UR6][R16.64+0x10] ;  /* 0x0000100610077981 */ /* 0x001f22000c1e1900 */
[C---:B------:R-:W-:Y:S02]  /*50b0*/  R2UR UR4, R24.reuse ;  /* 0x00000000180472ca */ /* 0x040fe400000e0000 */
[C---:B------:R-:W-:Y:S02]  /*50c0*/  R2UR UR5, R25.reuse ;  /* 0x00000000190572ca */ /* 0x040fe400000e0000 */
[----:B------:R-:W-:Y:S02]  /*50d0*/  R2UR UR6, R24 ;  /* 0x00000000180672ca */ /* 0x000fe400000e0000 */
[----:B------:R-:W-:-:S09]  /*50e0*/  R2UR UR7, R25 ;  /* 0x00000000190772ca */ /* 0x000fd200000e0000 */
[----:B----4-:R0:W-:Y:S04]  /*50f0*/  STG.E desc[UR4][R22.64+0x10], R7 ;  /* 0x0000100716007986 */ /* 0x0101e8000c101904 */
[----:B--2---:R-:W2:Y:S01]  /*5100*/  LDG.E R5, desc[UR6][R16.64+0x14] ;  /* 0x0000140610057981 */ /* 0x004ea2000c1e1900 */
[C---:B------:R-:W-:Y:S02]  /*5110*/  R2UR UR4, R24.reuse ;  /* 0x00000000180472ca */ /* 0x040fe400000e0000 */
[C---:B------:R-:W-:Y:S02]  /*5120*/  R2UR UR5, R25.reuse ;  /* 0x00000000190572ca */ /* 0x040fe400000e0000 */
[----:B------:R-:W-:Y:S02]  /*5130*/  R2UR UR6, R24 ;  /* 0x00000000180672ca */ /* 0x000fe400000e0000 */
[----:B------:R-:W-:-:S09]  /*5140*/  R2UR UR7, R25 ;  /* 0x00000000190772ca */ /* 0x000fd200000e0000 */
[----:B--2---:R2:W-:Y:S04]  /*5150*/  STG.E desc[UR4][R22.64+0x14], R5 ;  /* 0x0000140516007986 */ /* 0x0045e8000c101904 */
[----:B-1----:R-:W4:Y:S01]  /*5160*/  LDG.E R3, desc[UR6][R16.64+0x18] ;  /* 0x0000180610037981 */ /* 0x002f22000c1e1900 */
[C---:B------:R-:W-:Y:S02]  /*5170*/  R2UR UR4, R24.reuse ;  /* 0x00000000180472ca */ /* 0x040fe400000e0000 */
[C---:B------:R-:W-:Y:S02]  /*5180*/  R2UR UR5, R25.reuse ;  /* 0x00000000190572ca */ /* 0x040fe400000e0000 */
[----:B------:R-:W-:Y:S02]  /*5190*/  R2UR UR6, R24 ;  /* 0x00000000180672ca */ /* 0x000fe400000e0000 */
[----:B------:R-:W-:-:S09]  /*51a0*/  R2UR UR7, R25 ;  /* 0x00000000190772ca */ /* 0x000fd200000e0000 */
[----:B----4-:R1:W-:Y:S04]  /*51b0*/  STG.E desc[UR4][R22.64+0x18], R3 ;  /* 0x0000180316007986 */ /* 0x0103e8000c101904 */
[----:B---3--:R-:W3:Y:S01]  /*51c0*/  LDG.E R9, desc[UR6][R16.64+0x1c] ;  /* 0x00001c0610097981 */ /* 0x008ee2000c1e1900 */
        /* <DEDUP_REMOVED lines=226> */
[----:B----4-:R-:W-:Y:S04]  /*5ff0*/  STG.E desc[UR4][R22.64+0xb0], R7 ;  /* 0x0000b00716007986 */ /* 0x010fe8000c101904 */
[----:B--2---:R-:W2:Y:S01]  /*6000*/  LDG.E R5, desc[UR6][R16.64+0xb4] ;  /* 0x0000b40610057981 */ /* 0x004ea2000c1e1900 */
[C---:B------:R-:W-:Y:S02]  /*6010*/  R2UR UR4, R24.reuse ;  /* 0x00000000180472ca */ /* 0x040fe400000e0000 */
[C---:B------:R-:W-:Y:S02]  /*6020*/  R2UR UR5, R25.reuse ;  /* 0x00000000190572ca */ /* 0x040fe400000e0000 */
[----:B------:R-:W-:Y:S02]  /*6030*/  R2UR UR6, R24 ;  /* 0x00000000180672ca */ /* 0x000fe400000e0000 */
[----:B------:R-:W-:-:S09]  /*6040*/  R2UR UR7, R25 ;  /* 0x00000000190772ca */ /* 0x000fd200000e0000 */
[----:B--2---:R-:W-:Y:S04]  /*6050*/  STG.E desc[UR4][R22.64+0xb4], R5 ;  /* 0x0000b40516007986 */ /* 0x004fe8000c101904 */
[----:B-1----:R-:W2:Y:S01]  /*6060*/  LDG.E R3, desc[UR6][R16.64+0xb8] ;  /* 0x0000b80610037981 */ /* 0x002ea2000c1e1900 */
[C---:B------:R-:W-:Y:S02]  /*6070*/  R2UR UR4, R24.reuse ;  /* 0x00000000180472ca */ /* 0x040fe400000e0000 */
[C---:B------:R-:W-:Y:S02]  /*6080*/  R2UR UR5, R25.reuse ;  /* 0x00000000190572ca */ /* 0x040fe400000e0000 */
[----:B------:R-:W-:Y:S02]  /*6090*/  R2UR UR6, R24 ;  /* 0x00000000180672ca */ /* 0x000fe400000e0000 */
[----:B------:R-:W-:-:S09]  /*60a0*/  R2UR UR7, R25 ;  /* 0x00000000190772ca */ /* 0x000fd200000e0000 */
[----:B--2---:R-:W-:Y:S04]  /*60b0*/  STG.E desc[UR4][R22.64+0xb8], R3 ;  /* 0x0000b80316007986 */ /* 0x004fe8000c101904 */
[----:B---3--:R-:W2:Y:S01]  /*60c0*/  LDG.E R9, desc[UR6][R16.64+0xbc] ;  /* 0x0000bc0610097981 */ /* 0x008ea2000c1e1900 */
[----:B------:R-:W-:Y:S02]  /*60d0*/  R2UR UR4, R24 ;  /* 0x00000000180472ca */ /* 0x000fe400000e0000 */
[----:B------:R-:W-:-:S13]  /*60e0*/  R2UR UR5, R25 ;  /* 0x00000000190572ca */ /* 0x000fda00000e0000 */
[----:B--2---:R-:W-:Y:S01]  /*60f0*/  STG.E desc[UR4][R22.64+0xbc], R9 ;  /* 0x0000bc0916007986 */ /* 0x004fe2000c101904 */
[----:B------:R-:W-:Y:S05]  /*6100*/  EXIT ;  /* 0x000000000000794d */ /* 0x000fea0003800000 */
.L_x_913:
[----:B------:R-:W-:Y:S02]  /*6110*/  MOV R0, 0x1c8 ;  /* 0x000001c800007802 */ /* 0x000fe40000000f00 */
[----:B------:R-:W-:Y:S02]  /*6120*/  CS2R R4, SRZ ;  /* 0x0000000000047805 */ /* 0x000fe4000001ff00 */
[----:B------:R0:W1:Y:S05]  /*6130*/  LDC.64 R6, c[0x4][R0] ;  /* 0x0100000000067b82 */ /* 0x00006a0000000a00 */
[----:B------:R-:W-:-:S07]  /*6140*/  LEPC R20, `(.L_x_918) ;  /* 0x000000001014794e */ /* 0x000fce0000000000 */
[----:B01----:R-:W-:Y:S05]  /*6150*/  CALL.ABS.NOINC R6 ;  /* 0x0000000006007343 */ /* 0x003fea0003c00000 */
.L_x_918:
        /* <DEDUP_REMOVED lines=11> */
.L_x_919:
[----:B------:R-:W-:Y:S05]  /*6210*/  BPT.TRAP 0x1 ;  /* 0x000000040000795c */ /* 0x000fea0000300000 */
.L_x_903:
[----:B------:R-:W-:Y:S02]  /*6220*/  MOV R0, 0x1c8 ;  /* 0x000001c800007802 */ /* 0x000fe40000000f00 */
[----:B------:R-:W-:Y:S02]  /*6230*/  CS2R R4, SRZ ;  /* 0x0000000000047805 */ /* 0x000fe4000001ff00 */
[----:B------:R0:W1:Y:S05]  /*6240*/  LDC.64 R6, c[0x4][R0] ;  /* 0x0100000000067b82 */ /* 0x00006a0000000a00 */
[----:B------:R-:W-:-:S07]  /*6250*/  LEPC R20, `(.L_x_920) ;  /* 0x000000001014794e */ /* 0x000fce0000000000 */
[----:B01----:R-:W-:Y:S05]  /*6260*/  CALL.ABS.NOINC R6 ;  /* 0x0000000006007343 */ /* 0x003fea0003c00000 */
.L_x_920:
        /* <DEDUP_REMOVED lines=11> */
.L_x_921:
[----:B------:R-:W-:Y:S05]  /*6320*/  BPT.TRAP 0x1 ;  /* 0x000000040000795c */ /* 0x000fea0000300000 */
.L_x_922:
        /* <DEDUP_REMOVED lines=13> */
.L_x_947:


//--------------------- .text._Z16rank_individualsPA48_iPA48_fPf --------------------------
	.section	.text._Z16rank_individualsPA48_iPA48_fPf,"ax",@progbits
	.align	128
        .global         _Z16rank_individualsPA48_iPA48_fPf
        .type           _Z16rank_individualsPA48_iPA48_fPf,@function
        .size           _Z16rank_individualsPA48_iPA48_fPf,(.L_x_931 - _Z16rank_individualsPA48_iPA48_fPf)
        .other          _Z16rank_individualsPA48_iPA48_fPf,@"STO_CUDA_ENTRY STV_DEFAULT"
_Z16rank_individualsPA48_iPA48_fPf:
.text._Z16rank_individualsPA48_iPA48_fPf:
[----:B------:R-:W-:Y:S01]  /*0000*/  LDC R1, c[0x0][0x37c] ;  /* 0x0000df00ff017b82 */ /* 0x000fe20000000800 */
[----:B------:R-:W0:Y:S07]  /*0010*/  S2R R0, SR_TID.X ;  /* 0x0000000000007919 */ /* 0x000e2e0000002100 */
[----:B------:R-:W0:Y:S01]  /*0020*/  S2UR UR6, SR_CTAID.X ;  /* 0x00000000000679c3 */ /* 0x000e220000002500 */
[----:B------:R-:W1:Y:S07]  /*0030*/  LDCU.64 UR4, c[0x0][0x358] ;  /* 0x00006b00ff0477ac */ /* 0x000e6e0008000a00 */
[----:B------:R-:W0:Y:S08]  /*0040*/  LDC R3, c[0x0][0x360] ;  /* 0x0000d800ff037b82 */ /* 0x000e300000000800 */
[----:B------:R-:W2:Y:S08]  /*0050*/  LDC.64 R14, c[0x0][0x380] ;  /* 0x0000e000ff0e7b82 */ /* 0x000eb00000000a00 */
[----:B------:R-:W3:Y:S01]  /*0060*/  LDC.64 R12, c[0x0][0x388] ;  /* 0x0000e200ff0c7b82 */ /* 0x000ee20000000a00 */
[----:B0-----:R-:W-:-:S04]  /*0070*/  IMAD R0, R3, UR6, R0 ;  /* 0x0000000603007c24 */ /* 0x001fc8000f8e0200 */
[----:B--2---:R-:W-:-:S05]  /*0080*/  IMAD.WIDE R14, R0, 0xc0, R14 ;  /* 0x000000c0000e7825 */ /* 0x004fca00078e020e */
[----:B-1----:R-:W3:Y:S04]  /*0090*/  LDG.E R3, desc[UR4][R14.64+0x4] ;  /* 0x000004040e037981 */ /* 0x002ee8000c1e1900 */
[----:B------:R-:W2:Y:S04]  /*00a0*/  LDG.E R2, desc[UR4][R14.64] ;  /* 0x000000040e027981 */ /* 0x000ea8000c1e1900 */
        /* <DEDUP_REMOVED lines=9> */
[----:B---3--:R-:W-:-:S04]  /*0140*/  IMAD.WIDE R20, R3, 0xc0, R12 ;  /* 0x000000c003147825 */ /* 0x008fc800078e020c */
[----:B--2---:R-:W-:-:S04]  /*0150*/  IMAD.WIDE R28, R2, 0xc0, R12 ;  /* 0x000000c0021c7825 */ /* 0x004fc800078e020c */
[----:B----4-:R-:W-:-:S04]  /*0160*/  IMAD.WIDE R20, R7, 0x4, R20 ;  /* 0x0000000407147825 */ /* 0x010fc800078e0214 */
[----:B------:R-:W-:Y:S02]  /*0170*/  IMAD.WIDE R28, R3, 0x4, R28 ;  /* 0x00000004031c7825 */ /* 0x000fe400078e021c */
[----:B------:R5:W2:Y:S02]  /*0180*/  LDG.E R3, desc[UR4][R20.64] ;  /* 0x0000000414037981 */ /* 0x000aa4000c1e1900 */
[----:B------:R-:W-:Y:S02]  /*0190*/  IMAD.WIDE R6, R7, 0xc0, R12 ;  /* 0x000000c007067825 */ /* 0x000fe400078e020c */
[----:B------:R-:W3:Y:S02]  /*01a0*/  LDG.E R28, desc[UR4][R28.64] ;  /* 0x000000041c1c7981 */ /* 0x000ee4000c1e1900 */
[----:B-----5:R-:W-:-:S04]  /*01b0*/  IMAD.WIDE R20, R25, 0x4, R6 ;  /* 0x0000000419147825 */ /* 0x020fc800078e0206 */
[----:B------:R-:W-:Y:S01]  /*01c0*/  IMAD.WIDE R6, R25, 0xc0, R12 ;  /* 0x000000c019067825 */ /* 0x000fe200078e020c */
[----:B------:R0:W4:Y:S04]  /*01d0*/  LDG.E R4, desc[UR4][R20.64] ;  /* 0x0000000414047981 */ /* 0x000128000c1e1900 */
[----:B------:R-:W5:Y:S01]  /*01e0*/  LDG.E R29, desc[UR4][R14.64+0x64] ;  /* 0x000064040e1d7981 */ /* 0x000f62000c1e1900 */
[----:B0-----:R-:W-:-:S04]  /*01f0*/  IMAD.WIDE R20, R19, 0x4, R6 ;  /* 0x0000000413147825 */ /* 0x001fc800078e0206 */
[----:B------:R-:W-:Y:S01]  /*0200*/  IMAD.WIDE R6, R19, 0xc0, R12 ;  /* 0x000000c013067825 */ /* 0x000fe200078e020c */
[----:B------:R0:W5:Y:S03]  /*0210*/  LDG.E R24, desc[UR4][R20.64] ;  /* 0x0000000414187981 */ /* 0x000166000c1e1900 */
[----:B------:R-:W-:-:S04]  /*0220*/  IMAD.WIDE R18, R17, 0x4, R6 ;  /* 0x0000000411127825 */ /* 0x000fc800078e0206 */
[----:B------:R-:W-:Y:S01]  /*0230*/  IMAD.WIDE R6, R17, 0xc0, R12 ;  /* 0x000000c011067825 */ /* 0x000fe200078e020c */
[----:B------:R-:W5:Y:S03]  /*0240*/  LDG.E R25, desc[UR4][R18.64] ;  /* 0x0000000412197981 */ /* 0x000f66000c1e1900 */
[----:B------:R-:W-:-:S04]  /*0250*/  IMAD.WIDE R16, R9, 0x4, R6 ;  /* 0x0000000409107825 */ /* 0x000fc800078e0206 */
[----:B------:R-:W-:Y:S02]  /*0260*/  IMAD.WIDE R6, R9, 0xc0, R12 ;  /* 0x000000c009067825 */ /* 0x000fe400078e020c */
[----:B------:R-:W5:Y:S02]  /*0270*/  LDG.E R16, desc[UR4][R16.64] ;  /* 0x0000000410107981 */ /* 0x000f64000c1e1900 */
[----:B------:R-:W-:-:S04]  /*0280*/  IMAD.WIDE R8, R11, 0x4, R6 ;  /* 0x000000040b087825 */ /* 0x000fc800078e0206 */
[----:B------:R-:W-:Y:S01]  /*0290*/  IMAD.WIDE R6, R11, 0xc0, R12 ;  /* 0x000000c00b067825 */ /* 0x000fe200078e020c */
[----:B------:R-:W5:Y:S03]  /*02a0*/  LDG.E R26, desc[UR4][R8.64] ;  /* 0x00000004081a7981 */ /* 0x000f66000c1e1900 */
[----:B------:R-:W-:-:S05]  /*02b0*/  IMAD.WIDE R10, R5, 0x4, R6 ;  /* 0x00000004050a7825 */ /* 0x000fca00078e0206 */
[----:B------:R-:W5:Y:S01]  /*02c0*/  LDG.E R17, desc[UR4][R10.64] ;  /* 0x000000040a117981 */ /* 0x000f62000c1e1900 */
[----:B------:R-:W-:-:S03]  /*02d0*/  IMAD.WIDE R6, R5, 0xc0, R12 ;  /* 0x000000c005067825 */ /* 0x000fc600078e020c */
[----:B------:R-:W5:Y:S01]  /*02e0*/  LDG.E R5, desc[UR4][R14.64+0x2c] ;  /* 0x00002c040e057981 */ /* 0x000f62000c1e1900 */
[----:B0-----:R-:W-:-:S03]  /*02f0*/  IMAD.WIDE R20, R23, 0x4, R6 ;  /* 0x0000000417147825 */ /* 0x001fc600078e0206 */
[----:B------:R-:W5:Y:S04]  /*0300*/  LDG.E R8, desc[UR4][R14.64+0x38] ;  /* 0x000038040e087981 */ /* 0x000f68000c1e1900 */
[----:B------:R-:W5:Y:S01]  /*0310*/  LDG.E R19, desc[UR4][R20.64] ;  /* 0x0000000414137981 */ /* 0x000f62000c1e1900 */
[----:B------:R-:W-:-:S03]  /*0320*/  IMAD.WIDE R22, R23, 0xc0, R12 ;  /* 0x000000c017167825 */ /* 0x000fc600078e020c */
[----:B------:R-:W5:Y:S01]  /*0330*/  LDG.E R6, desc[UR4][R14.64+0x30] ;  /* 0x000030040e067981 */ /* 0x000f62000c1e1900 */
[----:B------:R-:W-:-:S03]  /*0340*/  IMAD.WIDE R22, R27, 0x4, R22 ;  /* 0x000000041b167825 */ /* 0x000fc600078e0216 */
        /* <DEDUP_REMOVED lines=9> */
[----:B---3--:R-:W-:-:S04]  /*03e0*/  FADD R28, RZ, R28 ;  /* 0x0000001cff1c7221 */ /* 0x008fc80000000000 */
[----:B--2---:R-:W-:-:S04]  /*03f0*/  FADD R3, R28, R3 ;  /* 0x000000031c037221 */ /* 0x004fc80000000000 */
[----:B----4-:R-:W-:-:S04]  /*0400*/  FADD R3, R3, R4 ;  /* 0x0000000403037221 */ /* 0x010fc80000000000 */
[----:B-----5:R-:W-:Y:S02]  /*0410*/  FADD R4, R3, R24 ;  /* 0x0000001803047221 */ /* 0x020fe40000000000 */
[----:B------:R-:W2:Y:S02]  /*0420*/  LDG.E R24, desc[UR4][R14.64+0x58] ;  /* 0x000058040e187981 */ /* 0x000ea4000c1e1900 */
[----:B------:R-:W-:Y:S02]  /*0430*/  FADD R3, R4, R25 ;  /* 0x0000001904037221 */ /* 0x000fe40000000000 */
[----:B------:R-:W3:Y:S02]  /*0440*/  LDG.E R25, desc[UR4][R14.64+0x5c] ;  /* 0x00005c040e197981 */ /* 0x000ee4000c1e1900 */
[----:B------:R-:W-:Y:S02]  /*0450*/  FADD R3, R3, R16 ;  /* 0x0000001003037221 */ /* 0x000fe40000000000 */
[----:B------:R-:W4:Y:S02]  /*0460*/  LDG.E R16, desc[UR4][R14.64+0x60] ;  /* 0x000060040e107981 */ /* 0x000f24000c1e1900 */
[----:B------:R-:W-:-:S04]  /*0470*/  FADD R26, R3, R26 ;  /* 0x0000001a031a7221 */ /* 0x000fc80000000000 */
[----:B------:R-:W-:Y:S02]  /*0480*/  FADD R26, R26, R17 ;  /* 0x000000111a1a7221 */ /* 0x000fe40000000000 */
[----:B------:R-:W5:Y:S02]  /*0490*/  LDG.E R17, desc[UR4][R14.64+0x68] ;  /* 0x000068040e117981 */ /* 0x000f64000c1e1900 */
[----:B------:R-:W-:Y:S01]  /*04a0*/  FADD R3, R26, R19 ;  /* 0x000000131a037221 */ /* 0x000fe20000000000 */
[----:B------:R-:W-:Y:S01]  /*04b0*/  IMAD.WIDE R26, R27, 0xc0, R12 ;  /* 0x000000c01b1a7825 */ /* 0x000fe200078e020c */
[----:B------:R-:W5:Y:S03]  /*04c0*/  LDG.E R19, desc[UR4][R14.64+0x6c] ;  /* 0x00006c040e137981 */ /* 0x000f66000c1e1900 */
[----:B------:R-:W-:-:S04]  /*04d0*/  IMAD.WIDE R26, R5, 0x4, R26 ;  /* 0x00000004051a7825 */ /* 0x000fc800078e021a */
[----:B------:R-:W-:-:S04]  /*04e0*/  IMAD.WIDE R4, R5, 0xc0, R12 ;  /* 0x000000c005047825 */ /* 0x000fc800078e020c */
[----:B------:R-:W-:Y:S01]  /*04f0*/  FADD R18, R3, R18 ;  /* 0x0000001203127221 */ /* 0x000fe20000000000 */
[----:B------:R-:W5:Y:S01]  /*0500*/  LDG.E R27, desc[UR4][R26.64] ;  /* 0x000000041a1b7981 */ /* 0x000f62000c1e1900 */
[----:B------:R-:W-:-:S05]  /*0510*/  IMAD.WIDE R4, R6, 0x4, R4 ;  /* 0x0000000406047825 */ /* 0x000fca00078e0204 */
[----:B------:R0:W5:Y:S02]  /*0520*/  LDG.E R3, desc[UR4][R4.64] ;  /* 0x0000000404037981 */ /* 0x000164000c1e1900 */
[----:B0-----:R-:W-:-:S04]  /*0530*/  IMAD.WIDE R4, R6, 0xc0, R12 ;  /* 0x000000c006047825 */ /* 0x001fc800078e020c */
[----:B------:R-:W-:-:S04]  /*0540*/  IMAD.WIDE R4, R7, 0x4, R4 ;  /* 0x0000000407047825 */ /* 0x000fc800078e0204 */
[----:B------:R-:W-:Y:S02]  /*0550*/  IMAD.WIDE R6, R7, 0xc0, R12 ;  /* 0x000000c007067825 */ /* 0x000fe400078e020c */
[----:B------:R-:W5:Y:S02]  /*0560*/  LDG.E R4, desc[UR4][R4.64] ;  /* 0x0000000404047981 */ /* 0x000f64000c1e1900 */
        /* <DEDUP_REMOVED lines=24> */
[----:B--2---:R-:W-:-:S05]  /*06f0*/  IMAD.WIDE R22, R24, 0x4, R22 ;  /* 0x0000000418167825 */ /* 0x004fca00078e0216 */
[----:B------:R0:W2:Y:S02]  /*0700*/  LDG.E R21, desc[UR4][R22.64] ;  /* 0x0000000416157981 */ /* 0x0000a4000c1e1900 */
[----:B0-----:R-:W-:-:S04]  /*0710*/  IMAD.WIDE R22, R24, 0xc0, R12 ;  /* 0x000000c018167825 */ /* 0x001fc800078e020c */
[----:B---3--:R-:W-:-:S04]  /*0720*/  IMAD.WIDE R22, R25, 0x4, R22 ;  /* 0x0000000419167825 */ /* 0x008fc800078e0216 */
[----:B------:R-:W-:Y:S02]  /*0730*/  IMAD.WIDE R24, R25, 0xc0, R12 ;  /* 0x000000c019187825 */ /* 0x000fe400078e020c */
[----:B------:R-:W3:Y:S02]  /*0740*/  LDG.E R22, desc[UR4][R22.64] ;  /* 0x0000000416167981 */ /* 0x000ee4000c1e1900 */
[----:B----4-:R-:W-:-:S05]  /*0750*/  IMAD.WIDE R24, R16, 0x4, R24 ;  /* 0x0000000410187825 */ /* 0x010fca00078e0218 */
[----:B------:R0:W4:Y:S02]  /*0760*/  LDG.E R23, desc[UR4][R24.64] ;  /* 0x0000000418177981 */ /* 0x000124000c1e1900 */
[----:B0-----:R-:W-:-:S04]  /*0770*/  IMAD.WIDE R24, R16, 0xc0, R12 ;  /* 0x000000c010187825 */ /* 0x001fc800078e020c */
[----:B------:R-:W-:-:S04]  /*0780*/  IMAD.WIDE R24, R29, 0x4, R24 ;  /* 0x000000041d187825 */ /* 0x000fc800078e0218 */
[----:B------:R-:W-:Y:S02]  /*0790*/  IMAD.WIDE R28, R29, 0xc0, R12 ;  /* 0x000000c01d1c7825 */ /* 0x000fe400078e020c */
[----:B------:R-:W4:Y:S02]  /*07a0*/  LDG.E R24, desc[UR4][R24.64] ;  /* 0x0000000418187981 */ /* 0x000f24000c1e1900 */
[----:B-----5:R-:W-:-:S05]  /*07b0*/  IMAD.WIDE R28, R17, 0x4, R28 ;  /* 0x00000004111c7825 */ /* 0x020fca00078e021c */
[----:B------:R-:W5:Y:S04]  /*07c0*/  LDG.E R25, desc[UR4][R28.64] ;  /* 0x000000041c197981 */ /* 0x000f68000c1e1900 */
[----:B------:R-:W2:Y:S01]  /*07d0*/  LDG.E R29, desc[UR4][R14.64+0x70] ;  /* 0x000070040e1d7981 */ /* 0x000ea2000c1e1900 */
[----:B------:R-:W-:-:S04]  /*07e0*/  IMAD.WIDE R16, R17, 0xc0, R12 ;  /* 0x000000c011107825 */ /* 0x000fc800078e020c */
[----:B------:R-:W-:Y:S02]  /*07f0*/  FADD R26, R18, R27 ;  /* 0x0000001b121a7221 */ /* 0x000fe40000000000 */
[----:B------:R-:W5:Y:S01]  /*0800*/  LDG.E R27, desc[UR4][R14.64+0x74] ;  /* 0x000074040e1b7981 */ /* 0x000f62000c1e1900 */
[----:B------:R-:W-:-:S04]  /*0810*/  IMAD.WIDE R16, R19, 0x4, R16 ;  /* 0x0000000413107825 */ /* 0x000fc800078e0210 */
[----:B------:R-:W-:Y:S02]  /*0820*/  IMAD.WIDE R18, R19, 0xc0, R12 ;  /* 0x000000c013127825 */ /* 0x000fe400078e020c */
[----:B------:R0:W5:Y:S02]  /*0830*/  LDG.E R16, desc[UR4][R16.64] ;  /* 0x0000000410107981 */ /* 0x000164000c1e1900 */
[----:B------:R-:W-:Y:S02]  /*0840*/  FADD R26, R26, R3 ;  /* 0x000000031a1a7221 */ /* 0x000fe40000000000 */
[----:B------:R-:W5:Y:S02]  /*0850*/  LDG.E R3, desc[UR4][R14.64+0x78] ;  /* 0x000078040e037981 */ /* 0x000f64000c1e1900 */
[----:B------:R-:W-:Y:S02]  /*0860*/  FADD R26, R26, R4 ;  /* 0x000000041a1a7221 */ /* 0x000fe40000000000 */
[----:B------:R-:W5:Y:S02]  /*0870*/  LDG.E R4, desc[UR4][R14.64+0x7c] ;  /* 0x00007c040e047981 */ /* 0x000f64000c1e1900 */
[----:B0-----:R-:W-:-:S02]  /*0880*/  FADD R17, R26, R5 ;  /* 0x000000051a117221 */ /* 0x001fc40000000000 */
[----:B------:R-:W5:Y:S02]  /*0890*/  LDG.E R5, desc[UR4][R14.64+0x80] ;  /* 0x000080040e057981 */ /* 0x000f64000c1e1900 */
[----:B------:R-:W-:Y:S02]  /*08a0*/  FADD R6, R17, R6 ;  /* 0x0000000611067221 */ /* 0x000fe40000000000 */
[----:B------:R-:W5:Y:S02]  /*08b0*/  LDG.E R17, desc[UR4][R14.64+0x84] ;  /* 0x000084040e117981 */ /* 0x000f64000c1e1900 */
[----:B------:R-:W-:Y:S02]  /*08c0*/  FADD R6, R6, R7 ;  /* 0x0000000706067221 */ /* 0x000fe40000000000 */
[----:B------:R-:W5:Y:S02]  /*08d0*/  LDG.E R7, desc[UR4][R14.64+0x88] ;  /* 0x000088040e077981 */ /* 0x000f64000c1e1900 */
[----:B------:R-:W-:-:S02]  /*08e0*/  FADD R6, R6, R8 ;  /* 0x0000000806067221 */ /* 0x000fc40000000000 */
[----:B------:R-:W5:Y:S02]  /*08f0*/  LDG.E R8, desc[UR4][R14.64+0x98] ;  /* 0x000098040e087981 */ /* 0x000f64000c1e1900 */
[----:B------:R-:W-:Y:S02]  /*0900*/  FADD R6, R6, R9 ;  /* 0x0000000906067221 */ /* 0x000fe40000000000 */
[----:B------:R-:W5:Y:S02]  /*0910*/  LDG.E R9, desc[UR4][R14.64+0x90] ;  /* 0x000090040e097981 */ /* 0x000f64000c1e1900 */
[----:B------:R-:W-:Y:S02]  /*0920*/  FADD R10, R6, R10 ;  /* 0x0000000a060a7221 */ /* 0x000fe40000000000 */
[----:B------:R-:W5:Y:S02]  /*0930*/  LDG.E R6, desc[UR4][R14.64+0x94] ;  /* 0x000094040e067981 */ /* 0x000f64000c1e1900 */
[----:B------:R-:W-:-:S04]  /*0940*/  FADD R11, R10, R11 ;  /* 0x0000000b0a0b7221 */ /* 0x000fc80000000000 */
[----:B------:R-:W-:Y:S02]  /*0950*/  FADD R10, R11, R20 ;  /* 0x000000140b0a7221 */ /* 0x000fe40000000000 */
[----:B------:R-:W5:Y:S01]  /*0960*/  LDG.E R20, desc[UR4][R14.64+0x9c] ;  /* 0x00009c040e147981 */ /* 0x000f62000c1e1900 */
[----:B--2---:R-:W-:-:S06]  /*0970*/  IMAD.WIDE R18, R29, 0x4, R18 ;  /* 0x000000041d127825 */ /* 0x004fcc00078e0212 */
[----:B------:R-:W2:Y:S04]  /*0980*/  LDG.E R18, desc[UR4][R18.64] ;  /* 0x0000000412127981 */ /* 0x000ea8000c1e1900 */
[----:B------:R-:W2:Y:S01]  /*0990*/  LDG.E R19, desc[UR4][R14.64+0x8c] ;  /* 0x00008c040e137981 */ /* 0x000ea2000c1e1900 */
[----:B------:R-:W-:-:S03]  /*09a0*/  FADD R11, R10, R21 ;  /* 0x000000150a0b7221 */ /* 0x000fc60000000000 */
[----:B------:R-:W2:Y:S01]  /*09b0*/  LDG.E R21, desc[UR4][R14.64+0xa0] ;  /* 0x0000a0040e157981 */ /* 0x000ea2000c1e1900 */
[----:B---3--:R-:W-:-:S03]  /*09c0*/  FADD R10, R11, R22 ;  /* 0x000000160b0a7221 */ /* 0x008fc60000000000 */
[----:B------:R-:W3:Y:S01]  /*09d0*/  LDG.E R22, desc[UR4][R14.64+0xa4] ;  /* 0x0000a4040e167981 */ /* 0x000ee2000c1e1900 */
[----:B----4-:R-:W-:-:S03]  /*09e0*/  FADD R11, R10, R23 ;  /* 0x000000170a0b7221 */ /* 0x010fc60000000000 */
[----:B------:R-:W4:Y:S01]  /*09f0*/  LDG.E R23, desc[UR4][R14.64+0xa8] ;  /* 0x0000a8040e177981 */ /* 0x000f22000c1e1900 */
[----:B------:R-:W-:-:S03]  /*0a00*/  FADD R10, R11, R24 ;  /* 0x000000180b0a7221 */ /* 0x000fc60000000000 */
[----:B------:R-:W4:Y:S01]  /*0a10*/  LDG.E R24, desc[UR4][R14.64+0xac] ;  /* 0x0000ac040e187981 */ /* 0x000f22000c1e1900 */
[----:B-----5:R-:W-:-:S03]  /*0a20*/  FADD R11, R10, R25 ;  /* 0x000000190a0b7221 */ /* 0x020fc60000000000 */
[----:B------:R-:W5:Y:S01]  /*0a30*/  LDG.E R25, desc[UR4][R14.64+0xb0] ;  /* 0x0000b0040e197981 */ /* 0x000f62000c1e1900 */
[----:B------:R-:W-:-:S03]  /*0a40*/  FADD R11, R11, R16 ;  /* 0x000000100b0b7221 */ /* 0x000fc60000000000 */
[----:B------:R-:W5:Y:S01]  /*0a50*/  LDG.E R16, desc[UR4][R14.64+0xb4] ;  /* 0x0000b4040e107981 */ /* 0x000f62000c1e1900 */
[----:B--2---:R-:W-:Y:S01]  /*0a60*/  FADD R18, R11, R18 ;  /* 0x000000120b127221 */ /* 0x004fe20000000000 */
[----:B------:R-:W-:-:S04]  /*0a70*/  IMAD.WIDE R10, R29, 0xc0, R12 ;  /* 0x000000c01d0a7825 */ /* 0x000fc800078e020c */
[----:B------:R-:W-:-:S04]  /*0a80*/  IMAD.WIDE R28, R3, 0xc0, R12 ;  /* 0x000000c0031c7825 */ /* 0x000fc800078e020c */
[----:B------:R-:W-:-:S04]  /*0a90*/  IMAD.WIDE R10, R27, 0x4, R10 ;  /* 0x000000041b0a7825 */ /* 0x000fc800078e020a */
[----:B------:R-:W-:Y:S02]  /*0aa0*/  IMAD.WIDE R26, R27, 0xc0, R12 ;  /* 0x000000c01b1a7825 */ /* 0x000fe400078e020c */
[----:B------:R-:W2:Y:S02]  /*0ab0*/  LDG.E R11, desc[UR4][R10.64] ;  /* 0x000000040a0b7981 */ /* 0x000ea4000c1e1900 */
[----:B------:R-:W-:-:S04]  /*0ac0*/  IMAD.WIDE R28, R4, 0x4, R28 ;  /* 0x00000004041c7825 */ /* 0x000fc800078e021c */
[----:B------:R-:W-:Y:S02]  /*0ad0*/  IMAD.WIDE R26, R3, 0x4, R26 ;  /* 0x00000004031a7825 */ /* 0x000fe400078e021a */
[----:B------:R0:W2:Y:S04]  /*0ae0*/  LDG.E R3, desc[UR4][R28.64] ;  /* 0x000000041c037981 */ /* 0x0000a8000c1e1900 */
[----:B------:R-:W2:Y:S01]  /*0af0*/  LDG.E R26, desc[UR4][R26.64] ;  /* 0x000000041a1a7981 */ /* 0x000ea2000c1e1900 */
[----:B0-----:R-:W-:-:S04]  /*0b00*/  IMAD.WIDE R28, R4, 0xc0, R12 ;  /* 0x000000c0041c7825 */ /* 0x001fc800078e020c */
[----:B------:R-:W-:-:S04]  /*0b10*/  IMAD.WIDE R28, R5, 0x4, R28 ;  /* 0x00000004051c7825 */ /* 0x000fc800078e021c */
[----:B------:R-:W-:Y:S02]  /*0b20*/  IMAD.WIDE R4, R5, 0xc0, R12 ;  /* 0x000000c005047825 */ /* 0x000fe400078e020c */
[----:B------:R-:W2:Y:S02]  /*0b30*/  LDG.E R28, desc[UR4][R28.64] ;  /* 0x000000041c1c7981 */ /* 0x000ea4000c1e1900 */
[----:B------:R-:W-:-:S05]  /*0b40*/  IMAD.WIDE R4, R17, 0x4, R4 ;  /* 0x0000000411047825 */ /* 0x000fca00078e0204 */
[----:B------:R0:W2:Y:S02]  /*0b50*/  LDG.E R10, desc[UR4][R4.64] ;  /* 0x00000004040a7981 */ /* 0x0000a4000c1e1900 */
[----:B0-----:R-:W-:-:S04]  /*0b60*/  IMAD.WIDE R4, R17, 0xc0, R12 ;  /* 0x000000c011047825 */ /* 0x001fc800078e020c */
        /* <DEDUP_REMOVED lines=18> */
[----:B------:R-:W-:-:S04]  /*0c90*/  IMAD.WIDE R4, R21, 0x4, R4 ;  /* 0x0000000415047825 */ /* 0x000fc800078e0204 */
[----:B------:R-:W-:Y:S01]  /*0ca0*/  IMAD.WIDE R20, R21, 0xc0, R12 ;  /* 0x000000c015147825 */ /* 0x000fe200078e020c */
[----:B------:R4:W2:Y:S03]  /*0cb0*/  LDG.E R27, desc[UR4][R4.64] ;  /* 0x00000004041b7981 */ /* 0x0008a6000c1e1900 */
[----:B---3--:R-:W-:-:S05]  /*0cc0*/  IMAD.WIDE R20, R22, 0x4, R20 ;  /* 0x0000000416147825 */ /* 0x008fca00078e0214 */
[----:B------:R0:W3:Y:S01]  /*0cd0*/  LDG.E R29, desc[UR4][R20.64] ;  /* 0x00000004141d7981 */ /* 0x0000e2000c1e1900 */
[----:B----4-:R-:W-:-:S04]  /*0ce0*/  IMAD.WIDE R4, R24, 0xc0, R12 ;  /* 0x000000c018047825 */ /* 0x010fc800078e020c */
[----:B0-----:R-:W-:-:S04]  /*0cf0*/  IMAD.WIDE R20, R22, 0xc0, R12 ;  /* 0x000000c016147825 */ /* 0x001fc800078e020c */
[----:B------:R-:W-:-:S04]  /*0d00*/  IMAD.WIDE R20, R23, 0x4, R20 ;  /* 0x0000000417147825 */ /* 0x000fc800078e0214 */
[----:B------:R-:W-:Y:S02]  /*0d10*/  IMAD.WIDE R22, R23, 0xc0, R12 ;  /* 0x000000c017167825 */ /* 0x000fe400078e020c */
[----:B------:R-:W4:Y:S02]  /*0d20*/  LDG.E R20, desc[UR4][R20.64] ;  /* 0x0000000414147981 */ /* 0x000f24000c1e1900 */
[----:B-----5:R-:W-:-:S04]  /*0d30*/  IMAD.WIDE R4, R25, 0x4, R4 ;  /* 0x0000000419047825 */ /* 0x020fc800078e0204 */
[----:B------:R-:W-:Y:S02]  /*0d40*/  IMAD.WIDE R22, R24, 0x4, R22 ;  /* 0x0000000418167825 */ /* 0x000fe400078e0216 */
[----:B------:R0:W5:Y:S04]  /*0d50*/  LDG.E R24, desc[UR4][R4.64] ;  /* 0x0000000404187981 */ /* 0x000168000c1e1900 */
[----:B------:R-:W5:Y:S01]  /*0d60*/  LDG.E R22, desc[UR4][R22.64] ;  /* 0x0000000416167981 */ /* 0x000f62000c1e1900 */
[----:B0-----:R-:W-:-:S03]  /*0d70*/  IMAD.WIDE R4, R25, 0xc0, R12 ;  /* 0x000000c019047825 */ /* 0x001fc600078e020c */
[----:B------:R-:W2:Y:S04]  /*0d80*/  LDG.E R25, desc[UR4][R14.64+0xb8] ;  /* 0x0000b8040e197981 */ /* 0x000ea8000c1e1900 */
[----:B------:R-:W3:Y:S01]  /*0d90*/  LDG.E R15, desc[UR4][R14.64+0xbc] ;  /* 0x0000bc040e0f7981 */ /* 0x000ee2000c1e1900 */
[----:B------:R-:W-:-:S05]  /*0da0*/  IMAD.WIDE R4, R16, 0x4, R4 ;  /* 0x0000000410047825 */ /* 0x000fca00078e0204 */
[----:B------:R0:W5:Y:S02]  /*0db0*/  LDG.E R21, desc[UR4][R4.64] ;  /* 0x0000000404157981 */ /* 0x000164000c1e1900 */
[----:B0-----:R-:W-:-:S04]  /*0dc0*/  IMAD.WIDE R4, R16, 0xc0, R12 ;  /* 0x000000c010047825 */ /* 0x001fc800078e020c */
[----:B--2---:R-:W-:-:S05]  /*0dd0*/  IMAD.WIDE R4, R25, 0x4, R4 ;  /* 0x0000000419047825 */ /* 0x004fca00078e0204 */
[----:B------:R0:W2:Y:S02]  /*0de0*/  LDG.E R16, desc[UR4][R4.64] ;  /* 0x0000000404107981 */ /* 0x0000a4000c1e1900 */
[----:B0-----:R-:W-:-:S04]  /*0df0*/  IMAD.WIDE R4, R25, 0xc0, R12 ;  /* 0x000000c019047825 */ /* 0x001fc800078e020c */
[----:B---3--:R-:W-:-:S04]  /*0e00*/  IMAD.WIDE R12, R15, 0xc0, R12 ;  /* 0x000000c00f0c7825 */ /* 0x008fc800078e020c */
[----:B------:R-:W-:-:S04]  /*0e10*/  IMAD.WIDE R4, R15, 0x4, R4 ;  /* 0x000000040f047825 */ /* 0x000fc800078e0204 */
[----:B------:R-:W-:Y:S02]  /*0e20*/  IMAD.WIDE R12, R2, 0x4, R12 ;  /* 0x00000004020c7825 */ /* 0x000fe400078e020c */
[----:B------:R-:W3:Y:S04]  /*0e30*/  LDG.E R2, desc[UR4][R4.64] ;  /* 0x0000000404027981 */ /* 0x000ee8000c1e1900 */
[----:B------:R-:W3:Y:S01]  /*0e40*/  LDG.E R12, desc[UR4][R12.64] ;  /* 0x000000040c0c7981 */ /* 0x000ee2000c1e1900 */
[----:B------:R-:W-:-:S04]  /*0e50*/  FADD R11, R18, R11 ;  /* 0x0000000b120b7221 */ /* 0x000fc80000000000 */
        /* <DEDUP_REMOVED lines=12> */
[----:B----4-:R-:W-:-:S04]  /*0f20*/  FADD R29, R29, R20 ;  /* 0x000000141d1d7221 */ /* 0x010fc80000000000 */
[----:B-----5:R-:W-:-:S04]  /*0f30*/  FADD R29, R29, R22 ;  /* 0x000000161d1d7221 */ /* 0x020fc80000000000 */
[----:B------:R-:W-:-:S04]  /*0f40*/  FADD R24, R24, R29 ;  /* 0x0000001d18187221 */ /* 0x000fc80000000000 */
[----:B------:R-:W-:Y:S01]  /*0f50*/  FADD R21, R24, R21 ;  /* 0x0000001518157221 */ /* 0x000fe20000000000 */
[----:B------:R-:W-:Y:S03]  /*0f60*/  BSSY.RECONVERGENT B0, `(.L_x_923) ;  /* 0x0000010000007945 */ /* 0x000fe60003800200 */
[----:B--2---:R-:W-:-:S04]  /*0f70*/  FADD R21, R21, R16 ;  /* 0x0000001015157221 */ /* 0x004fc80000000000 */
[----:B---3--:R-:W-:-:S04]  /*0f80*/  FADD R21, R21, R2 ;  /* 0x0000000215157221 */ /* 0x008fc80000000000 */
[----:B------:R-:W-:-:S05]  /*0f90*/  FADD R2, R12, R21 ;  /* 0x000000150c027221 */ /* 0x000fca0000000000 */
[----:B------:R-:W-:-:S04]  /*0fa0*/  IADD3 R3, PT, PT, R2, 0x1800000, RZ ;  /* 0x0180000002037810 */ /* 0x000fc80007ffe0ff */
[----:B------:R-:W-:-:S04]  /*0fb0*/  LOP3.LUT R3, R3, 0x7f800000, RZ, 0xc0, !PT ;  /* 0x7f80000003037812 */ /* 0x000fc800078ec0ff */
[----:B------:R-:W-:-:S13]  /*0fc0*/  ISETP.GT.U32.AND P0, PT, R3, 0x1ffffff, PT ;  /* 0x01ffffff0300780c */ /* 0x000fda0003f04070 */
[----:B------:R-:W-:Y:S05]  /*0fd0*/  @P0 BRA `(.L_x_924) ;  /* 0x0000000000100947 */ /* 0x000fea0003800000 */
[----:B------:R-:W-:-:S07]  /*0fe0*/  MOV R4, 0x1000 ;  /* 0x0000100000047802 */ /* 0x000fce0000000f00 */
[----:B------:R-:W-:Y:S05]  /*0ff0*/  CALL.REL.NOINC `($__internal_0_$__cuda_sm20_rcp_rn_f32_slowpath) ;  /* 0x0000000000307944 */ /* 0x000fea0003c00000 */
[----:B------:R-:W-:Y:S01]  /*1000*/  MOV R5, R2 ;  /* 0x0000000200057202 */ /* 0x000fe20000000f00 */
[----:B------:R-:W-:Y:S06]  /*1010*/  BRA `(.L_x_925) ;  /* 0x0000000000107947 */ /* 0x000fec0003800000 */
.L_x_924:
[----:B------:R-:W0:Y:S02]  /*1020*/  MUFU.RCP R5, R2 ;  /* 0x0000000200057308 */ /* 0x000e240000001000 */
[----:B0-----:R-:W-:-:S04]  /*1030*/  FFMA R3, R2, R5, -1 ;  /* 0xbf80000002037423 */ /* 0x001fc80000000005 */
[----:B------:R-:W-:-:S04]  /*1040*/  FADD.FTZ R4, -R3, -RZ ;  /* 0x800000ff03047221 */ /* 0x000fc80000010100 */
[----:B------:R-:W-:-:S07]  /*1050*/  FFMA R5, R5, R4, R5 ;  /* 0x0000000405057223 */ /* 0x000fce0000000005 */
.L_x_925:
[----:B------:R-:W-:Y:S05]  /*1060*/  BSYNC.RECONVERGENT B0 ;  /* 0x0000000000007941 */ /* 0x000fea0003800200 */
.L_x_923:
[----:B------:R-:W0:Y:S02]  /*1070*/  LDC.64 R2, c[0x0][0x390] ;  /* 0x0000e400ff027b82 */ /* 0x000e240000000a00 */
[----:B0-----:R-:W-:-:S05]  /*1080*/  IMAD.WIDE R2, R0, 0x4, R2 ;  /* 0x0000000400027825 */ /* 0x001fca00078e0202 */
[----:B------:R-:W-:Y:S01]  /*1090*/  STG.E desc[UR4][R2.64], R5 ;  /* 0x0000000502007986 */ /* 0x000fe2000c101904 */
[----:B------:R-:W-:Y:S06]  /*10a0*/  BAR.SYNC.DEFER_BLOCKING 0x0 ;  /* 0x0000000000007b1d */ /* 0x000fec0000010000 */
[----:B------:R-:W-:Y:S05]  /*10b0*/  EXIT ;  /* 0x000000000000794d */ /* 0x000fea0003800000 */
        .weak           $__internal_0_$__cuda_sm20_rcp_rn_f32_slowpath
        .type           $__internal_0_$__cuda_sm20_rcp_rn_f32_slowpath,@function
        .size           $__internal_0_$__cuda_sm20_rcp_rn_f32_slowpath,(.L_x_931 - $__internal_0_$__cuda_sm20_rcp_rn_f32_slowpath)
$__internal_0_$__cuda_sm20_rcp_rn_f32_slowpath:
[----:B------:R-:W-:Y:S01]  /*10c0*/  SHF.L.U32 R3, R2, 0x1, RZ ;  /* 0x0000000102037819 */ /* 0x000fe200000006ff */
[----:B------:R-:W-:Y:S03]  /*10d0*/  BSSY.RECONVERGENT B1, `(.L_x_926) ;  /* 0x0000030000017945 */ /* 0x000fe60003800200 */
[----:B------:R-:W-:-:S04]  /*10e0*/  SHF.R.U32.HI R3, RZ, 0x18, R3 ;  /* 0x00000018ff037819 */ /* 0x000fc80000011603 */
[----:B------:R-:W-:-:S13]  /*10f0*/  ISETP.NE.U32.AND P0, PT, R3, RZ, PT ;  /* 0x000000ff0300720c */ /* 0x000fda0003f05070 */
[----:B------:R-:W-:Y:S05]  /*1100*/  @P0 BRA `(.L_x_927) ;  /* 0x0000000000280947 */ /* 0x000fea0003800000 */
[----:B------:R-:W-:-:S04]  /*1110*/  SHF.L.U32 R3, R2, 0x1, RZ ;  /* 0x0000000102037819 */ /* 0x000fc800000006ff */
[----:B------:R-:W-:-:S13]  /*1120*/  ISETP.NE.AND P0, PT, R3, RZ, PT ;  /* 0x000000ff0300720c */ /* 0x000fda0003f05270 */
[----:B------:R-:W-:Y:S01]  /*1130*/  @P0 FFMA R6, R2, 1.84467440737095516160e+19, RZ ;  /* 0x5f80000002060823 */ /* 0x000fe200000000ff */
[----:B------:R-:W-:Y:S08]  /*1140*/  @!P0 MUFU.RCP R5, R2 ;  /* 0x0000000200058308 */ /* 0x000ff00000001000 */
[----:B------:R-:W0:Y:S02]  /*1150*/  @P0 MUFU.RCP R3, R6 ;  /* 0x0000000600030308 */ /* 0x000e240000001000 */
[----:B0-----:R-:W-:-:S04]  /*1160*/  @P0 FFMA R7, R6, R3, -1 ;  /* 0xbf80000006070423 */ /* 0x001fc80000000003 */
[----:B------:R-:W-:-:S04]  /*1170*/  @P0 FADD.FTZ R8, -R7, -RZ ;  /* 0x800000ff07080221 */ /* 0x000fc80000010100 */
[----:B------:R-:W-:-:S04]  /*1180*/  @P0 FFMA R3, R3, R8, R3 ;  /* 0x0000000803030223 */ /* 0x000fc80000000003 */
[----:B------:R-:W-:Y:S01]  /*1190*/  @P0 FFMA R5, R3, 1.84467440737095516160e+19, RZ ;  /* 0x5f80000003050823 */ /* 0x000fe200000000ff */
[----:B------:R-:W-:Y:S06]  /*11a0*/  BRA `(.L_x_928) ;  /* 0x0000000000887947 */ /* 0x000fec0003800000 */
.L_x_927:
[----:B------:R-:W-:-:S04]  /*11b0*/  IADD3 R5, PT, PT, R3, -0xfd, RZ ;  /* 0xffffff0303057810 */ /* 0x000fc80007ffe0ff */
[----:B------:R-:W-:-:S13]  /*11c0*/  ISETP.GT.U32.AND P0, PT, R5, 0x1, PT ;  /* 0x000000010500780c */ /* 0x000fda0003f04070 */
[----:B------:R-:W-:Y:S05]  /*11d0*/  @P0 BRA `(.L_x_929) ;  /* 0x0000000000780947 */ /* 0x000fea0003800000 */
[----:B------:R-:W-:Y:S01]  /*11e0*/  LOP3.LUT R6, R2, 0x7fffff, RZ, 0xc0, !PT ;  /* 0x007fffff02067812 */ /* 0x000fe200078ec0ff */
[----:B------:R-:W-:Y:S01]  /*11f0*/  HFMA2 R10, -RZ, RZ, 0, 1.78813934326171875e-07 ;  /* 0x00000003ff0a7431 */ /* 0x000fe200000001ff */
[----:B------:R-:W-:Y:S02]  /*1200*/  IADD3 R3, PT, PT, R3, -0xfc, RZ ;  /* 0xffffff0403037810 */ /* 0x000fe40007ffe0ff */
[----:B------:R-:W-:-:S04]  /*1210*/  LOP3.LUT R6, R6, 0x3f800000, RZ, 0xfc, !PT ;  /* 0x3f80000006067812 */ /* 0x000fc800078efcff */
[----:B------:R-:W0:Y:S01]  /*1220*/  MUFU.RCP R7, R6 ;  /* 0x0000000600077308 */ /* 0x000e220000001000 */
[----:B------:R-:W-:Y:S01]  /*1230*/  SHF.L.U32 R11, R10, R5, RZ ;  /* 0x000000050a0b7219 */ /* 0x000fe200000006ff */
[----:B0-----:R-:W-:-:S04]  /*1240*/  FFMA R8, R6, R7, -1 ;  /* 0xbf80000006087423 */ /* 0x001fc80000000007 */
[----:B------:R-:W-:-:S04]  /*1250*/  FADD.FTZ R8, -R8, -RZ ;  /* 0x800000ff08087221 */ /* 0x000fc80000010100 */
[CCC-:B------:R-:W-:Y:S01]  /*1260*/  FFMA.RM R9, R7.reuse, R8.reuse, R7.reuse ;  /* 0x0000000807097223 */ /* 0x1c0fe20000004007 */
[----:B------:R-:W-:-:S04]  /*1270*/  FFMA.RP R8, R7, R8, R7 ;  /* 0x0000000807087223 */ /* 0x000fc80000008007 */
[C---:B------:R-:W-:Y:S02]  /*1280*/  LOP3.LUT R7, R9.reuse, 0x7fffff, RZ, 0xc0, !PT ;  /* 0x007fffff09077812 */ /* 0x040fe400078ec0ff */
[----:B------:R-:W-:Y:S02]  /*1290*/  FSETP.NEU.FTZ.AND P0, PT, R9, R8, PT ;  /* 0x000000080900720b */ /* 0x000fe40003f1d000 */
[----:B------:R-:W-:Y:S02]  /*12a0*/  LOP3.LUT R8, R7, 0x800000, RZ, 0xfc, !PT ;  /* 0x0080000007087812 */ /* 0x000fe400078efcff */
[----:B------:R-:W-:Y:S02]  /*12b0*/  SEL R7, RZ, 0xffffffff, !P0 ;  /* 0xffffffffff077807 */ /* 0x000fe40004000000 */
[----:B------:R-:W-:Y:S02]  /*12c0*/  LOP3.LUT R6, R11, R8, RZ, 0xc0, !PT ;  /* 0x000000080b067212 */ /* 0x000fe400078ec0ff */
[----:B------:R-:W-:-:S02]  /*12d0*/  IADD3 R7, PT, PT, -R7, RZ, RZ ;  /* 0x000000ff07077210 */ /* 0x000fc40007ffe1ff */
[-C--:B------:R-:W-:Y:S02]  /*12e0*/  SHF.R.U32.HI R6, RZ, R5.reuse, R6 ;  /* 0x00000005ff067219 */ /* 0x080fe40000011606 */
[--C-:B------:R-:W-:Y:S02]  /*12f0*/  LOP3.LUT P1, RZ, R7, R5, R8.reuse, 0xf8, !PT ;  /* 0x0000000507ff7212 */ /* 0x100fe4000782f808 */
[C---:B------:R-:W-:Y:S02]  /*1300*/  LOP3.LUT P0, RZ, R6.reuse, 0x1, RZ, 0xc0, !PT ;  /* 0x0000000106ff7812 */ /* 0x040fe4000780c0ff */
[----:B------:R-:W-:Y:S02]  /*1310*/  LOP3.LUT P2, RZ, R6, 0x2, RZ, 0xc0, !PT ;  /* 0x0000000206ff7812 */ /* 0x000fe4000784c0ff */
[----:B------:R-:W-:Y:S02]  /*1320*/  SHF.R.U32.HI R3, RZ, R3, R8 ;  /* 0x00000003ff037219 */ /* 0x000fe40000011608 */
[----:B------:R-:W-:-:S02]  /*1330*/  PLOP3.LUT P0, PT, P0, P1, P2, 0xe0, 0x0 ;  /* 0x000000000000781c */ /* 0x000fc40000703c20 */
[----:B------:R-:W-:Y:S02]  /*1340*/  LOP3.LUT P1, RZ, R2, 0x7fffff, RZ, 0xc0, !PT ;  /* 0x007fffff02ff7812 */ /* 0x000fe4000782c0ff */
[----:B------:R-:W-:-:S04]  /*1350*/  SEL R5, RZ, 0x1, !P0 ;  /* 0x00000001ff057807 */ /* 0x000fc80004000000 */
[----:B------:R-:W-:-:S04]  /*1360*/  IADD3 R5, PT, PT, -R5, RZ, RZ ;  /* 0x000000ff05057210 */ /* 0x000fc80007ffe1ff */
[----:B------:R-:W-:-:S13]  /*1370*/  ISETP.GE.AND P0, PT, R5, RZ, PT ;  /* 0x000000ff0500720c */ /* 0x000fda0003f06270 */
[----:B------:R-:W-:-:S04]  /*1380*/  @!P0 IADD3 R3, PT, PT, R3, 0x1, RZ ;  /* 0x0000000103038810 */ /* 0x000fc80007ffe0ff */
[----:B------:R-:W-:-:S04]  /*1390*/  @!P1 SHF.L.U32 R3, R3, 0x1, RZ ;  /* 0x0000000103039819 */ /* 0x000fc800000006ff */
[----:B------:R-:W-:Y:S01]  /*13a0*/  LOP3.LUT R5, R3, 0x80000000, R2, 0xf8, !PT ;  /* 0x8000000003057812 */ /* 0x000fe200078ef802 */
[----:B------:R-:W-:Y:S06]  /*13b0*/  BRA `(.L_x_928) ;  /* 0x0000000000047947 */ /* 0x000fec0003800000 */
.L_x_929:
[----:B------:R0:W1:Y:S02]  /*13c0*/  MUFU.RCP R5, R2 ;  /* 0x0000000200057308 */ /* 0x0000640000001000 */
.L_x_928:
[----:B------:R-:W-:Y:S05]  /*13d0*/  BSYNC.RECONVERGENT B1 ;  /* 0x0000000000017941 */ /* 0x000fea0003800200 */
.L_x_926:
[----:B01----:R-:W-:Y:S01]  /*13e0*/  MOV R2, R5 ;  /* 0x0000000500027202 */ /* 0x003fe20000000f00 */
[----:B------:R-:W-:-:S04]  /*13f0*/  HFMA2 R5, -RZ, RZ, 0, 0 ;  /* 0x00000000ff057431 */ /* 0x000fc800000001ff */
[----:B------:R-:W-:Y:S05]  /*1400*/  RET.REL.NODEC R4 `(_Z16rank_individualsPA48_iPA48_fPf) ;  /* 0xffffffe804fc7950 */ /* 0x000fea0003c3ffff */
.L_x_930:
        /* <DEDUP_REMOVED lines=15> */
.L_x_931:


//--------------------- .nv.global.init           --------------------------
	.section	.nv.global.init,"aw",@progbits
	.align	4
.nv.global.init:
	.type		mrg32k3aM1SubSeq,@object
	.size		mrg32k3aM1SubSeq,(mrg32k3aM2SubSeq - mrg32k3aM1SubSeq)
mrg32k3aM1SubSeq:
        /*0000*/ 	.byte	0x0b, 0xcc, 0xee, 0x04, 0x73, 0x29, 0x8b, 0x6f, 0xf6, 0x53, 0x03, 0xf6, 0x23, 0xf6, 0xea, 0xda
        /* <DEDUP_REMOVED lines=125> */
	.type		mrg32k3aM2SubSeq,@object
	.size		mrg32k3aM2SubSeq,(mrg32k3aM1 - mrg32k3aM2SubSeq)
mrg32k3aM2SubSeq:
        /* <DEDUP_REMOVED lines=126> */
	.type		mrg32k3aM1,@object
	.size		mrg32k3aM1,(mrg32k3aM1Seq - mrg32k3aM1)
mrg32k3aM1:
        /* <DEDUP_REMOVED lines=144> */
	.type		mrg32k3aM1Seq,@object
	.size		mrg32k3aM1Seq,(mrg32k3aM2 - mrg32k3aM1Seq)
mrg32k3aM1Seq:
        /* <DEDUP_REMOVED lines=144> */
	.type		mrg32k3aM2,@object
	.size		mrg32k3aM2,(mrg32k3aM2Seq - mrg32k3aM2)
mrg32k3aM2:
        /* <DEDUP_REMOVED lines=144> */
	.type		mrg32k3aM2Seq,@object
	.size		mrg32k3aM2Seq,(precalc_xorwow_matrix - mrg32k3aM2Seq)
mrg32k3aM2Seq:
        /* <DEDUP_REMOVED lines=144> */
	.type		precalc_xorwow_matrix,@object
	.size		precalc_xorwow_matrix,(precalc_xorwow_offset_matrix - precalc_xorwow_matrix)
precalc_xorwow_matrix:
        /* <DEDUP_REMOVED lines=6400> */
	.type		precalc_xorwow_offset_matrix,@object
	.size		precalc_xorwow_offset_matrix,($str$8 - precalc_xorwow_offset_matrix)
precalc_xorwow_offset_matrix:
        /* <DEDUP_REMOVED lines=6400> */
	.type		$str$8,@object
	.size		$str$8,($str - $str$8)
$str$8:
        /*353c0*/ 	.byte	0x25, 0x73, 0x0a, 0x00
	.type		$str,@object
	.size		$str,(.L_54 - $str)
$str:
        /*353c4*/ 	.byte	0x74, 0x65, 0x6d, 0x70, 0x6f, 0x72, 0x61, 0x72, 0x79, 0x5f, 0x62, 0x75, 0x66, 0x66, 0x65, 0x72
        /*353d4*/ 	.byte	0x3a, 0x3a, 0x61, 0x6c, 0x6c, 0x6f, 0x63, 0x61, 0x74, 0x65, 0x3a, 0x20, 0x67, 0x65, 0x74, 0x5f
        /*353e4*/ 	.byte	0x74, 0x65, 0x6d, 0x70, 0x6f, 0x72, 0x61, 0x72, 0x79, 0x5f, 0x62, 0x75, 0x66, 0x66, 0x65, 0x72
        /*353f4*/ 	.byte	0x20, 0x66, 0x61, 0x69, 0x6c, 0x65, 0x64, 0x00
.L_54:


//--------------------- .nv.shared._ZN3cub18CUB_300001_SM_10006detail4scan16DeviceScanKernelINS2_10policy_hubIfffmN4cuda3std3__44plusIvEEE10Policy1000EN6thrust24THRUST_300001_SM_1000_NS10device_ptrIfEEPfNS0_13ScanTileStateIfLb1EEES9_NS0_8NullTypeEmfLb0ESJ_EEvT0_T1_T2_iT3_T4_T5_ --------------------------
	.section	.nv.shared._ZN3cub18CUB_300001_SM_10006detail4scan16DeviceScanKernelINS2_10policy_hubIfffmN4cuda3std3__44plusIvEEE10Policy1000EN6thrust24THRUST_300001_SM_1000_NS10device_ptrIfEEPfNS0_13ScanTileStateIfLb1EEES9_NS0_8NullTypeEmfLb0ESJ_EEvT0_T1_T2_iT3_T4_T5_,"aw",@nobits
	.sectionflags	@""
	.align	16
.nv.shared._ZN3cub18CUB_300001_SM_10006detail4scan16DeviceScanKernelINS2_10policy_hubIfffmN4cuda3std3__44plusIvEEE10Policy1000EN6thrust24THRUST_300001_SM_1000_NS10device_ptrIfEEPfNS0_13ScanTileStateIfLb1EEES9_NS0_8NullTypeEmfLb0ESJ_EEvT0_T1_T2_iT3_T4_T5_:
	.zero		32656


//--------------------- .nv.shared.reserved.0     --------------------------
	.section	.nv.shared.reserved.0,"aw",@nobits
	.weak		__nv_reservedSMEM_offset_0_alias
	.size		__nv_reservedSMEM_offset_0_alias, 0, 64
	.other		__nv_reservedSMEM_offset_0_alias,@"STO_CUDA_RESERVED_SHARED STV_DEFAULT"
__nv_reservedSMEM_offset_0_alias:
	.zero		0
	.zero		64


//--------------------- .nv.global                --------------------------
	.section	.nv.global,"aw",@nobits
.nv.global:
	.type		_ZN34_INTERNAL_ce532def_4_k_cu_0552732c6thrust24THRUST_300001_SM_1000_NS12placeholders2_8E,@object
	.size		_ZN34_INTERNAL_ce532def_4_k_cu_0552732c6thrust24THRUST_300001_SM_1000_NS12placeholders2_8E,(_ZN34_INTERNAL_ce532def_4_k_cu_0552732c4cuda3std3__436_GLOBAL__N__ce532def_4_k_cu_0552732c6ignoreE - _ZN34_INTERNAL_ce532def_4_k_cu_0552732c6thrust24THRUST_300001_SM_1000_NS12placeholders2_8E)
_ZN34_INTERNAL_ce532def_4_k_cu_0552732c6thrust24THRUST_300001_SM_1000_NS12placeholders2_8E:
	.zero		1
	.type		_ZN34_INTERNAL_ce532def_4_k_cu_0552732c4cuda3std3__436_GLOBAL__N__ce532def_4_k_cu_0552732c6ignoreE,@object
	.size		_ZN34_INTERNAL_ce532def_4_k_cu_0552732c4cuda3std3__436_GLOBAL__N__ce532def_4_k_cu_0552732c6ignoreE,(_ZN34_INTERNAL_ce532def_4_k_cu_0552732c4cuda3std6ranges3__45__cpo4dataE - _ZN34_INTERNAL_ce532def_4_k_cu_0552732c4cuda3std3__436_GLOBAL__N__ce532def_4_k_cu_0552732c6ignoreE)
_ZN34_INTERNAL_ce532def_4_k_cu_0552732c4cuda3std3__436_GLOBAL__N__ce532def_4_k_cu_0552732c6ignoreE:
	.zero		1
	.type		_ZN34_INTERNAL_ce532def_4_k_cu_0552732c4cuda3std6ranges3__45__cpo4dataE,@object
	.size		_ZN34_INTERNAL_ce532def_4_k_cu_0552732c4cuda3std6ranges3__45__cpo4dataE,(_ZN34_INTERNAL_ce532def_4_k_cu_0552732c6thrust24THRUST_300001_SM_1000_NS6system3cpp3parE - _ZN34_INTERNAL_ce532def_4_k_cu_0552732c4cuda3std6ranges3__45__cpo4dataE)
_ZN34_INTERNAL_ce532def_4_k_cu_0552732c4cuda3std6ranges3__45__cpo4dataE:
	.zero		1
	.type		_ZN34_INTERNAL_ce532def_4_k_cu_0552732c6thrust24THRUST_300001_SM_1000_NS6system3cpp3parE,@object
	.size		_ZN34_INTERNAL_ce532def_4_k_cu_0552732c6thrust24THRUST_300001_SM_1000_NS6system3cpp3parE,(_ZN34_INTERNAL_ce532def_4_k_cu_0552732c4cuda3std3__45__cpo5beginE - _ZN34_INTERNAL_ce532def_4_k_cu_0552732c6thrust24THRUST_300001_SM_1000_NS6system3cpp3parE)
_ZN34_INTERNAL_ce532def_4_k_cu_0552732c6thrust24THRUST_300001_SM_1000_NS6system3cpp3parE:
	.zero		1
	.type		_ZN34_INTERNAL_ce532def_4_k_cu_0552732c4cuda3std3__45__cpo5beginE,@object
	.size		_ZN34_INTERNAL_ce532def_4_k_cu_0552732c4cuda3std3__45__cpo5beginE,(_ZN34_INTERNAL_ce532def_4_k_cu_0552732c4cuda3std6ranges3__45__cpo5beginE - _ZN34_INTERNAL_ce532def_4_k_cu_0552732c4cuda3std3__45__cpo5beginE)
_ZN34_INTERNAL_ce532def_4_k_cu_0552732c4cuda3std3__45__cpo5beginE:
	.zero		1
	.type		_ZN34_INTERNAL_ce532def_4_k_cu_0552732c4cuda3std6ranges3__45__cpo5beginE,@object
	.size		_ZN34_INTERNAL_ce532def_4_k_cu_0552732c4cuda3std6ranges3__45__cpo5beginE,(_ZN34_INTERNAL_ce532def_4_k_cu_0552732c6thrust24THRUST_300001_SM_1000_NS6deviceE - _ZN34_INTERNAL_ce532def_4_k_cu_0552732c4cuda3std6ranges3__45__cpo5beginE)
_ZN34_INTERNAL_ce532def_4_k_cu_0552732c4cuda3std6ranges3__45__cpo5beginE:
	.zero		1
	.type		_ZN34_INTERNAL_ce532def_4_k_cu_0552732c6thrust24THRUST_300001_SM_1000_NS6deviceE,@object
	.size		_ZN34_INTERNAL_ce532def_4_k_cu_0552732c6thrust24THRUST_300001_SM_1000_NS6deviceE,(_ZN34_INTERNAL_ce532def_4_k_cu_0552732c4cuda3std3__47nulloptE - _ZN34_INTERNAL_ce532def_4_k_cu_0552732c6thrust24THRUST_300001_SM_1000_NS6deviceE)
_ZN34_INTERNAL_ce532def_4_k_cu_0552732c6thrust24THRUST_300001_SM_1000_NS6deviceE:
	.zero		1
	.type		_ZN34_INTERNAL_ce532def_4_k_cu_0552732c4cuda3std3__47nulloptE,@object
	.size		_ZN34_INTERNAL_ce532def_4_k_cu_0552732c4cuda3std3__47nulloptE,(_ZN34_INTERNAL_ce532def_4_k_cu_0552732c4cuda3std6ranges3__45__cpo8distanceE - _ZN34_INTERNAL_ce532def_4_k_cu_0552732c4cuda3std3__47nulloptE)
_ZN34_INTERNAL_ce532def_4_k_cu_0552732c4cuda3std3__47nulloptE:
	.zero		1
	.type		_ZN34_INTERNAL_ce532def_4_k_cu_0552732c4cuda3std6ranges3__45__cpo8distanceE,@object
	.size		_ZN34_INTERNAL_ce532def_4_k_cu_0552732c4cuda3std6ranges3__45__cpo8distanceE,(_ZN34_INTERNAL_ce532def_4_k_cu_0552732c6thrust24THRUST_300001_SM_1000_NS12placeholders2_4E - _ZN34_INTERNAL_ce532def_4_k_cu_0552732c4cuda3std6ranges3__45__cpo8distanceE)
_ZN34_INTERNAL_ce532def_4_k_cu_0552732c4cuda3std6ranges3__45__cpo8distanceE:
	.zero		1
	.type		_ZN34_INTERNAL_ce532def_4_k_cu_0552732c6thrust24THRUST_300001_SM_1000_NS12placeholders2_4E,@object
	.size		_ZN34_INTERNAL_ce532def_4_k_cu_0552732c6thrust24THRUST_300001_SM_1000_NS12placeholders2_4E,(_ZN34_INTERNAL_ce532def_4_k_cu_0552732c4cuda3std3__45__cpo6rbeginE - _ZN34_INTERNAL_ce532def_4_k_cu_0552732c6thrust24THRUST_300001_SM_1000_NS12placeholders2_4E)
_ZN34_INTERNAL_ce532def_4_k_cu_0552732c6thrust24THRUST_300001_SM_1000_NS12placeholders2_4E:
	.zero		1
	.type		_ZN34_INTERNAL_ce532def_4_k_cu_0552732c4cuda3std3__45__cpo6rbeginE,@object
	.size		_ZN34_INTERNAL_ce532def_4_k_cu_0552732c4cuda3std3__45__cpo6rbeginE,(_ZN34_INTERNAL_ce532def_4_k_cu_0552732c4cuda3std6ranges3__45__cpo7advanceE - _ZN34_INTERNAL_ce532def_4_k_cu_0552732c4cuda3std3__45__cpo6rbeginE)
_ZN34_INTERNAL_ce532def_4_k_cu_0552732c4cuda3std3__45__cpo6rbeginE:
	.zero		1
	.type		_ZN34_INTERNAL_ce532def_4_k_cu_0552732c4cuda3std6ranges3__45__cpo7advanceE,@object
	.size		_ZN34_INTERNAL_ce532def_4_k_cu_0552732c4cuda3std6ranges3__45__cpo7advanceE,(_ZN34_INTERNAL_ce532def_4_k_cu_0552732c6thrust24THRUST_300001_SM_1000_NS12placeholders3_10E - _ZN34_INTERNAL_ce532def_4_k_cu_0552732c4cuda3std6ranges3__45__cpo7advanceE)
_ZN34_INTERNAL_ce532def_4_k_cu_0552732c4cuda3std6ranges3__45__cpo7advanceE:
	.zero		1
	.type		_ZN34_INTERNAL_ce532def_4_k_cu_0552732c6thrust24THRUST_300001_SM_1000_NS12placeholders3_10E,@object
	.size		_ZN34_INTERNAL_ce532def_4_k_cu_0552732c6thrust24THRUST_300001_SM_1000_NS12placeholders3_10E,(_ZN34_INTERNAL_ce532def_4_k_cu_0552732c4cuda3std3__48in_placeE - _ZN34_INTERNAL_ce532def_4_k_cu_0552732c6thrust24THRUST_300001_SM_1000_NS12placeholders3_10E)
_ZN34_INTERNAL_ce532def_4_k_cu_0552732c6thrust24THRUST_300001_SM_1000_NS12placeholders3_10E:
	.zero		1
	.type		_ZN34_INTERNAL_ce532def_4_k_cu_0552732c4cuda3std3__48in_placeE,@object
	.size		_ZN34_INTERNAL_ce532def_4_k_cu_0552732c4cuda3std3__48in_placeE,(_ZN34_INTERNAL_ce532def_4_k_cu_0552732c4cuda3std6ranges3__45__cpo4sizeE - _ZN34_INTERNAL_ce532def_4_k_cu_0552732c4cuda3std3__48in_placeE)
_ZN34_INTERNAL_ce532def_4_k_cu_0552732c4cuda3std3__48in_placeE:
	.zero		1
	.type		_ZN34_INTERNAL_ce532def_4_k_cu_0552732c4cuda3std6ranges3__45__cpo4sizeE,@object
	.size		_ZN34_INTERNAL_ce532def_4_k_cu_0552732c4cuda3std6ranges3__45__cpo4sizeE,(_ZN34_INTERNAL_ce532def_4_k_cu_0552732c6thrust24THRUST_300001_SM_1000_NS12placeholders2_2E - _ZN34_INTERNAL_ce532def_4_k_cu_0552732c4cuda3std6ranges3__45__cpo4sizeE)
_ZN34_INTERNAL_ce532def_4_k_cu_0552732c4cuda3std6ranges3__45__cpo4sizeE:
	.zero		1
	.type		_ZN34_INTERNAL_ce532def_4_k_cu_0552732c6thrust24THRUST_300001_SM_1000_NS12placeholders2_2E,@object
	.size		_ZN34_INTERNAL_ce532def_4_k_cu_0552732c6thrust24THRUST_300001_SM_1000_NS12placeholders2_2E,(_ZN34_INTERNAL_ce532def_4_k_cu_0552732c4cuda3std3__45__cpo6cbeginE - _ZN34_INTERNAL_ce532def_4_k_cu_0552732c6thrust24THRUST_300001_SM_1000_NS12placeholders2_2E)
_ZN34_INTERNAL_ce532def_4_k_cu_0552732c6thrust24THRUST_300001_SM_1000_NS12placeholders2_2E:
	.zero		1
	.type		_ZN34_INTERNAL_ce532def_4_k_cu_0552732c4cuda3std3__45__cpo6cbeginE,@object
	.size		_ZN34_INTERNAL_ce532def_4_k_cu_0552732c4cuda3std3__45__cpo6cbeginE,(_ZN34_INTERNAL_ce532def_4_k_cu_0552732c4cuda3std6ranges3__45__cpo6cbeginE - _ZN34_INTERNAL_ce532def_4_k_cu_0552732c4cuda3std3__45__cpo6cbeginE)
_ZN34_INTERNAL_ce532def_4_k_cu_0552732c4cuda3std3__45__cpo6cbeginE:
	.zero		1
	.type		_ZN34_INTERNAL_ce532def_4_k_cu_0552732c4cuda3std6ranges3__45__cpo6cbeginE,@object
	.size		_ZN34_INTERNAL_ce532def_4_k_cu_0552732c4cuda3std6ranges3__45__cpo6cbeginE,(_ZN34_INTERNAL_ce532def_4_k_cu_0552732c6thrust24THRUST_300001_SM_1000_NS12placeholders2_6E - _ZN34_INTERNAL_ce532def_4_k_cu_0552732c4cuda3std6ranges3__45__cpo6cbeginE)
_ZN34_INTERNAL_ce532def_4_k_cu_0552732c4cuda3std6ranges3__45__cpo6cbeginE:
	.zero		1
	.type		_ZN34_INTERNAL_ce532def_4_k_cu_0552732c6thrust24THRUST_300001_SM_1000_NS12placeholders2_6E,@object
	.size		_ZN34_INTERNAL_ce532def_4_k_cu_0552732c6thrust24THRUST_300001_SM_1000_NS12placeholders2_6E,(_ZN34_INTERNAL_ce532def_4_k_cu_0552732c4cuda3std3__45__cpo7crbeginE - _ZN34_INTERNAL_ce532def_4_k_cu_0552732c6thrust24THRUST_300001_SM_1000_NS12placeholders2_6E)
_ZN34_INTERNAL_ce532def_4_k_cu_0552732c6thrust24THRUST_300001_SM_1000_NS12placeholders2_6E:
	.zero		1
	.type		_ZN34_INTERNAL_ce532def_4_k_cu_0552732c4cuda3std3__45__cpo7crbeginE,@object
	.size		_ZN34_INTERNAL_ce532def_4_k_cu_0552732c4cuda3std3__45__cpo7crbeginE,(_ZN34_INTERNAL_ce532def_4_k_cu_0552732c4cuda3std6ranges3__45__cpo4nextE - _ZN34_INTERNAL_ce532def_4_k_cu_0552732c4cuda3std3__45__cpo7crbeginE)
_ZN34_INTERNAL_ce532def_4_k_cu_0552732c4cuda3std3__45__cpo7crbeginE:
	.zero		1
	.type		_ZN34_INTERNAL_ce532def_4_k_cu_0552732c4cuda3std6ranges3__45__cpo4nextE,@object
	.size		_ZN34_INTERNAL_ce532def_4_k_cu_0552732c4cuda3std6ranges3__45__cpo4nextE,(_ZN34_INTERNAL_ce532def_4_k_cu_0552732c4cuda3std6ranges3__45__cpo4swapE - _ZN34_INTERNAL_ce532def_4_k_cu_0552732c4cuda3std6ranges3__45__cpo4nextE)
_ZN34_INTERNAL_ce532def_4_k_cu_0552732c4cuda3std6ranges3__45__cpo4nextE:
	.zero		1
	.type		_ZN34_INTERNAL_ce532def_4_k_cu_0552732c4cuda3std6ranges3__45__cpo4swapE,@object
	.size		_ZN34_INTERNAL_ce532def_4_k_cu_0552732c4cuda3std6ranges3__45__cpo4swapE,(_ZN34_INTERNAL_ce532def_4_k_cu_0552732c6thrust24THRUST_300001_SM_1000_NS8cuda_cub10par_nosyncE - _ZN34_INTERNAL_ce532def_4_k_cu_0552732c4cuda3std6ranges3__45__cpo4swapE)
_ZN34_INTERNAL_ce532def_4_k_cu_0552732c4cuda3std6ranges3__45__cpo4swapE:
	.zero		1
	.type		_ZN34_INTERNAL_ce532def_4_k_cu_0552732c6thrust24THRUST_300001_SM_1000_NS8cuda_cub10par_nosyncE,@object
	.size		_ZN34_INTERNAL_ce532def_4_k_cu_0552732c6thrust24THRUST_300001_SM_1000_NS8cuda_cub10par_nosyncE,(_ZN34_INTERNAL_ce532def_4_k_cu_0552732c6thrust24THRUST_300001_SM_1000_NS3seqE - _ZN34_INTERNAL_ce532def_4_k_cu_0552732c6thrust24THRUST_300001_SM_1000_NS8cuda_cub10par_nosyncE)
_ZN34_INTERNAL_ce532def_4_k_cu_0552732c6thrust24THRUST_300001_SM_1000_NS8cuda_cub10par_nosyncE:
	.zero		1
	.type		_ZN34_INTERNAL_ce532def_4_k_cu_0552732c6thrust24THRUST_300001_SM_1000_NS3seqE,@object
	.size		_ZN34_INTERNAL_ce532def_4_k_cu_0552732c6thrust24THRUST_300001_SM_1000_NS3seqE,(_ZN34_INTERNAL_ce532def_4_k_cu_0552732c4cuda3std3__420unreachable_sentinelE - _ZN34_INTERNAL_ce532def_4_k_cu_0552732c6thrust24THRUST_300001_SM_1000_NS3seqE)
_ZN34_INTERNAL_ce532def_4_k_cu_0552732c6thrust24THRUST_300001_SM_1000_NS3seqE:
	.zero		1
	.type		_ZN34_INTERNAL_ce532def_4_k_cu_0552732c4cuda3std3__420unreachable_sentinelE,@object
	.size		_ZN34_INTERNAL_ce532def_4_k_cu_0552732c4cuda3std3__420unreachable_sentinelE,(_ZN34_INTERNAL_ce532def_4_k_cu_0552732c4cuda3std6ranges3__45__cpo5ssizeE - _ZN34_INTERNAL_ce532def_4_k_cu_0552732c4cuda3std3__420unreachable_sentinelE)
_ZN34_INTERNAL_ce532def_4_k_cu_0552732c4cuda3std3__420unreachable_sentinelE:
	.zero		1
	.type		_ZN34_INTERNAL_ce532def_4_k_cu_0552732c4cuda3std6ranges3__45__cpo5ssizeE,@object
	.size		_ZN34_INTERNAL_ce532def_4_k_cu_0552732c4cuda3std6ranges3__45__cpo5ssizeE,(_ZN34_INTERNAL_ce532def_4_k_cu_0552732c6thrust24THRUST_300001_SM_1000_NS12placeholders2_3E - _ZN34_INTERNAL_ce532def_4_k_cu_0552732c4cuda3std6ranges3__45__cpo5ssizeE)
_ZN34_INTERNAL_ce532def_4_k_cu_0552732c4cuda3std6ranges3__45__cpo5ssizeE:
	.zero		1
	.type		_ZN34_INTERNAL_ce532def_4_k_cu_0552732c6thrust24THRUST_300001_SM_1000_NS12placeholders2_3E,@object
	.size		_ZN34_INTERNAL_ce532def_4_k_cu_0552732c6thrust24THRUST_300001_SM_1000_NS12placeholders2_3E,(_ZN34_INTERNAL_ce532def_4_k_cu_0552732c4cuda3std3__45__cpo4cendE - _ZN34_INTERNAL_ce532def_4_k_cu_0552732c6thrust24THRUST_300001_SM_1000_NS12placeholders2_3E)
_ZN34_INTERNAL_ce532def_4_k_cu_0552732c6thrust24THRUST_300001_SM_1000_NS12placeholders2_3E:
	.zero		1
	.type		_ZN34_INTERNAL_ce532def_4_k_cu_0552732c4cuda3std3__45__cpo4cendE,@object
	.size		_ZN34_INTERNAL_ce532def_4_k_cu_0552732c4cuda3std3__45__cpo4cendE,(_ZN34_INTERNAL_ce532def_4_k_cu_0552732c4cuda3std6ranges3__45__cpo4cendE - _ZN34_INTERNAL_ce532def_4_k_cu_0552732c4cuda3std3__45__cpo4cendE)
_ZN34_INTERNAL_ce532def_4_k_cu_0552732c4cuda3std3__45__cpo4cendE:
	.zero		1
	.type		_ZN34_INTERNAL_ce532def_4_k_cu_0552732c4cuda3std6ranges3__45__cpo4cendE,@object
	.size		_ZN34_INTERNAL_ce532def_4_k_cu_0552732c4cuda3std6ranges3__45__cpo4cendE,(_ZN34_INTERNAL_ce532def_4_k_cu_0552732c6thrust24THRUST_300001_SM_1000_NS12placeholders2_7E - _ZN34_INTERNAL_ce532def_4_k_cu_0552732c4cuda3std6ranges3__45__cpo4cendE)
_ZN34_INTERNAL_ce532def_4_k_cu_0552732c4cuda3std6ranges3__45__cpo4cendE:
	.zero		1
	.type		_ZN34_INTERNAL_ce532def_4_k_cu_0552732c6thrust24THRUST_300001_SM_1000_NS12placeholders2_7E,@object
	.size		_ZN34_INTERNAL_ce532def_4_k_cu_0552732c6thrust24THRUST_300001_SM_1000_NS12placeholders2_7E,(_ZN34_INTERNAL_ce532def_4_k_cu_0552732c4cuda3std3__45__cpo5crendE - _ZN34_INTERNAL_ce532def_4_k_cu_0552732c6thrust24THRUST_300001_SM_1000_NS12placeholders2_7E)
_ZN34_INTERNAL_ce532def_4_k_cu_0552732c6thrust24THRUST_300001_SM_1000_NS12placeholders2_7E:
	.zero		1
	.type		_ZN34_INTERNAL_ce532def_4_k_cu_0552732c4cuda3std3__45__cpo5crendE,@object
	.size		_ZN34_INTERNAL_ce532def_4_k_cu_0552732c4cuda3std3__45__cpo5crendE,(_ZN34_INTERNAL_ce532def_4_k_cu_0552732c4cuda3std6ranges3__45__cpo4prevE - _ZN34_INTERNAL_ce532def_4_k_cu_0552732c4cuda3std3__45__cpo5crendE)
_ZN34_INTERNAL_ce532def_4_k_cu_0552732c4cuda3std3__45__cpo5crendE:
	.zero		1
	.type		_ZN34_INTERNAL_ce532def_4_k_cu_0552732c4cuda3std6ranges3__45__cpo4prevE,@object
	.size		_ZN34_INTERNAL_ce532def_4_k_cu_0552732c4cuda3std6ranges3__45__cpo4prevE,(_ZN34_INTERNAL_ce532def_4_k_cu_0552732c4cuda3std6ranges3__45__cpo9iter_moveE - _ZN34_INTERNAL_ce532def_4_k_cu_0552732c4cuda3std6ranges3__45__cpo4prevE)
_ZN34_INTERNAL_ce532def_4_k_cu_0552732c4cuda3std6ranges3__45__cpo4prevE:
	.zero		1
	.type		_ZN34_INTERNAL_ce532def_4_k_cu_0552732c4cuda3std6ranges3__45__cpo9iter_moveE,@object
	.size		_ZN34_INTERNAL_ce532def_4_k_cu_0552732c4cuda3std6ranges3__45__cpo9iter_moveE,(_ZN34_INTERNAL_ce532def_4_k_cu_0552732c6thrust24THRUST_300001_SM_1000_NS6system6detail10sequential3seqE - _ZN34_INTERNAL_ce532def_4_k_cu_0552732c4cuda3std6ranges3__45__cpo9iter_moveE)
_ZN34_INTERNAL_ce532def_4_k_cu_0552732c4cuda3std6ranges3__45__cpo9iter_moveE:
	.zero		1
	.type		_ZN34_INTERNAL_ce532def_4_k_cu_0552732c6thrust24THRUST_300001_SM_1000_NS6system6detail10sequential3seqE,@object
	.size		_ZN34_INTERNAL_ce532def_4_k_cu_0552732c6thrust24THRUST_300001_SM_1000_NS6system6detail10sequential3seqE,(_ZN34_INTERNAL_ce532def_4_k_cu_0552732c6thrust24THRUST_300001_SM_1000_NS12placeholders2_9E - _ZN34_INTERNAL_ce532def_4_k_cu_0552732c6thrust24THRUST_300001_SM_1000_NS6system6detail10sequential3seqE)
_ZN34_INTERNAL_ce532def_4_k_cu_0552732c6thrust24THRUST_300001_SM_1000_NS6system6detail10sequential3seqE:
	.zero		1
	.type		_ZN34_INTERNAL_ce532def_4_k_cu_0552732c6thrust24THRUST_300001_SM_1000_NS12placeholders2_9E,@object
	.size		_ZN34_INTERNAL_ce532def_4_k_cu_0552732c6thrust24THRUST_300001_SM_1000_NS12placeholders2_9E,(_ZN34_INTERNAL_ce532def_4_k_cu_0552732c4cuda3std3__419piecewise_constructE - _ZN34_INTERNAL_ce532def_4_k_cu_0552732c6thrust24THRUST_300001_SM_1000_NS12placeholders2_9E)
_ZN34_INTERNAL_ce532def_4_k_cu_0552732c6thrust24THRUST_300001_SM_1000_NS12placeholders2_9E:
	.zero		1
	.type		_ZN34_INTERNAL_ce532def_4_k_cu_0552732c4cuda3std3__419piecewise_constructE,@object
	.size		_ZN34_INTERNAL_ce532def_4_k_cu_0552732c4cuda3std3__419piecewise_constructE,(_ZN34_INTERNAL_ce532def_4_k_cu_0552732c4cuda3std6ranges3__45__cpo5cdataE - _ZN34_INTERNAL_ce532def_4_k_cu_0552732c4cuda3std3__419piecewise_constructE)
_ZN34_INTERNAL_ce532def_4_k_cu_0552732c4cuda3std3__419piecewise_constructE:
	.zero		1
	.type		_ZN34_INTERNAL_ce532def_4_k_cu_0552732c4cuda3std6ranges3__45__cpo5cdataE,@object
	.size		_ZN34_INTERNAL_ce532def_4_k_cu_0552732c4cuda3std6ranges3__45__cpo5cdataE,(_ZN34_INTERNAL_ce532def_4_k_cu_0552732c6thrust24THRUST_300001_SM_1000_NS12placeholders2_1E - _ZN34_INTERNAL_ce532def_4_k_cu_0552732c4cuda3std6ranges3__45__cpo5cdataE)
_ZN34_INTERNAL_ce532def_4_k_cu_0552732c4cuda3std6ranges3__45__cpo5cdataE:
	.zero		1
	.type		_ZN34_INTERNAL_ce532def_4_k_cu_0552732c6thrust24THRUST_300001_SM_1000_NS12placeholders2_1E,@object
	.size		_ZN34_INTERNAL_ce532def_4_k_cu_0552732c6thrust24THRUST_300001_SM_1000_NS12placeholders2_1E,(_ZN34_INTERNAL_ce532def_4_k_cu_0552732c4cuda3std3__45__cpo3endE - _ZN34_INTERNAL_ce532def_4_k_cu_0552732c6thrust24THRUST_300001_SM_1000_NS12placeholders2_1E)
_ZN34_INTERNAL_ce532def_4_k_cu_0552732c6thrust24THRUST_300001_SM_1000_NS12placeholders2_1E:
	.zero		1
	.type		_ZN34_INTERNAL_ce532def_4_k_cu_0552732c4cuda3std3__45__cpo3endE,@object
	.size		_ZN34_INTERNAL_ce532def_4_k_cu_0552732c4cuda3std3__45__cpo3endE,(_ZN34_INTERNAL_ce532def_4_k_cu_0552732c4cuda3std6ranges3__45__cpo3endE - _ZN34_INTERNAL_ce532def_4_k_cu_0552732c4cuda3std3__45__cpo3endE)
_ZN34_INTERNAL_ce532def_4_k_cu_0552732c4cuda3std3__45__cpo3endE:
	.zero		1
	.type		_ZN34_INTERNAL_ce532def_4_k_cu_0552732c4cuda3std6ranges3__45__cpo3endE,@object
	.size		_ZN34_INTERNAL_ce532def_4_k_cu_0552732c4cuda3std6ranges3__45__cpo3endE,(_ZN34_INTERNAL_ce532def_4_k_cu_0552732c6thrust24THRUST_300001_SM_1000_NS12placeholders2_5E - _ZN34_INTERNAL_ce532def_4_k_cu_0552732c4cuda3std6ranges3__45__cpo3endE)
_ZN34_INTERNAL_ce532def_4_k_cu_0552732c4cuda3std6ranges3__45__cpo3endE:
	.zero		1
	.type		_ZN34_INTERNAL_ce532def_4_k_cu_0552732c6thrust24THRUST_300001_SM_1000_NS12placeholders2_5E,@object
	.size		_ZN34_INTERNAL_ce532def_4_k_cu_0552732c6thrust24THRUST_300001_SM_1000_NS12placeholders2_5E,(_ZN34_INTERNAL_ce532def_4_k_cu_0552732c4cuda3std3__45__cpo4rendE - _ZN34_INTERNAL_ce532def_4_k_cu_0552732c6thrust24THRUST_300001_SM_1000_NS12placeholders2_5E)
_ZN34_INTERNAL_ce532def_4_k_cu_0552732c6thrust24THRUST_300001_SM_1000_NS12placeholders2_5E:
	.zero		1
	.type		_ZN34_INTERNAL_ce532def_4_k_cu_0552732c4cuda3std3__45__cpo4rendE,@object
	.size		_ZN34_INTERNAL_ce532def_4_k_cu_0552732c4cuda3std3__45__cpo4rendE,(_ZN34_INTERNAL_ce532def_4_k_cu_0552732c4cuda3std6ranges3__45__cpo9iter_swapE - _ZN34_INTERNAL_ce532def_4_k_cu_0552732c4cuda3std3__45__cpo4rendE)
_ZN34_INTERNAL_ce532def_4_k_cu_0552732c4cuda3std3__45__cpo4rendE:
	.zero		1
	.type		_ZN34_INTERNAL_ce532def_4_k_cu_0552732c4cuda3std6ranges3__45__cpo9iter_swapE,@object
	.size		_ZN34_INTERNAL_ce532def_4_k_cu_0552732c4cuda3std6ranges3__45__cpo9iter_swapE,(_ZN34_INTERNAL_ce532def_4_k_cu_0552732c4cuda3std3__48unexpectE - _ZN34_INTERNAL_ce532def_4_k_cu_0552732c4cuda3std6ranges3__45__cpo9iter_swapE)
_ZN34_INTERNAL_ce532def_4_k_cu_0552732c4cuda3std6ranges3__45__cpo9iter_swapE:
	.zero		1
	.type		_ZN34_INTERNAL_ce532def_4_k_cu_0552732c4cuda3std3__48unexpectE,@object
	.size		_ZN34_INTERNAL_ce532def_4_k_cu_0552732c4cuda3std3__48unexpectE,(_ZN34_INTERNAL_ce532def_4_k_cu_0552732c6thrust24THRUST_300001_SM_1000_NS8cuda_cub3parE - _ZN34_INTERNAL_ce532def_4_k_cu_0552732c4cuda3std3__48unexpectE)
_ZN34_INTERNAL_ce532def_4_k_cu_0552732c4cuda3std3__48unexpectE:
	.zero		1
	.type		_ZN34_INTERNAL_ce532def_4_k_cu_0552732c6thrust24THRUST_300001_SM_1000_NS8cuda_cub3parE,@object
	.size		_ZN34_INTERNAL_ce532def_4_k_cu_0552732c6thrust24THRUST_300001_SM_1000_NS8cuda_cub3parE,(.L_38 - _ZN34_INTERNAL_ce532def_4_k_cu_0552732c6thrust24THRUST_300001_SM_1000_NS8cuda_cub3parE)
_ZN34_INTERNAL_ce532def_4_k_cu_0552732c6thrust24THRUST_300001_SM_1000_NS8cuda_cub3parE:
	.zero		1
.L_38:


//--------------------- .nv.shared._ZN3cub18CUB_300001_SM_10006detail4scan16DeviceScanKernelINS2_10policy_hubIfffjN4cuda3std3__44plusIvEEE10Policy1000EN6thrust24THRUST_300001_SM_1000_NS10device_ptrIfEEPfNS0_13ScanTileStateIfLb1EEES9_NS0_8NullTypeEjfLb0ESJ_EEvT0_T1_T2_iT3_T4_T5_ --------------------------
	.section	.nv.shared._ZN3cub18CUB_300001_SM_10006detail4scan16DeviceScanKernelINS2_10policy_hubIfffjN4cuda3std3__44plusIvEEE10Policy1000EN6thrust24THRUST_300001_SM_1000_NS10device_ptrIfEEPfNS0_13ScanTileStateIfLb1EEES9_NS0_8NullTypeEjfLb0ESJ_EEvT0_T1_T2_iT3_T4_T5_,"aw",@nobits
	.sectionflags	@""
	.align	16
.nv.shared._ZN3cub18CUB_300001_SM_10006detail4scan16DeviceScanKernelINS2_10policy_hubIfffjN4cuda3std3__44plusIvEEE10Policy1000EN6thrust24THRUST_300001_SM_1000_NS10device_ptrIfEEPfNS0_13ScanTileStateIfLb1EEES9_NS0_8NullTypeEjfLb0ESJ_EEvT0_T1_T2_iT3_T4_T5_:
	.zero		34832


//--------------------- .nv.shared._ZN3cub18CUB_300001_SM_10006detail4scan20DeviceScanInitKernelINS0_13ScanTileStateIfLb1EEEEEvT_i --------------------------
	.section	.nv.shared._ZN3cub18CUB_300001_SM_10006detail4scan20DeviceScanInitKernelINS0_13ScanTileStateIfLb1EEEEEvT_i,"aw",@nobits
	.sectionflags	@""
	.align	16
	.zero		1024


//--------------------- .nv.shared._ZN3cub18CUB_300001_SM_10006detail8for_each13static_kernelINS2_12policy_hub_t12policy_500_tEmN6thrust24THRUST_300001_SM_1000_NS8cuda_cub20__uninitialized_fill7functorINS7_10device_ptrIfEEfEEEEvT0_T1_ --------------------------
	.section	.nv.shared._ZN3cub18CUB_300001_SM_10006detail8for_each13static_kernelINS2_12policy_hub_t12policy_500_tEmN6thrust24THRUST_300001_SM_1000_NS8cuda_cub20__uninitialized_fill7functorINS7_10device_ptrIfEEfEEEEvT0_T1_,"aw",@nobits
	.sectionflags	@""
	.align	16
	.zero		1024


//--------------------- .nv.shared._ZN3cub18CUB_300001_SM_10006detail8for_each13static_kernelINS2_12policy_hub_t12policy_500_tElNS2_12op_wrapper_tIlN6thrust24THRUST_300001_SM_1000_NS6system6detail7generic6detail21binary_search_functorIPfNSC_18binary_search_lessENSC_3lbfEEENS8_12zip_iteratorIN4cuda3std3__45tupleIJNS8_6detail15normal_iteratorINS8_7pointerIfNS8_8cuda_cub5par_tENS8_11use_defaultESS_EEEENSO_INSP_IlSR_SS_SS_EEEEEEEEEEEEEvT0_T1_ --------------------------
	.section	.nv.shared._ZN3cub18CUB_300001_SM_10006detail8for_each13static_kernelINS2_12policy_hub_t12policy_500_tElNS2_12op_wrapper_tIlN6thrust24THRUST_300001_SM_1000_NS6system6detail7generic6detail21binary_search_functorIPfNSC_18binary_search_lessENSC_3lbfEEENS8_12zip_iteratorIN4cuda3std3__45tupleIJNS8_6detail15normal_iteratorINS8_7pointerIfNS8_8cuda_cub5par_tENS8_11use_defaultESS_EEEENSO_INSP_IlSR_SS_SS_EEEEEEEEEEEEEvT0_T1_,"aw",@nobits
	.sectionflags	@""
	.align	16
	.zero		1024


//--------------------- .nv.shared._ZN3cub18CUB_300001_SM_10006detail11EmptyKernelIvEEvv --------------------------
	.section	.nv.shared._ZN3cub18CUB_300001_SM_10006detail11EmptyKernelIvEEvv,"aw",@nobits
	.sectionflags	@""
	.align	16
	.zero		1024


//--------------------- .nv.shared._ZN6thrust24THRUST_300001_SM_1000_NS8cuda_cub4core6detail13_kernel_agentINS1_8__reduce11ReduceAgentIPN4cuda3std3__45tupleIJflEEESC_SB_lNS1_9__extrema9arg_max_fIflNS9_4lessIfEEEEEEJSC_SC_iSH_EEEvDpT0_ --------------------------
	.section	.nv.shared._ZN6thrust24THRUST_300001_SM_1000_NS8cuda_cub4core6detail13_kernel_agentINS1_8__reduce11ReduceAgentIPN4cuda3std3__45tupleIJflEEESC_SB_lNS1_9__extrema9arg_max_fIflNS9_4lessIfEEEEEEJSC_SC_iSH_EEEvDpT0_,"aw",@nobits
	.sectionflags	@""
	.align	16
	.zero		1024


//--------------------- .nv.shared._ZN6thrust24THRUST_300001_SM_1000_NS8cuda_cub4core6detail13_kernel_agentINS1_8__reduce10DrainAgentIlEEJN3cub18CUB_300001_SM_10009GridQueueIyEElEEEvDpT0_ --------------------------
	.section	.nv.shared._ZN6thrust24THRUST_300001_SM_1000_NS8cuda_cub4core6detail13_kernel_agentINS1_8__reduce10DrainAgentIlEEJN3cub18CUB_300001_SM_10009GridQueueIyEElEEEvDpT0_,"aw",@nobits
	.sectionflags	@""
	.align	16
	.zero		1024


//--------------------- .nv.shared._ZN6thrust24THRUST_300001_SM_1000_NS8cuda_cub4core6detail13_kernel_agentINS1_8__reduce11ReduceAgentINS0_12zip_iteratorIN4cuda3std3__45tupleIJNS0_6detail15normal_iteratorINS0_10device_ptrIfEEEENS0_17counting_iteratorIlNS0_11use_defaultESI_SI_EEEEEEEPNSB_IJflEEESM_lNS1_9__extrema9arg_max_fIflNSA_4lessIfEEEEEEJSL_SN_lN3cub18CUB_300001_SM_100013GridEvenShareIlEENSV_9GridQueueIyEESS_EEEvDpT0_ --------------------------
	.section	.nv.shared._ZN6thrust24THRUST_300001_SM_1000_NS8cuda_cub4core6detail13_kernel_agentINS1_8__reduce11ReduceAgentINS0_12zip_iteratorIN4cuda3std3__45tupleIJNS0_6detail15normal_iteratorINS0_10device_ptrIfEEEENS0_17counting_iteratorIlNS0_11use_defaultESI_SI_EEEEEEEPNSB_IJflEEESM_lNS1_9__extrema9arg_max_fIflNSA_4lessIfEEEEEEJSL_SN_lN3cub18CUB_300001_SM_100013GridEvenShareIlEENSV_9GridQueueIyEESS_EEEvDpT0_,"aw",@nobits
	.sectionflags	@""
	.align	16
	.zero		1024


//--------------------- .nv.shared._ZN6thrust24THRUST_300001_SM_1000_NS8cuda_cub4core6detail13_kernel_agentINS1_8__reduce11ReduceAgentINS0_12zip_iteratorIN4cuda3std3__45tupleIJNS0_6detail15normal_iteratorINS0_10device_ptrIfEEEENS0_17counting_iteratorIlNS0_11use_defaultESI_SI_EEEEEEEPNSB_IJflEEESM_lNS1_9__extrema9arg_max_fIflNSA_4lessIfEEEEEEJSL_SN_lSS_EEEvDpT0_ --------------------------
	.section	.nv.shared._ZN6thrust24THRUST_300001_SM_1000_NS8cuda_cub4core6detail13_kernel_agentINS1_8__reduce11ReduceAgentINS0_12zip_iteratorIN4cuda3std3__45tupleIJNS0_6detail15normal_iteratorINS0_10device_ptrIfEEEENS0_17counting_iteratorIlNS0_11use_defaultESI_SI_EEEEEEEPNSB_IJflEEESM_lNS1_9__extrema9arg_max_fIflNSA_4lessIfEEEEEEJSL_SN_lSS_EEEvDpT0_,"aw",@nobits
	.sectionflags	@""
	.align	16
	.zero		1024


//--------------------- .nv.shared._ZN6thrust24THRUST_300001_SM_1000_NS8cuda_cub4core6detail13_kernel_agentINS1_8__reduce11ReduceAgentIPN4cuda3std3__45tupleIJflEEESC_SB_iNS1_9__extrema9arg_max_fIflNS9_4lessIfEEEEEEJSC_SC_iSH_EEEvDpT0_ --------------------------
	.section	.nv.shared._ZN6thrust24THRUST_300001_SM_1000_NS8cuda_cub4core6detail13_kernel_agentINS1_8__reduce11ReduceAgentIPN4cuda3std3__45tupleIJflEEESC_SB_iNS1_9__extrema9arg_max_fIflNS9_4lessIfEEEEEEJSC_SC_iSH_EEEvDpT0_,"aw",@nobits
	.sectionflags	@""
	.align	16
	.zero		1024


//--------------------- .nv.shared._ZN6thrust24THRUST_300001_SM_1000_NS8cuda_cub4core6detail13_kernel_agentINS1_8__reduce10DrainAgentIiEEJN3cub18CUB_300001_SM_10009GridQueueIjEEiEEEvDpT0_ --------------------------
	.section	.nv.shared._ZN6thrust24THRUST_300001_SM_1000_NS8cuda_cub4core6detail13_kernel_agentINS1_8__reduce10DrainAgentIiEEJN3cub18CUB_300001_SM_10009GridQueueIjEEiEEEvDpT0_,"aw",@nobits
	.sectionflags	@""
	.align	16
	.zero		1024


//--------------------- .nv.shared._ZN6thrust24THRUST_300001_SM_1000_NS8cuda_cub4core6detail13_kernel_agentINS1_8__reduce11ReduceAgentINS0_12zip_iteratorIN4cuda3std3__45tupleIJNS0_6detail15normal_iteratorINS0_10device_ptrIfEEEENS0_17counting_iteratorIlNS0_11use_defaultESI_SI_EEEEEEEPNSB_IJflEEESM_iNS1_9__extrema9arg_max_fIflNSA_4lessIfEEEEEEJSL_SN_iN3cub18CUB_300001_SM_100013GridEvenShareIiEENSV_9GridQueueIjEESS_EEEvDpT0_ --------------------------
	.section	.nv.shared._ZN6thrust24THRUST_300001_SM_1000_NS8cuda_cub4core6detail13_kernel_agentINS1_8__reduce11ReduceAgentINS0_12zip_iteratorIN4cuda3std3__45tupleIJNS0_6detail15normal_iteratorINS0_10device_ptrIfEEEENS0_17counting_iteratorIlNS0_11use_defaultESI_SI_EEEEEEEPNSB_IJflEEESM_iNS1_9__extrema9arg_max_fIflNSA_4lessIfEEEEEEJSL_SN_iN3cub18CUB_300001_SM_100013GridEvenShareIiEENSV_9GridQueueIjEESS_EEEvDpT0_,"aw",@nobits
	.sectionflags	@""
	.align	16
	.zero		1024


//--------------------- .nv.shared._ZN6thrust24THRUST_300001_SM_1000_NS8cuda_cub4core6detail13_kernel_agentINS1_8__reduce11ReduceAgentINS0_12zip_iteratorIN4cuda3std3__45tupleIJNS0_6detail15normal_iteratorINS0_10device_ptrIfEEEENS0_17counting_iteratorIlNS0_11use_defaultESI_SI_EEEEEEEPNSB_IJflEEESM_iNS1_9__extrema9arg_max_fIflNSA_4lessIfEEEEEEJSL_SN_iSS_EEEvDpT0_ --------------------------
	.section	.nv.shared._ZN6thrust24THRUST_300001_SM_1000_NS8cuda_cub4core6detail13_kernel_agentINS1_8__reduce11ReduceAgentINS0_12zip_iteratorIN4cuda3std3__45tupleIJNS0_6detail15normal_iteratorINS0_10device_ptrIfEEEENS0_17counting_iteratorIlNS0_11use_defaultESI_SI_EEEEEEEPNSB_IJflEEESM_iNS1_9__extrema9arg_max_fIflNSA_4lessIfEEEEEEJSL_SN_iSS_EEEvDpT0_,"aw",@nobits
	.sectionflags	@""
	.align	16
	.zero		1024


//--------------------- .nv.shared._Z6mutatePA48_i --------------------------
	.section	.nv.shared._Z6mutatePA48_i,"aw",@nobits
	.sectionflags	@""
	.align	16
	.zero		1024


//--------------------- .nv.shared._Z21crossover_and_migratePA48_iPfS0_ --------------------------
	.section	.nv.shared._Z21crossover_and_migratePA48_iPfS0_,"aw",@nobits
	.sectionflags	@""
	.align	16
	.zero		1024


//--------------------- .nv.shared._Z16rank_individualsPA48_iPA48_fPf --------------------------
	.section	.nv.shared._Z16rank_individualsPA48_iPA48_fPf,"aw",@nobits
	.sectionflags	@""
	.align	16
	.zero		1024


//--------------------- .nv.constant0._ZN3cub18CUB_300001_SM_10006detail4scan16DeviceScanKernelINS2_10policy_hubIfffmN4cuda3std3__44plusIvEEE10Policy1000EN6thrust24THRUST_300001_SM_1000_NS10device_ptrIfEEPfNS0_13ScanTileStateIfLb1EEES9_NS0_8NullTypeEmfLb0ESJ_EEvT0_T1_T2_iT3_T4_T5_ --------------------------
	.section	.nv.constant0._ZN3cub18CUB_300001_SM_10006detail4scan16DeviceScanKernelINS2_10policy_hubIfffmN4cuda3std3__44plusIvEEE10Policy1000EN6thrust24THRUST_300001_SM_1000_NS10device_ptrIfEEPfNS0_13ScanTileStateIfLb1EEES9_NS0_8NullTypeEmfLb0ESJ_EEvT0_T1_T2_iT3_T4_T5_,"a",@progbits
	.sectionflags	@""
	.align	4
.nv.constant0._ZN3cub18CUB_300001_SM_10006detail4scan16DeviceScanKernelINS2_10policy_hubIfffmN4cuda3std3__44plusIvEEE10Policy1000EN6thrust24THRUST_300001_SM_1000_NS10device_ptrIfEEPfNS0_13ScanTileStateIfLb1EEES9_NS0_8NullTypeEmfLb0ESJ_EEvT0_T1_T2_iT3_T4_T5_:
	.zero		936


//--------------------- .nv.constant0._ZN3cub18CUB_300001_SM_10006detail4scan16DeviceScanKernelINS2_10policy_hubIfffjN4cuda3std3__44plusIvEEE10Policy1000EN6thrust24THRUST_300001_SM_1000_NS10device_ptrIfEEPfNS0_13ScanTileStateIfLb1EEES9_NS0_8NullTypeEjfLb0ESJ_EEvT0_T1_T2_iT3_T4_T5_ --------------------------
	.section	.nv.constant0._ZN3cub18CUB_300001_SM_10006detail4scan16DeviceScanKernelINS2_10policy_hubIfffjN4cuda3std3__44plusIvEEE10Policy1000EN6thrust24THRUST_300001_SM_1000_NS10device_ptrIfEEPfNS0_13ScanTileStateIfLb1EEES9_NS0_8NullTypeEjfLb0ESJ_EEvT0_T1_T2_iT3_T4_T5_,"a",@progbits
	.sectionflags	@""
	.align	4
.nv.constant0._ZN3cub18CUB_300001_SM_10006detail4scan16DeviceScanKernelINS2_10policy_hubIfffjN4cuda3std3__44plusIvEEE10Policy1000EN6thrust24THRUST_300001_SM_1000_NS10device_ptrIfEEPfNS0_13ScanTileStateIfLb1EEES9_NS0_8NullTypeEjfLb0ESJ_EEvT0_T1_T2_iT3_T4_T5_:
	.zero		932


//--------------------- .nv.constant0._ZN3cub18CUB_300001_SM_10006detail4scan20DeviceScanInitKernelINS0_13ScanTileStateIfLb1EEEEEvT_i --------------------------
	.section	.nv.constant0._ZN3cub18CUB_300001_SM_10006detail4scan20DeviceScanInitKernelINS0_13ScanTileStateIfLb1EEEEEvT_i,"a",@progbits
	.sectionflags	@""
	.align	4
.nv.constant0._ZN3cub18CUB_300001_SM_10006detail4scan20DeviceScanInitKernelINS0_13ScanTileStateIfLb1EEEEEvT_i:
	.zero		908


//--------------------- .nv.constant0._ZN3cub18CUB_300001_SM_10006detail8for_each13static_kernelINS2_12policy_hub_t12policy_500_tEmN6thrust24THRUST_300001_SM_1000_NS8cuda_cub20__uninitialized_fill7functorINS7_10device_ptrIfEEfEEEEvT0_T1_ --------------------------
	.section	.nv.constant0._ZN3cub18CUB_300001_SM_10006detail8for_each13static_kernelINS2_12policy_hub_t12policy_500_tEmN6thrust24THRUST_300001_SM_1000_NS8cuda_cub20__uninitialized_fill7functorINS7_10device_ptrIfEEfEEEEvT0_T1_,"a",@progbits
	.sectionflags	@""
	.align	4
.nv.constant0._ZN3cub18CUB_300001_SM_10006detail8for_each13static_kernelINS2_12policy_hub_t12policy_500_tEmN6thrust24THRUST_300001_SM_1000_NS8cuda_cub20__uninitialized_fill7functorINS7_10device_ptrIfEEfEEEEvT0_T1_:
	.zero		920


//--------------------- .nv.constant0._ZN3cub18CUB_300001_SM_10006detail8for_each13static_kernelINS2_12policy_hub_t12policy_500_tElNS2_12op_wrapper_tIlN6thrust24THRUST_300001_SM_1000_NS6system6detail7generic6detail21binary_search_functorIPfNSC_18binary_search_lessENSC_3lbfEEENS8_12zip_iteratorIN4cuda3std3__45tupleIJNS8_6detail15normal_iteratorINS8_7pointerIfNS8_8cuda_cub5par_tENS8_11use_defaultESS_EEEENSO_INSP_IlSR_SS_SS_EEEEEEEEEEEEEvT0_T1_ --------------------------
	.section	.nv.constant0._ZN3cub18CUB_300001_SM_10006detail8for_each13static_kernelINS2_12policy_hub_t12policy_500_tElNS2_12op_wrapper_tIlN6thrust24THRUST_300001_SM_1000_NS6system6detail7generic6detail21binary_search_functorIPfNSC_18binary_search_lessENSC_3lbfEEENS8_12zip_iteratorIN4cuda3std3__45tupleIJNS8_6detail15normal_iteratorINS8_7pointerIfNS8_8cuda_cub5par_tENS8_11use_defaultESS_EEEENSO_INSP_IlSR_SS_SS_EEEEEEEEEEEEEvT0_T1_,"a",@progbits
	.sectionflags	@""
	.align	4
.nv.constant0._ZN3cub18CUB_300001_SM_10006detail8for_each13static_kernelINS2_12policy_hub_t12policy_500_tElNS2_12op_wrapper_tIlN6thrust24THRUST_300001_SM_1000_NS6system6detail7generic6detail21binary_search_functorIPfNSC_18binary_search_lessENSC_3lbfEEENS8_12zip_iteratorIN4cuda3std3__45tupleIJNS8_6detail15normal_iteratorINS8_7pointerIfNS8_8cuda_cub5par_tENS8_11use_defaultESS_EEEENSO_INSP_IlSR_SS_SS_EEEEEEEEEEEEEvT0_T1_:
	.zero		944


//--------------------- .nv.constant0._ZN3cub18CUB_300001_SM_10006detail11EmptyKernelIvEEvv --------------------------
	.section	.nv.constant0._ZN3cub18CUB_300001_SM_10006detail11EmptyKernelIvEEvv,"a",@progbits
	.sectionflags	@""
	.align	4
.nv.constant0._ZN3cub18CUB_300001_SM_10006detail11EmptyKernelIvEEvv:
	.zero		896


//--------------------- .nv.constant0._ZN6thrust24THRUST_300001_SM_1000_NS8cuda_cub4core6detail13_kernel_agentINS1_8__reduce11ReduceAgentIPN4cuda3std3__45tupleIJflEEESC_SB_lNS1_9__extrema9arg_max_fIflNS9_4lessIfEEEEEEJSC_SC_iSH_EEEvDpT0_ --------------------------
	.section	.nv.constant0._ZN6thrust24THRUST_300001_SM_1000_NS8cuda_cub4core6detail13_kernel_agentINS1_8__reduce11ReduceAgentIPN4cuda3std3__45tupleIJflEEESC_SB_lNS1_9__extrema9arg_max_fIflNS9_4lessIfEEEEEEJSC_SC_iSH_EEEvDpT0_,"a",@progbits
	.sectionflags	@""
	.align	4
.nv.constant0._ZN6thrust24THRUST_300001_SM_1000_NS8cuda_cub4core6detail13_kernel_agentINS1_8__reduce11ReduceAgentIPN4cuda3std3__45tupleIJflEEESC_SB_lNS1_9__extrema9arg_max_fIflNS9_4lessIfEEEEEEJSC_SC_iSH_EEEvDpT0_:
	.zero		917


//--------------------- .nv.constant0._ZN6thrust24THRUST_300001_SM_1000_NS8cuda_cub4core6detail13_kernel_agentINS1_8__reduce10DrainAgentIlEEJN3cub18CUB_300001_SM_10009GridQueueIyEElEEEvDpT0_ --------------------------
	.section	.nv.constant0._ZN6thrust24THRUST_300001_SM_1000_NS8cuda_cub4core6detail13_kernel_agentINS1_8__reduce10DrainAgentIlEEJN3cub18CUB_300001_SM_10009GridQueueIyEElEEEvDpT0_,"a",@progbits
	.sectionflags	@""
	.align	4
.nv.constant0._ZN6thrust24THRUST_300001_SM_1000_NS8cuda_cub4core6detail13_kernel_agentINS1_8__reduce10DrainAgentIlEEJN3cub18CUB_300001_SM_10009GridQueueIyEElEEEvDpT0_:
	.zero		912


//--------------------- .nv.constant0._ZN6thrust24THRUST_300001_SM_1000_NS8cuda_cub4core6detail13_kernel_agentINS1_8__reduce11ReduceAgentINS0_12zip_iteratorIN4cuda3std3__45tupleIJNS0_6detail15normal_iteratorINS0_10device_ptrIfEEEENS0_17counting_iteratorIlNS0_11use_defaultESI_SI_EEEEEEEPNSB_IJflEEESM_lNS1_9__extrema9arg_max_fIflNSA_4lessIfEEEEEEJSL_SN_lN3cub18CUB_300001_SM_100013GridEvenShareIlEENSV_9GridQueueIyEESS_EEEvDpT0_ --------------------------
	.section	.nv.constant0._ZN6thrust24THRUST_300001_SM_1000_NS8cuda_cub4core6detail13_kernel_agentINS1_8__reduce11ReduceAgentINS0_12zip_iteratorIN4cuda3std3__45tupleIJNS0_6detail15normal_iteratorINS0_10device_ptrIfEEEENS0_17counting_iteratorIlNS0_11use_defaultESI_SI_EEEEEEEPNSB_IJflEEESM_lNS1_9__extrema9arg_max_fIflNSA_4lessIfEEEEEEJSL_SN_lN3cub18CUB_300001_SM_100013GridEvenShareIlEENSV_9GridQueueIyEESS_EEEvDpT0_,"a",@progbits
	.sectionflags	@""
	.align	4
.nv.constant0._ZN6thrust24THRUST_300001_SM_1000_NS8cuda_cub4core6detail13_kernel_agentINS1_8__reduce11ReduceAgentINS0_12zip_iteratorIN4cuda3std3__45tupleIJNS0_6detail15normal_iteratorINS0_10device_ptrIfEEEENS0_17counting_iteratorIlNS0_11use_defaultESI_SI_EEEEEEEPNSB_IJflEEESM_lNS1_9__extrema9arg_max_fIflNSA_4lessIfEEEEEEJSL_SN_lN3cub18CUB_300001_SM_100013GridEvenShareIlEENSV_9GridQueueIyEESS_EEEvDpT0_:
	.zero		1009


//--------------------- .nv.constant0._ZN6thrust24THRUST_300001_SM_1000_NS8cuda_cub4core6detail13_kernel_agentINS1_8__reduce11ReduceAgentINS0_12zip_iteratorIN4cuda3std3__45tupleIJNS0_6detail15normal_iteratorINS0_10device_ptrIfEEEENS0_17counting_iteratorIlNS0_11use_defaultESI_SI_EEEEEEEPNSB_IJflEEESM_lNS1_9__extrema9arg_max_fIflNSA_4lessIfEEEEEEJSL_SN_lSS_EEEvDpT0_ --------------------------
	.section	.nv.constant0._ZN6thrust24THRUST_300001_SM_1000_NS8cuda_cub4core6detail13_kernel_agentINS1_8__reduce11ReduceAgentINS0_12zip_iteratorIN4cuda3std3__45tupleIJNS0_6detail15normal_iteratorINS0_10device_ptrIfEEEENS0_17counting_iteratorIlNS0_11use_defaultESI_SI_EEEEEEEPNSB_IJflEEESM_lNS1_9__extrema9arg_max_fIflNSA_4lessIfEEEEEEJSL_SN_lSS_EEEvDpT0_,"a",@progbits
	.sectionflags	@""
	.align	4
.nv.constant0._ZN6thrust24THRUST_300001_SM_1000_NS8cuda_cub4core6detail13_kernel_agentINS1_8__reduce11ReduceAgentINS0_12zip_iteratorIN4cuda3std3__45tupleIJNS0_6detail15normal_iteratorINS0_10device_ptrIfEEEENS0_17counting_iteratorIlNS0_11use_defaultESI_SI_EEEEEEEPNSB_IJflEEESM_lNS1_9__extrema9arg_max_fIflNSA_4lessIfEEEEEEJSL_SN_lSS_EEEvDpT0_:
	.zero		929


//--------------------- .nv.constant0._ZN6thrust24THRUST_300001_SM_1000_NS8cuda_cub4core6detail13_kernel_agentINS1_8__reduce11ReduceAgentIPN4cuda3std3__45tupleIJflEEESC_SB_iNS1_9__extrema9arg_max_fIflNS9_4lessIfEEEEEEJSC_SC_iSH_EEEvDpT0_ --------------------------
	.section	.nv.constant0._ZN6thrust24THRUST_300001_SM_1000_NS8cuda_cub4core6detail13_kernel_agentINS1_8__reduce11ReduceAgentIPN4cuda3std3__45tupleIJflEEESC_SB_iNS1_9__extrema9arg_max_fIflNS9_4lessIfEEEEEEJSC_SC_iSH_EEEvDpT0_,"a",@progbits
	.sectionflags	@""
	.align	4
.nv.constant0._ZN6thrust24THRUST_300001_SM_1000_NS8cuda_cub4core6detail13_kernel_agentINS1_8__reduce11ReduceAgentIPN4cuda3std3__45tupleIJflEEESC_SB_iNS1_9__extrema9arg_max_fIflNS9_4lessIfEEEEEEJSC_SC_iSH_EEEvDpT0_:
	.zero		917


//--------------------- .nv.constant0._ZN6thrust24THRUST_300001_SM_1000_NS8cuda_cub4core6detail13_kernel_agentINS1_8__reduce10DrainAgentIiEEJN3cub18CUB_300001_SM_10009GridQueueIjEEiEEEvDpT0_ --------------------------
	.section	.nv.constant0._ZN6thrust24THRUST_300001_SM_1000_NS8cuda_cub4core6detail13_kernel_agentINS1_8__reduce10DrainAgentIiEEJN3cub18CUB_300001_SM_10009GridQueueIjEEiEEEvDpT0_,"a",@progbits
	.sectionflags	@""
	.align	4
.nv.constant0._ZN6thrust24THRUST_300001_SM_1000_NS8cuda_cub4core6detail13_kernel_agentINS1_8__reduce10DrainAgentIiEEJN3cub18CUB_300001_SM_10009GridQueueIjEEiEEEvDpT0_:
	.zero		908


//--------------------- .nv.constant0._ZN6thrust24THRUST_300001_SM_1000_NS8cuda_cub4core6detail13_kernel_agentINS1_8__reduce11ReduceAgentINS0_12zip_iteratorIN4cuda3std3__45tupleIJNS0_6detail15normal_iteratorINS0_10device_ptrIfEEEENS0_17counting_iteratorIlNS0_11use_defaultESI_SI_EEEEEEEPNSB_IJflEEESM_iNS1_9__extrema9arg_max_fIflNSA_4lessIfEEEEEEJSL_SN_iN3cub18CUB_300001_SM_100013GridEvenShareIiEENSV_9GridQueueIjEESS_EEEvDpT0_ --------------------------
	.section	.nv.constant0._ZN6thrust24THRUST_300001_SM_1000_NS8cuda_cub4core6detail13_kernel_agentINS1_8__reduce11ReduceAgentINS0_12zip_iteratorIN4cuda3std3__45tupleIJNS0_6detail15normal_iteratorINS0_10device_ptrIfEEEENS0_17counting_iteratorIlNS0_11use_defaultESI_SI_EEEEEEEPNSB_IJflEEESM_iNS1_9__extrema9arg_max_fIflNSA_4lessIfEEEEEEJSL_SN_iN3cub18CUB_300001_SM_100013GridEvenShareIiEENSV_9GridQueueIjEESS_EEEvDpT0_,"a",@progbits
	.sectionflags	@""
	.align	4
.nv.constant0._ZN6thrust24THRUST_300001_SM_1000_NS8cuda_cub4core6detail13_kernel_agentINS1_8__reduce11ReduceAgentINS0_12zip_iteratorIN4cuda3std3__45tupleIJNS0_6detail15normal_iteratorINS0_10device_ptrIfEEEENS0_17counting_iteratorIlNS0_11use_defaultESI_SI_EEEEEEEPNSB_IJflEEESM_iNS1_9__extrema9arg_max_fIflNSA_4lessIfEEEEEEJSL_SN_iN3cub18CUB_300001_SM_100013GridEvenShareIiEENSV_9GridQueueIjEESS_EEEvDpT0_:
	.zero		977


//--------------------- .nv.constant0._ZN6thrust24THRUST_300001_SM_1000_NS8cuda_cub4core6detail13_kernel_agentINS1_8__reduce11ReduceAgentINS0_12zip_iteratorIN4cuda3std3__45tupleIJNS0_6detail15normal_iteratorINS0_10device_ptrIfEEEENS0_17counting_iteratorIlNS0_11use_defaultESI_SI_EEEEEEEPNSB_IJflEEESM_iNS1_9__extrema9arg_max_fIflNSA_4lessIfEEEEEEJSL_SN_iSS_EEEvDpT0_ --------------------------
	.section	.nv.constant0._ZN6thrust24THRUST_300001_SM_1000_NS8cuda_cub4core6detail13_kernel_agentINS1_8__reduce11ReduceAgentINS0_12zip_iteratorIN4cuda3std3__45tupleIJNS0_6detail15normal_iteratorINS0_10device_ptrIfEEEENS0_17counting_iteratorIlNS0_11use_defaultESI_SI_EEEEEEEPNSB_IJflEEESM_iNS1_9__extrema9arg_max_fIflNSA_4lessIfEEEEEEJSL_SN_iSS_EEEvDpT0_,"a",@progbits
	.sectionflags	@""
	.align	4
.nv.constant0._ZN6thrust24THRUST_300001_SM_1000_NS8cuda_cub4core6detail13_kernel_agentINS1_8__reduce11ReduceAgentINS0_12zip_iteratorIN4cuda3std3__45tupleIJNS0_6detail15normal_iteratorINS0_10device_ptrIfEEEENS0_17counting_iteratorIlNS0_11use_defaultESI_SI_EEEEEEEPNSB_IJflEEESM_iNS1_9__extrema9arg_max_fIflNSA_4lessIfEEEEEEJSL_SN_iSS_EEEvDpT0_:
	.zero		925


//--------------------- .nv.constant0._Z6mutatePA48_i --------------------------
	.section	.nv.constant0._Z6mutatePA48_i,"a",@progbits
	.sectionflags	@""
	.align	4
.nv.constant0._Z6mutatePA48_i:
	.zero		904


//--------------------- .nv.constant0._Z21crossover_and_migratePA48_iPfS0_ --------------------------
	.section	.nv.constant0._Z21crossover_and_migratePA48_iPfS0_,"a",@progbits
	.sectionflags	@""
	.align	4
.nv.constant0._Z21crossover_and_migratePA48_iPfS0_:
	.zero		920


//--------------------- .nv.constant0._Z16rank_individualsPA48_iPA48_fPf --------------------------
	.section	.nv.constant0._Z16rank_individualsPA48_iPA48_fPf,"a",@progbits
	.sectionflags	@""
	.align	4
.nv.constant0._Z16rank_individualsPA48_iPA48_fPf:
	.zero		920


//--------------------- SYMBOLS --------------------------

	.type		.nv.reservedSmem.offset0,@object
	.size		.nv.reservedSmem.offset0,0x4
	.type		.nv.reservedSmem.cap,@object
	.size		.nv.reservedSmem.cap,0x4
	.type		vprintf,@function
	.type		malloc,@function
	.type		free,@function
